//
// Generated by NVIDIA NVVM Compiler
//
// Compiler Build ID: CL-36424714
// Cuda compilation tools, release 13.0, V13.0.88
// Based on NVVM 20.0.0
//

.version 9.0
.target sm_100
.address_size 64

	// .globl	_Z10my_kernel0v
.global .align 4 .b8 precalc_xorwow_matrix[102400];
.global .align 4 .b8 precalc_xorwow_offset_matrix[102400];
.global .align 4 .b8 mrg32k3aM1[2304];
.global .align 4 .b8 mrg32k3aM2[2304];
.global .align 4 .b8 mrg32k3aM1SubSeq[2016];
.global .align 4 .b8 mrg32k3aM2SubSeq[2016];
.global .align 4 .b8 mrg32k3aM1Seq[2304];
.global .align 4 .b8 mrg32k3aM2Seq[2304];
.const .align 8 .b8 __cr_lgamma_table[72];

.visible .entry _Z10my_kernel0v()
{



}
	// .globl	_Z10my_kernel1mP19curandStateMRG32k3a
.visible .entry _Z10my_kernel1mP19curandStateMRG32k3a(
	.param .u64 _Z10my_kernel1mP19curandStateMRG32k3a_param_0,
	.param .u64 .ptr .align 1 _Z10my_kernel1mP19curandStateMRG32k3a_param_1
)
{
	.reg .pred 	%p<656>;
	.reg .b32 	%r<268>;
	.reg .b64 	%rd<43>;
	.reg .b64 	%fd<4250>;

	ld.param.u64 	%rd16, [_Z10my_kernel1mP19curandStateMRG32k3a_param_0];
	ld.param.u64 	%rd17, [_Z10my_kernel1mP19curandStateMRG32k3a_param_1];
	cvta.to.global.u64 	%rd18, %rd17;
	mov.u32 	%r123, %tid.x;
	mov.u32 	%r124, %ctaid.x;
	mov.u32 	%r125, %ntid.x;
	mad.lo.s32 	%r126, %r124, %r125, %r123;
	cvt.s64.s32 	%rd37, %r126;
	mul.wide.s32 	%rd19, %r126, 48;
	add.s64 	%rd2, %rd18, %rd19;
	mov.b32 	%r127, 12345;
	st.global.u32 	[%rd2], %r127;
	st.global.u32 	[%rd2+12], %r127;
	st.global.u32 	[%rd2+4], %r127;
	st.global.u32 	[%rd2+16], %r127;
	st.global.u32 	[%rd2+8], %r127;
	st.global.u32 	[%rd2+20], %r127;
	setp.eq.s64 	%p1, %rd16, 0;
	mov.f64 	%fd4228, 0d40C81C8000000000;
	mov.f64 	%fd4229, %fd4228;
	mov.f64 	%fd4230, %fd4228;
	mov.f64 	%fd4231, %fd4228;
	@%p1 bra 	$L__BB1_2;
	cvt.u32.u64 	%r128, %rd16;
	xor.b32  	%r129, %r128, 1431655765;
	{ .reg .b32 tmp; mov.b64 {tmp, %r130}, %rd16; }
	xor.b32  	%r131, %r130, -1431655766;
	cvt.rn.f64.u32 	%fd46, %r129;
	mul.f64 	%fd47, %fd46, 0d3EE0000000000000;
	cvt.rmi.f64.f64 	%fd48, %fd47;
	mul.f64 	%fd49, %fd48, 0d4100000000000000;
	sub.f64 	%fd50, %fd46, %fd49;
	mul.f64 	%fd51, %fd48, 0d40C81C8000000000;
	div.rn.f64 	%fd52, %fd51, 0d41EFFFFFE5E00000;
	cvt.rmi.f64.f64 	%fd53, %fd52;
	mul.f64 	%fd54, %fd53, 0d41EFFFFFE5E00000;
	sub.f64 	%fd55, %fd51, %fd54;
	setp.lt.f64 	%p2, %fd55, 0d0000000000000000;
	add.f64 	%fd56, %fd55, 0d41EFFFFFE5E00000;
	selp.f64 	%fd57, %fd56, %fd55, %p2;
	mul.f64 	%fd58, %fd50, 0d40C81C8000000000;
	div.rn.f64 	%fd59, %fd58, 0d41EFFFFFE5E00000;
	cvt.rmi.f64.f64 	%fd60, %fd59;
	mul.f64 	%fd61, %fd60, 0d41EFFFFFE5E00000;
	sub.f64 	%fd62, %fd58, %fd61;
	setp.lt.f64 	%p3, %fd62, 0d0000000000000000;
	add.f64 	%fd63, %fd62, 0d41EFFFFFE5E00000;
	selp.f64 	%fd64, %fd63, %fd62, %p3;
	fma.rn.f64 	%fd65, %fd57, 0d4100000000000000, %fd64;
	div.rn.f64 	%fd66, %fd65, 0d41EFFFFFE5E00000;
	cvt.rmi.f64.f64 	%fd67, %fd66;
	mul.f64 	%fd68, %fd67, 0d41EFFFFFE5E00000;
	sub.f64 	%fd69, %fd65, %fd68;
	setp.lt.f64 	%p4, %fd69, 0d0000000000000000;
	add.f64 	%fd70, %fd69, 0d41EFFFFFE5E00000;
	selp.f64 	%fd71, %fd70, %fd69, %p4;
	setp.lt.f64 	%p5, %fd71, 0d0000000000000000;
	add.f64 	%fd72, %fd71, 0d41EFFFFFE5E00000;
	selp.f64 	%fd73, %fd72, %fd71, %p5;
	cvt.rzi.u32.f64 	%r132, %fd73;
	cvt.rn.f64.u32 	%fd74, %r131;
	mul.f64 	%fd75, %fd74, 0d3EE0000000000000;
	cvt.rmi.f64.f64 	%fd76, %fd75;
	mul.f64 	%fd77, %fd76, 0d4100000000000000;
	sub.f64 	%fd78, %fd74, %fd77;
	mul.f64 	%fd79, %fd76, 0d40C81C8000000000;
	div.rn.f64 	%fd80, %fd79, 0d41EFFFFFE5E00000;
	cvt.rmi.f64.f64 	%fd81, %fd80;
	mul.f64 	%fd82, %fd81, 0d41EFFFFFE5E00000;
	sub.f64 	%fd83, %fd79, %fd82;
	setp.lt.f64 	%p6, %fd83, 0d0000000000000000;
	add.f64 	%fd84, %fd83, 0d41EFFFFFE5E00000;
	selp.f64 	%fd85, %fd84, %fd83, %p6;
	mul.f64 	%fd86, %fd78, 0d40C81C8000000000;
	div.rn.f64 	%fd87, %fd86, 0d41EFFFFFE5E00000;
	cvt.rmi.f64.f64 	%fd88, %fd87;
	mul.f64 	%fd89, %fd88, 0d41EFFFFFE5E00000;
	sub.f64 	%fd90, %fd86, %fd89;
	setp.lt.f64 	%p7, %fd90, 0d0000000000000000;
	add.f64 	%fd91, %fd90, 0d41EFFFFFE5E00000;
	selp.f64 	%fd92, %fd91, %fd90, %p7;
	fma.rn.f64 	%fd93, %fd85, 0d4100000000000000, %fd92;
	div.rn.f64 	%fd94, %fd93, 0d41EFFFFFE5E00000;
	cvt.rmi.f64.f64 	%fd95, %fd94;
	mul.f64 	%fd96, %fd95, 0d41EFFFFFE5E00000;
	sub.f64 	%fd97, %fd93, %fd96;
	setp.lt.f64 	%p8, %fd97, 0d0000000000000000;
	add.f64 	%fd98, %fd97, 0d41EFFFFFE5E00000;
	selp.f64 	%fd99, %fd98, %fd97, %p8;
	setp.lt.f64 	%p9, %fd99, 0d0000000000000000;
	add.f64 	%fd100, %fd99, 0d41EFFFFFE5E00000;
	selp.f64 	%fd101, %fd100, %fd99, %p9;
	cvt.rzi.u32.f64 	%r133, %fd101;
	st.global.v2.u32 	[%rd2], {%r132, %r133};
	div.rn.f64 	%fd102, %fd79, 0d41EFFFF4D7600000;
	cvt.rmi.f64.f64 	%fd103, %fd102;
	mul.f64 	%fd104, %fd103, 0d41EFFFF4D7600000;
	sub.f64 	%fd105, %fd79, %fd104;
	setp.lt.f64 	%p10, %fd105, 0d0000000000000000;
	add.f64 	%fd106, %fd105, 0d41EFFFF4D7600000;
	selp.f64 	%fd107, %fd106, %fd105, %p10;
	div.rn.f64 	%fd108, %fd86, 0d41EFFFF4D7600000;
	cvt.rmi.f64.f64 	%fd109, %fd108;
	mul.f64 	%fd110, %fd109, 0d41EFFFF4D7600000;
	sub.f64 	%fd111, %fd86, %fd110;
	setp.lt.f64 	%p11, %fd111, 0d0000000000000000;
	add.f64 	%fd112, %fd111, 0d41EFFFF4D7600000;
	selp.f64 	%fd113, %fd112, %fd111, %p11;
	fma.rn.f64 	%fd114, %fd107, 0d4100000000000000, %fd113;
	div.rn.f64 	%fd115, %fd114, 0d41EFFFF4D7600000;
	cvt.rmi.f64.f64 	%fd116, %fd115;
	mul.f64 	%fd117, %fd116, 0d41EFFFF4D7600000;
	sub.f64 	%fd118, %fd114, %fd117;
	setp.lt.f64 	%p12, %fd118, 0d0000000000000000;
	add.f64 	%fd119, %fd118, 0d41EFFFF4D7600000;
	selp.f64 	%fd120, %fd119, %fd118, %p12;
	setp.lt.f64 	%p13, %fd120, 0d0000000000000000;
	add.f64 	%fd121, %fd120, 0d41EFFFF4D7600000;
	selp.f64 	%fd122, %fd121, %fd120, %p13;
	cvt.rzi.u32.f64 	%r134, %fd122;
	st.global.v2.u32 	[%rd2+8], {%r132, %r134};
	div.rn.f64 	%fd123, %fd51, 0d41EFFFF4D7600000;
	cvt.rmi.f64.f64 	%fd124, %fd123;
	mul.f64 	%fd125, %fd124, 0d41EFFFF4D7600000;
	sub.f64 	%fd126, %fd51, %fd125;
	setp.lt.f64 	%p14, %fd126, 0d0000000000000000;
	add.f64 	%fd127, %fd126, 0d41EFFFF4D7600000;
	selp.f64 	%fd128, %fd127, %fd126, %p14;
	div.rn.f64 	%fd129, %fd58, 0d41EFFFF4D7600000;
	cvt.rmi.f64.f64 	%fd130, %fd129;
	mul.f64 	%fd131, %fd130, 0d41EFFFF4D7600000;
	sub.f64 	%fd132, %fd58, %fd131;
	setp.lt.f64 	%p15, %fd132, 0d0000000000000000;
	add.f64 	%fd133, %fd132, 0d41EFFFF4D7600000;
	selp.f64 	%fd134, %fd133, %fd132, %p15;
	fma.rn.f64 	%fd135, %fd128, 0d4100000000000000, %fd134;
	div.rn.f64 	%fd136, %fd135, 0d41EFFFF4D7600000;
	cvt.rmi.f64.f64 	%fd137, %fd136;
	mul.f64 	%fd138, %fd137, 0d41EFFFF4D7600000;
	sub.f64 	%fd139, %fd135, %fd138;
	setp.lt.f64 	%p16, %fd139, 0d0000000000000000;
	add.f64 	%fd140, %fd139, 0d41EFFFF4D7600000;
	selp.f64 	%fd141, %fd140, %fd139, %p16;
	setp.lt.f64 	%p17, %fd141, 0d0000000000000000;
	add.f64 	%fd142, %fd141, 0d41EFFFF4D7600000;
	selp.f64 	%fd143, %fd142, %fd141, %p17;
	cvt.rzi.u32.f64 	%r135, %fd143;
	st.global.v2.u32 	[%rd2+16], {%r135, %r134};
	cvt.rn.f64.u32 	%fd4231, %r132;
	cvt.rn.f64.u32 	%fd4230, %r133;
	cvt.rn.f64.u32 	%fd4229, %r134;
	cvt.rn.f64.u32 	%fd4228, %r135;
$L__BB1_2:
	cvt.u32.u64 	%r136, %rd37;
	setp.eq.s32 	%p18, %r136, 0;
	mov.f64 	%fd4233, 0d0000000000000000;
	mov.f64 	%fd4232, 0d3FF0000000000000;
	mov.f64 	%fd4234, %fd4233;
	mov.f64 	%fd4235, %fd4233;
	mov.f64 	%fd4236, %fd4232;
	mov.f64 	%fd4237, %fd4233;
	mov.f64 	%fd4238, %fd4233;
	mov.f64 	%fd4239, %fd4233;
	mov.f64 	%fd4240, %fd4232;
	@%p18 bra 	$L__BB1_8;
	mov.b32 	%r203, 0;
	mov.b32 	%r202, 1;
	mov.u64 	%rd22, mrg32k3aM1SubSeq;
	mov.u32 	%r204, %r203;
	mov.u32 	%r205, %r203;
	mov.u32 	%r206, %r202;
	mov.u32 	%r207, %r203;
	mov.u32 	%r208, %r203;
	mov.u32 	%r209, %r203;
	mov.u32 	%r210, %r202;
	mov.u32 	%r201, %r203;
$L__BB1_4:
	and.b64  	%rd20, %rd37, 1;
	setp.eq.b64 	%p19, %rd20, 1;
	not.pred 	%p20, %p19;
	@%p20 bra 	$L__BB1_6;
	mul.wide.u32 	%rd21, %r201, 36;
	add.s64 	%rd23, %rd22, %rd21;
	ld.global.u32 	%r139, [%rd23];
	cvt.rn.f64.u32 	%fd146, %r139;
	mul.f64 	%fd147, %fd146, 0d3EE0000000000000;
	cvt.rmi.f64.f64 	%fd148, %fd147;
	mul.f64 	%fd149, %fd148, 0d4100000000000000;
	sub.f64 	%fd150, %fd146, %fd149;
	ld.global.u32 	%r140, [%rd23+4];
	cvt.rn.f64.u32 	%fd151, %r140;
	mul.f64 	%fd152, %fd151, 0d3EE0000000000000;
	cvt.rmi.f64.f64 	%fd153, %fd152;
	mul.f64 	%fd154, %fd153, 0d4100000000000000;
	sub.f64 	%fd155, %fd151, %fd154;
	ld.global.u32 	%r141, [%rd23+8];
	cvt.rn.f64.u32 	%fd156, %r141;
	mul.f64 	%fd157, %fd156, 0d3EE0000000000000;
	cvt.rmi.f64.f64 	%fd158, %fd157;
	mul.f64 	%fd159, %fd158, 0d4100000000000000;
	sub.f64 	%fd160, %fd156, %fd159;
	cvt.rn.f64.u32 	%fd161, %r210;
	mul.f64 	%fd162, %fd148, %fd161;
	div.rn.f64 	%fd163, %fd162, 0d41EFFFFFE5E00000;
	cvt.rmi.f64.f64 	%fd164, %fd163;
	mul.f64 	%fd165, %fd164, 0d41EFFFFFE5E00000;
	sub.f64 	%fd166, %fd162, %fd165;
	setp.lt.f64 	%p21, %fd166, 0d0000000000000000;
	add.f64 	%fd167, %fd166, 0d41EFFFFFE5E00000;
	selp.f64 	%fd168, %fd167, %fd166, %p21;
	mul.f64 	%fd169, %fd150, %fd161;
	div.rn.f64 	%fd170, %fd169, 0d41EFFFFFE5E00000;
	cvt.rmi.f64.f64 	%fd171, %fd170;
	mul.f64 	%fd172, %fd171, 0d41EFFFFFE5E00000;
	sub.f64 	%fd173, %fd169, %fd172;
	setp.lt.f64 	%p22, %fd173, 0d0000000000000000;
	add.f64 	%fd174, %fd173, 0d41EFFFFFE5E00000;
	selp.f64 	%fd175, %fd174, %fd173, %p22;
	fma.rn.f64 	%fd176, %fd168, 0d4100000000000000, %fd175;
	div.rn.f64 	%fd177, %fd176, 0d41EFFFFFE5E00000;
	cvt.rmi.f64.f64 	%fd178, %fd177;
	mul.f64 	%fd179, %fd178, 0d41EFFFFFE5E00000;
	sub.f64 	%fd180, %fd176, %fd179;
	setp.lt.f64 	%p23, %fd180, 0d0000000000000000;
	add.f64 	%fd181, %fd180, 0d41EFFFFFE5E00000;
	selp.f64 	%fd182, %fd181, %fd180, %p23;
	setp.lt.f64 	%p24, %fd182, 0d0000000000000000;
	add.f64 	%fd183, %fd182, 0d41EFFFFFE5E00000;
	selp.f64 	%fd184, %fd183, %fd182, %p24;
	cvt.rn.f64.u32 	%fd185, %r207;
	mul.f64 	%fd186, %fd153, %fd185;
	div.rn.f64 	%fd187, %fd186, 0d41EFFFFFE5E00000;
	cvt.rmi.f64.f64 	%fd188, %fd187;
	mul.f64 	%fd189, %fd188, 0d41EFFFFFE5E00000;
	sub.f64 	%fd190, %fd186, %fd189;
	setp.lt.f64 	%p25, %fd190, 0d0000000000000000;
	add.f64 	%fd191, %fd190, 0d41EFFFFFE5E00000;
	selp.f64 	%fd192, %fd191, %fd190, %p25;
	mul.f64 	%fd193, %fd155, %fd185;
	div.rn.f64 	%fd194, %fd193, 0d41EFFFFFE5E00000;
	cvt.rmi.f64.f64 	%fd195, %fd194;
	mul.f64 	%fd196, %fd195, 0d41EFFFFFE5E00000;
	sub.f64 	%fd197, %fd193, %fd196;
	setp.lt.f64 	%p26, %fd197, 0d0000000000000000;
	add.f64 	%fd198, %fd197, 0d41EFFFFFE5E00000;
	selp.f64 	%fd199, %fd198, %fd197, %p26;
	fma.rn.f64 	%fd200, %fd192, 0d4100000000000000, %fd199;
	div.rn.f64 	%fd201, %fd200, 0d41EFFFFFE5E00000;
	cvt.rmi.f64.f64 	%fd202, %fd201;
	mul.f64 	%fd203, %fd202, 0d41EFFFFFE5E00000;
	sub.f64 	%fd204, %fd200, %fd203;
	setp.lt.f64 	%p27, %fd204, 0d0000000000000000;
	add.f64 	%fd205, %fd204, 0d41EFFFFFE5E00000;
	selp.f64 	%fd206, %fd205, %fd204, %p27;
	setp.lt.f64 	%p28, %fd206, 0d0000000000000000;
	add.f64 	%fd207, %fd206, 0d41EFFFFFE5E00000;
	selp.f64 	%fd208, %fd207, %fd206, %p28;
	add.f64 	%fd209, %fd184, %fd208;
	cvt.rn.f64.u32 	%fd210, %r204;
	mul.f64 	%fd211, %fd158, %fd210;
	div.rn.f64 	%fd212, %fd211, 0d41EFFFFFE5E00000;
	cvt.rmi.f64.f64 	%fd213, %fd212;
	mul.f64 	%fd214, %fd213, 0d41EFFFFFE5E00000;
	sub.f64 	%fd215, %fd211, %fd214;
	setp.lt.f64 	%p29, %fd215, 0d0000000000000000;
	add.f64 	%fd216, %fd215, 0d41EFFFFFE5E00000;
	selp.f64 	%fd217, %fd216, %fd215, %p29;
	mul.f64 	%fd218, %fd160, %fd210;
	div.rn.f64 	%fd219, %fd218, 0d41EFFFFFE5E00000;
	cvt.rmi.f64.f64 	%fd220, %fd219;
	mul.f64 	%fd221, %fd220, 0d41EFFFFFE5E00000;
	sub.f64 	%fd222, %fd218, %fd221;
	setp.lt.f64 	%p30, %fd222, 0d0000000000000000;
	add.f64 	%fd223, %fd222, 0d41EFFFFFE5E00000;
	selp.f64 	%fd224, %fd223, %fd222, %p30;
	fma.rn.f64 	%fd225, %fd217, 0d4100000000000000, %fd224;
	div.rn.f64 	%fd226, %fd225, 0d41EFFFFFE5E00000;
	cvt.rmi.f64.f64 	%fd227, %fd226;
	mul.f64 	%fd228, %fd227, 0d41EFFFFFE5E00000;
	sub.f64 	%fd229, %fd225, %fd228;
	setp.lt.f64 	%p31, %fd229, 0d0000000000000000;
	add.f64 	%fd230, %fd229, 0d41EFFFFFE5E00000;
	selp.f64 	%fd231, %fd230, %fd229, %p31;
	setp.lt.f64 	%p32, %fd231, 0d0000000000000000;
	add.f64 	%fd232, %fd231, 0d41EFFFFFE5E00000;
	selp.f64 	%fd233, %fd232, %fd231, %p32;
	add.f64 	%fd234, %fd209, %fd233;
	div.rn.f64 	%fd235, %fd234, 0d41EFFFFFE5E00000;
	cvt.rmi.f64.f64 	%fd236, %fd235;
	mul.f64 	%fd237, %fd236, 0d41EFFFFFE5E00000;
	sub.f64 	%fd238, %fd234, %fd237;
	setp.lt.f64 	%p33, %fd238, 0d0000000000000000;
	add.f64 	%fd239, %fd238, 0d41EFFFFFE5E00000;
	selp.f64 	%fd240, %fd239, %fd238, %p33;
	cvt.rn.f64.u32 	%fd241, %r209;
	mul.f64 	%fd242, %fd148, %fd241;
	div.rn.f64 	%fd243, %fd242, 0d41EFFFFFE5E00000;
	cvt.rmi.f64.f64 	%fd244, %fd243;
	mul.f64 	%fd245, %fd244, 0d41EFFFFFE5E00000;
	sub.f64 	%fd246, %fd242, %fd245;
	setp.lt.f64 	%p34, %fd246, 0d0000000000000000;
	add.f64 	%fd247, %fd246, 0d41EFFFFFE5E00000;
	selp.f64 	%fd248, %fd247, %fd246, %p34;
	mul.f64 	%fd249, %fd150, %fd241;
	div.rn.f64 	%fd250, %fd249, 0d41EFFFFFE5E00000;
	cvt.rmi.f64.f64 	%fd251, %fd250;
	mul.f64 	%fd252, %fd251, 0d41EFFFFFE5E00000;
	sub.f64 	%fd253, %fd249, %fd252;
	setp.lt.f64 	%p35, %fd253, 0d0000000000000000;
	add.f64 	%fd254, %fd253, 0d41EFFFFFE5E00000;
	selp.f64 	%fd255, %fd254, %fd253, %p35;
	fma.rn.f64 	%fd256, %fd248, 0d4100000000000000, %fd255;
	div.rn.f64 	%fd257, %fd256, 0d41EFFFFFE5E00000;
	cvt.rmi.f64.f64 	%fd258, %fd257;
	mul.f64 	%fd259, %fd258, 0d41EFFFFFE5E00000;
	sub.f64 	%fd260, %fd256, %fd259;
	setp.lt.f64 	%p36, %fd260, 0d0000000000000000;
	add.f64 	%fd261, %fd260, 0d41EFFFFFE5E00000;
	selp.f64 	%fd262, %fd261, %fd260, %p36;
	setp.lt.f64 	%p37, %fd262, 0d0000000000000000;
	add.f64 	%fd263, %fd262, 0d41EFFFFFE5E00000;
	selp.f64 	%fd264, %fd263, %fd262, %p37;
	cvt.rn.f64.u32 	%fd265, %r206;
	mul.f64 	%fd266, %fd153, %fd265;
	div.rn.f64 	%fd267, %fd266, 0d41EFFFFFE5E00000;
	cvt.rmi.f64.f64 	%fd268, %fd267;
	mul.f64 	%fd269, %fd268, 0d41EFFFFFE5E00000;
	sub.f64 	%fd270, %fd266, %fd269;
	setp.lt.f64 	%p38, %fd270, 0d0000000000000000;
	add.f64 	%fd271, %fd270, 0d41EFFFFFE5E00000;
	selp.f64 	%fd272, %fd271, %fd270, %p38;
	mul.f64 	%fd273, %fd155, %fd265;
	div.rn.f64 	%fd274, %fd273, 0d41EFFFFFE5E00000;
	cvt.rmi.f64.f64 	%fd275, %fd274;
	mul.f64 	%fd276, %fd275, 0d41EFFFFFE5E00000;
	sub.f64 	%fd277, %fd273, %fd276;
	setp.lt.f64 	%p39, %fd277, 0d0000000000000000;
	add.f64 	%fd278, %fd277, 0d41EFFFFFE5E00000;
	selp.f64 	%fd279, %fd278, %fd277, %p39;
	fma.rn.f64 	%fd280, %fd272, 0d4100000000000000, %fd279;
	div.rn.f64 	%fd281, %fd280, 0d41EFFFFFE5E00000;
	cvt.rmi.f64.f64 	%fd282, %fd281;
	mul.f64 	%fd283, %fd282, 0d41EFFFFFE5E00000;
	sub.f64 	%fd284, %fd280, %fd283;
	setp.lt.f64 	%p40, %fd284, 0d0000000000000000;
	add.f64 	%fd285, %fd284, 0d41EFFFFFE5E00000;
	selp.f64 	%fd286, %fd285, %fd284, %p40;
	setp.lt.f64 	%p41, %fd286, 0d0000000000000000;
	add.f64 	%fd287, %fd286, 0d41EFFFFFE5E00000;
	selp.f64 	%fd288, %fd287, %fd286, %p41;
	add.f64 	%fd289, %fd264, %fd288;
	cvt.rn.f64.u32 	%fd290, %r203;
	mul.f64 	%fd291, %fd158, %fd290;
	div.rn.f64 	%fd292, %fd291, 0d41EFFFFFE5E00000;
	cvt.rmi.f64.f64 	%fd293, %fd292;
	mul.f64 	%fd294, %fd293, 0d41EFFFFFE5E00000;
	sub.f64 	%fd295, %fd291, %fd294;
	setp.lt.f64 	%p42, %fd295, 0d0000000000000000;
	add.f64 	%fd296, %fd295, 0d41EFFFFFE5E00000;
	selp.f64 	%fd297, %fd296, %fd295, %p42;
	mul.f64 	%fd298, %fd160, %fd290;
	div.rn.f64 	%fd299, %fd298, 0d41EFFFFFE5E00000;
	cvt.rmi.f64.f64 	%fd300, %fd299;
	mul.f64 	%fd301, %fd300, 0d41EFFFFFE5E00000;
	sub.f64 	%fd302, %fd298, %fd301;
	setp.lt.f64 	%p43, %fd302, 0d0000000000000000;
	add.f64 	%fd303, %fd302, 0d41EFFFFFE5E00000;
	selp.f64 	%fd304, %fd303, %fd302, %p43;
	fma.rn.f64 	%fd305, %fd297, 0d4100000000000000, %fd304;
	div.rn.f64 	%fd306, %fd305, 0d41EFFFFFE5E00000;
	cvt.rmi.f64.f64 	%fd307, %fd306;
	mul.f64 	%fd308, %fd307, 0d41EFFFFFE5E00000;
	sub.f64 	%fd309, %fd305, %fd308;
	setp.lt.f64 	%p44, %fd309, 0d0000000000000000;
	add.f64 	%fd310, %fd309, 0d41EFFFFFE5E00000;
	selp.f64 	%fd311, %fd310, %fd309, %p44;
	setp.lt.f64 	%p45, %fd311, 0d0000000000000000;
	add.f64 	%fd312, %fd311, 0d41EFFFFFE5E00000;
	selp.f64 	%fd313, %fd312, %fd311, %p45;
	add.f64 	%fd314, %fd289, %fd313;
	div.rn.f64 	%fd315, %fd314, 0d41EFFFFFE5E00000;
	cvt.rmi.f64.f64 	%fd316, %fd315;
	mul.f64 	%fd317, %fd316, 0d41EFFFFFE5E00000;
	sub.f64 	%fd318, %fd314, %fd317;
	setp.lt.f64 	%p46, %fd318, 0d0000000000000000;
	add.f64 	%fd319, %fd318, 0d41EFFFFFE5E00000;
	selp.f64 	%fd320, %fd319, %fd318, %p46;
	cvt.rn.f64.u32 	%fd321, %r208;
	mul.f64 	%fd322, %fd148, %fd321;
	div.rn.f64 	%fd323, %fd322, 0d41EFFFFFE5E00000;
	cvt.rmi.f64.f64 	%fd324, %fd323;
	mul.f64 	%fd325, %fd324, 0d41EFFFFFE5E00000;
	sub.f64 	%fd326, %fd322, %fd325;
	setp.lt.f64 	%p47, %fd326, 0d0000000000000000;
	add.f64 	%fd327, %fd326, 0d41EFFFFFE5E00000;
	selp.f64 	%fd328, %fd327, %fd326, %p47;
	mul.f64 	%fd329, %fd150, %fd321;
	div.rn.f64 	%fd330, %fd329, 0d41EFFFFFE5E00000;
	cvt.rmi.f64.f64 	%fd331, %fd330;
	mul.f64 	%fd332, %fd331, 0d41EFFFFFE5E00000;
	sub.f64 	%fd333, %fd329, %fd332;
	setp.lt.f64 	%p48, %fd333, 0d0000000000000000;
	add.f64 	%fd334, %fd333, 0d41EFFFFFE5E00000;
	selp.f64 	%fd335, %fd334, %fd333, %p48;
	fma.rn.f64 	%fd336, %fd328, 0d4100000000000000, %fd335;
	div.rn.f64 	%fd337, %fd336, 0d41EFFFFFE5E00000;
	cvt.rmi.f64.f64 	%fd338, %fd337;
	mul.f64 	%fd339, %fd338, 0d41EFFFFFE5E00000;
	sub.f64 	%fd340, %fd336, %fd339;
	setp.lt.f64 	%p49, %fd340, 0d0000000000000000;
	add.f64 	%fd341, %fd340, 0d41EFFFFFE5E00000;
	selp.f64 	%fd342, %fd341, %fd340, %p49;
	setp.lt.f64 	%p50, %fd342, 0d0000000000000000;
	add.f64 	%fd343, %fd342, 0d41EFFFFFE5E00000;
	selp.f64 	%fd344, %fd343, %fd342, %p50;
	cvt.rn.f64.u32 	%fd345, %r205;
	mul.f64 	%fd346, %fd153, %fd345;
	div.rn.f64 	%fd347, %fd346, 0d41EFFFFFE5E00000;
	cvt.rmi.f64.f64 	%fd348, %fd347;
	mul.f64 	%fd349, %fd348, 0d41EFFFFFE5E00000;
	sub.f64 	%fd350, %fd346, %fd349;
	setp.lt.f64 	%p51, %fd350, 0d0000000000000000;
	add.f64 	%fd351, %fd350, 0d41EFFFFFE5E00000;
	selp.f64 	%fd352, %fd351, %fd350, %p51;
	mul.f64 	%fd353, %fd155, %fd345;
	div.rn.f64 	%fd354, %fd353, 0d41EFFFFFE5E00000;
	cvt.rmi.f64.f64 	%fd355, %fd354;
	mul.f64 	%fd356, %fd355, 0d41EFFFFFE5E00000;
	sub.f64 	%fd357, %fd353, %fd356;
	setp.lt.f64 	%p52, %fd357, 0d0000000000000000;
	add.f64 	%fd358, %fd357, 0d41EFFFFFE5E00000;
	selp.f64 	%fd359, %fd358, %fd357, %p52;
	fma.rn.f64 	%fd360, %fd352, 0d4100000000000000, %fd359;
	div.rn.f64 	%fd361, %fd360, 0d41EFFFFFE5E00000;
	cvt.rmi.f64.f64 	%fd362, %fd361;
	mul.f64 	%fd363, %fd362, 0d41EFFFFFE5E00000;
	sub.f64 	%fd364, %fd360, %fd363;
	setp.lt.f64 	%p53, %fd364, 0d0000000000000000;
	add.f64 	%fd365, %fd364, 0d41EFFFFFE5E00000;
	selp.f64 	%fd366, %fd365, %fd364, %p53;
	setp.lt.f64 	%p54, %fd366, 0d0000000000000000;
	add.f64 	%fd367, %fd366, 0d41EFFFFFE5E00000;
	selp.f64 	%fd368, %fd367, %fd366, %p54;
	add.f64 	%fd369, %fd344, %fd368;
	cvt.rn.f64.u32 	%fd370, %r202;
	mul.f64 	%fd371, %fd158, %fd370;
	div.rn.f64 	%fd372, %fd371, 0d41EFFFFFE5E00000;
	cvt.rmi.f64.f64 	%fd373, %fd372;
	mul.f64 	%fd374, %fd373, 0d41EFFFFFE5E00000;
	sub.f64 	%fd375, %fd371, %fd374;
	setp.lt.f64 	%p55, %fd375, 0d0000000000000000;
	add.f64 	%fd376, %fd375, 0d41EFFFFFE5E00000;
	selp.f64 	%fd377, %fd376, %fd375, %p55;
	mul.f64 	%fd378, %fd160, %fd370;
	div.rn.f64 	%fd379, %fd378, 0d41EFFFFFE5E00000;
	cvt.rmi.f64.f64 	%fd380, %fd379;
	mul.f64 	%fd381, %fd380, 0d41EFFFFFE5E00000;
	sub.f64 	%fd382, %fd378, %fd381;
	setp.lt.f64 	%p56, %fd382, 0d0000000000000000;
	add.f64 	%fd383, %fd382, 0d41EFFFFFE5E00000;
	selp.f64 	%fd384, %fd383, %fd382, %p56;
	fma.rn.f64 	%fd385, %fd377, 0d4100000000000000, %fd384;
	div.rn.f64 	%fd386, %fd385, 0d41EFFFFFE5E00000;
	cvt.rmi.f64.f64 	%fd387, %fd386;
	mul.f64 	%fd388, %fd387, 0d41EFFFFFE5E00000;
	sub.f64 	%fd389, %fd385, %fd388;
	setp.lt.f64 	%p57, %fd389, 0d0000000000000000;
	add.f64 	%fd390, %fd389, 0d41EFFFFFE5E00000;
	selp.f64 	%fd391, %fd390, %fd389, %p57;
	setp.lt.f64 	%p58, %fd391, 0d0000000000000000;
	add.f64 	%fd392, %fd391, 0d41EFFFFFE5E00000;
	selp.f64 	%fd393, %fd392, %fd391, %p58;
	add.f64 	%fd394, %fd369, %fd393;
	div.rn.f64 	%fd395, %fd394, 0d41EFFFFFE5E00000;
	cvt.rmi.f64.f64 	%fd396, %fd395;
	mul.f64 	%fd397, %fd396, 0d41EFFFFFE5E00000;
	sub.f64 	%fd398, %fd394, %fd397;
	setp.lt.f64 	%p59, %fd398, 0d0000000000000000;
	add.f64 	%fd399, %fd398, 0d41EFFFFFE5E00000;
	selp.f64 	%fd400, %fd399, %fd398, %p59;
	ld.global.u32 	%r142, [%rd23+12];
	cvt.rn.f64.u32 	%fd401, %r142;
	mul.f64 	%fd402, %fd401, 0d3EE0000000000000;
	cvt.rmi.f64.f64 	%fd403, %fd402;
	mul.f64 	%fd404, %fd403, 0d4100000000000000;
	sub.f64 	%fd405, %fd401, %fd404;
	ld.global.u32 	%r143, [%rd23+16];
	cvt.rn.f64.u32 	%fd406, %r143;
	mul.f64 	%fd407, %fd406, 0d3EE0000000000000;
	cvt.rmi.f64.f64 	%fd408, %fd407;
	mul.f64 	%fd409, %fd408, 0d4100000000000000;
	sub.f64 	%fd410, %fd406, %fd409;
	ld.global.u32 	%r144, [%rd23+20];
	cvt.rn.f64.u32 	%fd411, %r144;
	mul.f64 	%fd412, %fd411, 0d3EE0000000000000;
	cvt.rmi.f64.f64 	%fd413, %fd412;
	mul.f64 	%fd414, %fd413, 0d4100000000000000;
	sub.f64 	%fd415, %fd411, %fd414;
	mul.f64 	%fd416, %fd403, %fd161;
	div.rn.f64 	%fd417, %fd416, 0d41EFFFFFE5E00000;
	cvt.rmi.f64.f64 	%fd418, %fd417;
	mul.f64 	%fd419, %fd418, 0d41EFFFFFE5E00000;
	sub.f64 	%fd420, %fd416, %fd419;
	setp.lt.f64 	%p60, %fd420, 0d0000000000000000;
	add.f64 	%fd421, %fd420, 0d41EFFFFFE5E00000;
	selp.f64 	%fd422, %fd421, %fd420, %p60;
	mul.f64 	%fd423, %fd405, %fd161;
	div.rn.f64 	%fd424, %fd423, 0d41EFFFFFE5E00000;
	cvt.rmi.f64.f64 	%fd425, %fd424;
	mul.f64 	%fd426, %fd425, 0d41EFFFFFE5E00000;
	sub.f64 	%fd427, %fd423, %fd426;
	setp.lt.f64 	%p61, %fd427, 0d0000000000000000;
	add.f64 	%fd428, %fd427, 0d41EFFFFFE5E00000;
	selp.f64 	%fd429, %fd428, %fd427, %p61;
	fma.rn.f64 	%fd430, %fd422, 0d4100000000000000, %fd429;
	div.rn.f64 	%fd431, %fd430, 0d41EFFFFFE5E00000;
	cvt.rmi.f64.f64 	%fd432, %fd431;
	mul.f64 	%fd433, %fd432, 0d41EFFFFFE5E00000;
	sub.f64 	%fd434, %fd430, %fd433;
	setp.lt.f64 	%p62, %fd434, 0d0000000000000000;
	add.f64 	%fd435, %fd434, 0d41EFFFFFE5E00000;
	selp.f64 	%fd436, %fd435, %fd434, %p62;
	setp.lt.f64 	%p63, %fd436, 0d0000000000000000;
	add.f64 	%fd437, %fd436, 0d41EFFFFFE5E00000;
	selp.f64 	%fd438, %fd437, %fd436, %p63;
	mul.f64 	%fd439, %fd408, %fd185;
	div.rn.f64 	%fd440, %fd439, 0d41EFFFFFE5E00000;
	cvt.rmi.f64.f64 	%fd441, %fd440;
	mul.f64 	%fd442, %fd441, 0d41EFFFFFE5E00000;
	sub.f64 	%fd443, %fd439, %fd442;
	setp.lt.f64 	%p64, %fd443, 0d0000000000000000;
	add.f64 	%fd444, %fd443, 0d41EFFFFFE5E00000;
	selp.f64 	%fd445, %fd444, %fd443, %p64;
	mul.f64 	%fd446, %fd410, %fd185;
	div.rn.f64 	%fd447, %fd446, 0d41EFFFFFE5E00000;
	cvt.rmi.f64.f64 	%fd448, %fd447;
	mul.f64 	%fd449, %fd448, 0d41EFFFFFE5E00000;
	sub.f64 	%fd450, %fd446, %fd449;
	setp.lt.f64 	%p65, %fd450, 0d0000000000000000;
	add.f64 	%fd451, %fd450, 0d41EFFFFFE5E00000;
	selp.f64 	%fd452, %fd451, %fd450, %p65;
	fma.rn.f64 	%fd453, %fd445, 0d4100000000000000, %fd452;
	div.rn.f64 	%fd454, %fd453, 0d41EFFFFFE5E00000;
	cvt.rmi.f64.f64 	%fd455, %fd454;
	mul.f64 	%fd456, %fd455, 0d41EFFFFFE5E00000;
	sub.f64 	%fd457, %fd453, %fd456;
	setp.lt.f64 	%p66, %fd457, 0d0000000000000000;
	add.f64 	%fd458, %fd457, 0d41EFFFFFE5E00000;
	selp.f64 	%fd459, %fd458, %fd457, %p66;
	setp.lt.f64 	%p67, %fd459, 0d0000000000000000;
	add.f64 	%fd460, %fd459, 0d41EFFFFFE5E00000;
	selp.f64 	%fd461, %fd460, %fd459, %p67;
	add.f64 	%fd462, %fd438, %fd461;
	mul.f64 	%fd463, %fd413, %fd210;
	div.rn.f64 	%fd464, %fd463, 0d41EFFFFFE5E00000;
	cvt.rmi.f64.f64 	%fd465, %fd464;
	mul.f64 	%fd466, %fd465, 0d41EFFFFFE5E00000;
	sub.f64 	%fd467, %fd463, %fd466;
	setp.lt.f64 	%p68, %fd467, 0d0000000000000000;
	add.f64 	%fd468, %fd467, 0d41EFFFFFE5E00000;
	selp.f64 	%fd469, %fd468, %fd467, %p68;
	mul.f64 	%fd470, %fd415, %fd210;
	div.rn.f64 	%fd471, %fd470, 0d41EFFFFFE5E00000;
	cvt.rmi.f64.f64 	%fd472, %fd471;
	mul.f64 	%fd473, %fd472, 0d41EFFFFFE5E00000;
	sub.f64 	%fd474, %fd470, %fd473;
	setp.lt.f64 	%p69, %fd474, 0d0000000000000000;
	add.f64 	%fd475, %fd474, 0d41EFFFFFE5E00000;
	selp.f64 	%fd476, %fd475, %fd474, %p69;
	fma.rn.f64 	%fd477, %fd469, 0d4100000000000000, %fd476;
	div.rn.f64 	%fd478, %fd477, 0d41EFFFFFE5E00000;
	cvt.rmi.f64.f64 	%fd479, %fd478;
	mul.f64 	%fd480, %fd479, 0d41EFFFFFE5E00000;
	sub.f64 	%fd481, %fd477, %fd480;
	setp.lt.f64 	%p70, %fd481, 0d0000000000000000;
	add.f64 	%fd482, %fd481, 0d41EFFFFFE5E00000;
	selp.f64 	%fd483, %fd482, %fd481, %p70;
	setp.lt.f64 	%p71, %fd483, 0d0000000000000000;
	add.f64 	%fd484, %fd483, 0d41EFFFFFE5E00000;
	selp.f64 	%fd485, %fd484, %fd483, %p71;
	add.f64 	%fd486, %fd462, %fd485;
	div.rn.f64 	%fd487, %fd486, 0d41EFFFFFE5E00000;
	cvt.rmi.f64.f64 	%fd488, %fd487;
	mul.f64 	%fd489, %fd488, 0d41EFFFFFE5E00000;
	sub.f64 	%fd490, %fd486, %fd489;
	setp.lt.f64 	%p72, %fd490, 0d0000000000000000;
	add.f64 	%fd491, %fd490, 0d41EFFFFFE5E00000;
	selp.f64 	%fd492, %fd491, %fd490, %p72;
	mul.f64 	%fd493, %fd403, %fd241;
	div.rn.f64 	%fd494, %fd493, 0d41EFFFFFE5E00000;
	cvt.rmi.f64.f64 	%fd495, %fd494;
	mul.f64 	%fd496, %fd495, 0d41EFFFFFE5E00000;
	sub.f64 	%fd497, %fd493, %fd496;
	setp.lt.f64 	%p73, %fd497, 0d0000000000000000;
	add.f64 	%fd498, %fd497, 0d41EFFFFFE5E00000;
	selp.f64 	%fd499, %fd498, %fd497, %p73;
	mul.f64 	%fd500, %fd405, %fd241;
	div.rn.f64 	%fd501, %fd500, 0d41EFFFFFE5E00000;
	cvt.rmi.f64.f64 	%fd502, %fd501;
	mul.f64 	%fd503, %fd502, 0d41EFFFFFE5E00000;
	sub.f64 	%fd504, %fd500, %fd503;
	setp.lt.f64 	%p74, %fd504, 0d0000000000000000;
	add.f64 	%fd505, %fd504, 0d41EFFFFFE5E00000;
	selp.f64 	%fd506, %fd505, %fd504, %p74;
	fma.rn.f64 	%fd507, %fd499, 0d4100000000000000, %fd506;
	div.rn.f64 	%fd508, %fd507, 0d41EFFFFFE5E00000;
	cvt.rmi.f64.f64 	%fd509, %fd508;
	mul.f64 	%fd510, %fd509, 0d41EFFFFFE5E00000;
	sub.f64 	%fd511, %fd507, %fd510;
	setp.lt.f64 	%p75, %fd511, 0d0000000000000000;
	add.f64 	%fd512, %fd511, 0d41EFFFFFE5E00000;
	selp.f64 	%fd513, %fd512, %fd511, %p75;
	setp.lt.f64 	%p76, %fd513, 0d0000000000000000;
	add.f64 	%fd514, %fd513, 0d41EFFFFFE5E00000;
	selp.f64 	%fd515, %fd514, %fd513, %p76;
	mul.f64 	%fd516, %fd408, %fd265;
	div.rn.f64 	%fd517, %fd516, 0d41EFFFFFE5E00000;
	cvt.rmi.f64.f64 	%fd518, %fd517;
	mul.f64 	%fd519, %fd518, 0d41EFFFFFE5E00000;
	sub.f64 	%fd520, %fd516, %fd519;
	setp.lt.f64 	%p77, %fd520, 0d0000000000000000;
	add.f64 	%fd521, %fd520, 0d41EFFFFFE5E00000;
	selp.f64 	%fd522, %fd521, %fd520, %p77;
	mul.f64 	%fd523, %fd410, %fd265;
	div.rn.f64 	%fd524, %fd523, 0d41EFFFFFE5E00000;
	cvt.rmi.f64.f64 	%fd525, %fd524;
	mul.f64 	%fd526, %fd525, 0d41EFFFFFE5E00000;
	sub.f64 	%fd527, %fd523, %fd526;
	setp.lt.f64 	%p78, %fd527, 0d0000000000000000;
	add.f64 	%fd528, %fd527, 0d41EFFFFFE5E00000;
	selp.f64 	%fd529, %fd528, %fd527, %p78;
	fma.rn.f64 	%fd530, %fd522, 0d4100000000000000, %fd529;
	div.rn.f64 	%fd531, %fd530, 0d41EFFFFFE5E00000;
	cvt.rmi.f64.f64 	%fd532, %fd531;
	mul.f64 	%fd533, %fd532, 0d41EFFFFFE5E00000;
	sub.f64 	%fd534, %fd530, %fd533;
	setp.lt.f64 	%p79, %fd534, 0d0000000000000000;
	add.f64 	%fd535, %fd534, 0d41EFFFFFE5E00000;
	selp.f64 	%fd536, %fd535, %fd534, %p79;
	setp.lt.f64 	%p80, %fd536, 0d0000000000000000;
	add.f64 	%fd537, %fd536, 0d41EFFFFFE5E00000;
	selp.f64 	%fd538, %fd537, %fd536, %p80;
	add.f64 	%fd539, %fd515, %fd538;
	mul.f64 	%fd540, %fd413, %fd290;
	div.rn.f64 	%fd541, %fd540, 0d41EFFFFFE5E00000;
	cvt.rmi.f64.f64 	%fd542, %fd541;
	mul.f64 	%fd543, %fd542, 0d41EFFFFFE5E00000;
	sub.f64 	%fd544, %fd540, %fd543;
	setp.lt.f64 	%p81, %fd544, 0d0000000000000000;
	add.f64 	%fd545, %fd544, 0d41EFFFFFE5E00000;
	selp.f64 	%fd546, %fd545, %fd544, %p81;
	mul.f64 	%fd547, %fd415, %fd290;
	div.rn.f64 	%fd548, %fd547, 0d41EFFFFFE5E00000;
	cvt.rmi.f64.f64 	%fd549, %fd548;
	mul.f64 	%fd550, %fd549, 0d41EFFFFFE5E00000;
	sub.f64 	%fd551, %fd547, %fd550;
	setp.lt.f64 	%p82, %fd551, 0d0000000000000000;
	add.f64 	%fd552, %fd551, 0d41EFFFFFE5E00000;
	selp.f64 	%fd553, %fd552, %fd551, %p82;
	fma.rn.f64 	%fd554, %fd546, 0d4100000000000000, %fd553;
	div.rn.f64 	%fd555, %fd554, 0d41EFFFFFE5E00000;
	cvt.rmi.f64.f64 	%fd556, %fd555;
	mul.f64 	%fd557, %fd556, 0d41EFFFFFE5E00000;
	sub.f64 	%fd558, %fd554, %fd557;
	setp.lt.f64 	%p83, %fd558, 0d0000000000000000;
	add.f64 	%fd559, %fd558, 0d41EFFFFFE5E00000;
	selp.f64 	%fd560, %fd559, %fd558, %p83;
	setp.lt.f64 	%p84, %fd560, 0d0000000000000000;
	add.f64 	%fd561, %fd560, 0d41EFFFFFE5E00000;
	selp.f64 	%fd562, %fd561, %fd560, %p84;
	add.f64 	%fd563, %fd539, %fd562;
	div.rn.f64 	%fd564, %fd563, 0d41EFFFFFE5E00000;
	cvt.rmi.f64.f64 	%fd565, %fd564;
	mul.f64 	%fd566, %fd565, 0d41EFFFFFE5E00000;
	sub.f64 	%fd567, %fd563, %fd566;
	setp.lt.f64 	%p85, %fd567, 0d0000000000000000;
	add.f64 	%fd568, %fd567, 0d41EFFFFFE5E00000;
	selp.f64 	%fd569, %fd568, %fd567, %p85;
	mul.f64 	%fd570, %fd403, %fd321;
	div.rn.f64 	%fd571, %fd570, 0d41EFFFFFE5E00000;
	cvt.rmi.f64.f64 	%fd572, %fd571;
	mul.f64 	%fd573, %fd572, 0d41EFFFFFE5E00000;
	sub.f64 	%fd574, %fd570, %fd573;
	setp.lt.f64 	%p86, %fd574, 0d0000000000000000;
	add.f64 	%fd575, %fd574, 0d41EFFFFFE5E00000;
	selp.f64 	%fd576, %fd575, %fd574, %p86;
	mul.f64 	%fd577, %fd405, %fd321;
	div.rn.f64 	%fd578, %fd577, 0d41EFFFFFE5E00000;
	cvt.rmi.f64.f64 	%fd579, %fd578;
	mul.f64 	%fd580, %fd579, 0d41EFFFFFE5E00000;
	sub.f64 	%fd581, %fd577, %fd580;
	setp.lt.f64 	%p87, %fd581, 0d0000000000000000;
	add.f64 	%fd582, %fd581, 0d41EFFFFFE5E00000;
	selp.f64 	%fd583, %fd582, %fd581, %p87;
	fma.rn.f64 	%fd584, %fd576, 0d4100000000000000, %fd583;
	div.rn.f64 	%fd585, %fd584, 0d41EFFFFFE5E00000;
	cvt.rmi.f64.f64 	%fd586, %fd585;
	mul.f64 	%fd587, %fd586, 0d41EFFFFFE5E00000;
	sub.f64 	%fd588, %fd584, %fd587;
	setp.lt.f64 	%p88, %fd588, 0d0000000000000000;
	add.f64 	%fd589, %fd588, 0d41EFFFFFE5E00000;
	selp.f64 	%fd590, %fd589, %fd588, %p88;
	setp.lt.f64 	%p89, %fd590, 0d0000000000000000;
	add.f64 	%fd591, %fd590, 0d41EFFFFFE5E00000;
	selp.f64 	%fd592, %fd591, %fd590, %p89;
	mul.f64 	%fd593, %fd408, %fd345;
	div.rn.f64 	%fd594, %fd593, 0d41EFFFFFE5E00000;
	cvt.rmi.f64.f64 	%fd595, %fd594;
	mul.f64 	%fd596, %fd595, 0d41EFFFFFE5E00000;
	sub.f64 	%fd597, %fd593, %fd596;
	setp.lt.f64 	%p90, %fd597, 0d0000000000000000;
	add.f64 	%fd598, %fd597, 0d41EFFFFFE5E00000;
	selp.f64 	%fd599, %fd598, %fd597, %p90;
	mul.f64 	%fd600, %fd410, %fd345;
	div.rn.f64 	%fd601, %fd600, 0d41EFFFFFE5E00000;
	cvt.rmi.f64.f64 	%fd602, %fd601;
	mul.f64 	%fd603, %fd602, 0d41EFFFFFE5E00000;
	sub.f64 	%fd604, %fd600, %fd603;
	setp.lt.f64 	%p91, %fd604, 0d0000000000000000;
	add.f64 	%fd605, %fd604, 0d41EFFFFFE5E00000;
	selp.f64 	%fd606, %fd605, %fd604, %p91;
	fma.rn.f64 	%fd607, %fd599, 0d4100000000000000, %fd606;
	div.rn.f64 	%fd608, %fd607, 0d41EFFFFFE5E00000;
	cvt.rmi.f64.f64 	%fd609, %fd608;
	mul.f64 	%fd610, %fd609, 0d41EFFFFFE5E00000;
	sub.f64 	%fd611, %fd607, %fd610;
	setp.lt.f64 	%p92, %fd611, 0d0000000000000000;
	add.f64 	%fd612, %fd611, 0d41EFFFFFE5E00000;
	selp.f64 	%fd613, %fd612, %fd611, %p92;
	setp.lt.f64 	%p93, %fd613, 0d0000000000000000;
	add.f64 	%fd614, %fd613, 0d41EFFFFFE5E00000;
	selp.f64 	%fd615, %fd614, %fd613, %p93;
	add.f64 	%fd616, %fd592, %fd615;
	mul.f64 	%fd617, %fd413, %fd370;
	div.rn.f64 	%fd618, %fd617, 0d41EFFFFFE5E00000;
	cvt.rmi.f64.f64 	%fd619, %fd618;
	mul.f64 	%fd620, %fd619, 0d41EFFFFFE5E00000;
	sub.f64 	%fd621, %fd617, %fd620;
	setp.lt.f64 	%p94, %fd621, 0d0000000000000000;
	add.f64 	%fd622, %fd621, 0d41EFFFFFE5E00000;
	selp.f64 	%fd623, %fd622, %fd621, %p94;
	mul.f64 	%fd624, %fd415, %fd370;
	div.rn.f64 	%fd625, %fd624, 0d41EFFFFFE5E00000;
	cvt.rmi.f64.f64 	%fd626, %fd625;
	mul.f64 	%fd627, %fd626, 0d41EFFFFFE5E00000;
	sub.f64 	%fd628, %fd624, %fd627;
	setp.lt.f64 	%p95, %fd628, 0d0000000000000000;
	add.f64 	%fd629, %fd628, 0d41EFFFFFE5E00000;
	selp.f64 	%fd630, %fd629, %fd628, %p95;
	fma.rn.f64 	%fd631, %fd623, 0d4100000000000000, %fd630;
	div.rn.f64 	%fd632, %fd631, 0d41EFFFFFE5E00000;
	cvt.rmi.f64.f64 	%fd633, %fd632;
	mul.f64 	%fd634, %fd633, 0d41EFFFFFE5E00000;
	sub.f64 	%fd635, %fd631, %fd634;
	setp.lt.f64 	%p96, %fd635, 0d0000000000000000;
	add.f64 	%fd636, %fd635, 0d41EFFFFFE5E00000;
	selp.f64 	%fd637, %fd636, %fd635, %p96;
	setp.lt.f64 	%p97, %fd637, 0d0000000000000000;
	add.f64 	%fd638, %fd637, 0d41EFFFFFE5E00000;
	selp.f64 	%fd639, %fd638, %fd637, %p97;
	add.f64 	%fd640, %fd616, %fd639;
	div.rn.f64 	%fd641, %fd640, 0d41EFFFFFE5E00000;
	cvt.rmi.f64.f64 	%fd642, %fd641;
	mul.f64 	%fd643, %fd642, 0d41EFFFFFE5E00000;
	sub.f64 	%fd644, %fd640, %fd643;
	setp.lt.f64 	%p98, %fd644, 0d0000000000000000;
	add.f64 	%fd645, %fd644, 0d41EFFFFFE5E00000;
	selp.f64 	%fd646, %fd645, %fd644, %p98;
	ld.global.u32 	%r145, [%rd23+24];
	cvt.rn.f64.u32 	%fd647, %r145;
	mul.f64 	%fd648, %fd647, 0d3EE0000000000000;
	cvt.rmi.f64.f64 	%fd649, %fd648;
	mul.f64 	%fd650, %fd649, 0d4100000000000000;
	sub.f64 	%fd651, %fd647, %fd650;
	ld.global.u32 	%r146, [%rd23+28];
	cvt.rn.f64.u32 	%fd652, %r146;
	mul.f64 	%fd653, %fd652, 0d3EE0000000000000;
	cvt.rmi.f64.f64 	%fd654, %fd653;
	mul.f64 	%fd655, %fd654, 0d4100000000000000;
	sub.f64 	%fd656, %fd652, %fd655;
	ld.global.u32 	%r147, [%rd23+32];
	cvt.rn.f64.u32 	%fd657, %r147;
	mul.f64 	%fd658, %fd657, 0d3EE0000000000000;
	cvt.rmi.f64.f64 	%fd659, %fd658;
	mul.f64 	%fd660, %fd659, 0d4100000000000000;
	sub.f64 	%fd661, %fd657, %fd660;
	mul.f64 	%fd662, %fd649, %fd161;
	div.rn.f64 	%fd663, %fd662, 0d41EFFFFFE5E00000;
	cvt.rmi.f64.f64 	%fd664, %fd663;
	mul.f64 	%fd665, %fd664, 0d41EFFFFFE5E00000;
	sub.f64 	%fd666, %fd662, %fd665;
	setp.lt.f64 	%p99, %fd666, 0d0000000000000000;
	add.f64 	%fd667, %fd666, 0d41EFFFFFE5E00000;
	selp.f64 	%fd668, %fd667, %fd666, %p99;
	mul.f64 	%fd669, %fd651, %fd161;
	div.rn.f64 	%fd670, %fd669, 0d41EFFFFFE5E00000;
	cvt.rmi.f64.f64 	%fd671, %fd670;
	mul.f64 	%fd672, %fd671, 0d41EFFFFFE5E00000;
	sub.f64 	%fd673, %fd669, %fd672;
	setp.lt.f64 	%p100, %fd673, 0d0000000000000000;
	add.f64 	%fd674, %fd673, 0d41EFFFFFE5E00000;
	selp.f64 	%fd675, %fd674, %fd673, %p100;
	fma.rn.f64 	%fd676, %fd668, 0d4100000000000000, %fd675;
	div.rn.f64 	%fd677, %fd676, 0d41EFFFFFE5E00000;
	cvt.rmi.f64.f64 	%fd678, %fd677;
	mul.f64 	%fd679, %fd678, 0d41EFFFFFE5E00000;
	sub.f64 	%fd680, %fd676, %fd679;
	setp.lt.f64 	%p101, %fd680, 0d0000000000000000;
	add.f64 	%fd681, %fd680, 0d41EFFFFFE5E00000;
	selp.f64 	%fd682, %fd681, %fd680, %p101;
	setp.lt.f64 	%p102, %fd682, 0d0000000000000000;
	add.f64 	%fd683, %fd682, 0d41EFFFFFE5E00000;
	selp.f64 	%fd684, %fd683, %fd682, %p102;
	mul.f64 	%fd685, %fd654, %fd185;
	div.rn.f64 	%fd686, %fd685, 0d41EFFFFFE5E00000;
	cvt.rmi.f64.f64 	%fd687, %fd686;
	mul.f64 	%fd688, %fd687, 0d41EFFFFFE5E00000;
	sub.f64 	%fd689, %fd685, %fd688;
	setp.lt.f64 	%p103, %fd689, 0d0000000000000000;
	add.f64 	%fd690, %fd689, 0d41EFFFFFE5E00000;
	selp.f64 	%fd691, %fd690, %fd689, %p103;
	mul.f64 	%fd692, %fd656, %fd185;
	div.rn.f64 	%fd693, %fd692, 0d41EFFFFFE5E00000;
	cvt.rmi.f64.f64 	%fd694, %fd693;
	mul.f64 	%fd695, %fd694, 0d41EFFFFFE5E00000;
	sub.f64 	%fd696, %fd692, %fd695;
	setp.lt.f64 	%p104, %fd696, 0d0000000000000000;
	add.f64 	%fd697, %fd696, 0d41EFFFFFE5E00000;
	selp.f64 	%fd698, %fd697, %fd696, %p104;
	fma.rn.f64 	%fd699, %fd691, 0d4100000000000000, %fd698;
	div.rn.f64 	%fd700, %fd699, 0d41EFFFFFE5E00000;
	cvt.rmi.f64.f64 	%fd701, %fd700;
	mul.f64 	%fd702, %fd701, 0d41EFFFFFE5E00000;
	sub.f64 	%fd703, %fd699, %fd702;
	setp.lt.f64 	%p105, %fd703, 0d0000000000000000;
	add.f64 	%fd704, %fd703, 0d41EFFFFFE5E00000;
	selp.f64 	%fd705, %fd704, %fd703, %p105;
	setp.lt.f64 	%p106, %fd705, 0d0000000000000000;
	add.f64 	%fd706, %fd705, 0d41EFFFFFE5E00000;
	selp.f64 	%fd707, %fd706, %fd705, %p106;
	add.f64 	%fd708, %fd684, %fd707;
	mul.f64 	%fd709, %fd659, %fd210;
	div.rn.f64 	%fd710, %fd709, 0d41EFFFFFE5E00000;
	cvt.rmi.f64.f64 	%fd711, %fd710;
	mul.f64 	%fd712, %fd711, 0d41EFFFFFE5E00000;
	sub.f64 	%fd713, %fd709, %fd712;
	setp.lt.f64 	%p107, %fd713, 0d0000000000000000;
	add.f64 	%fd714, %fd713, 0d41EFFFFFE5E00000;
	selp.f64 	%fd715, %fd714, %fd713, %p107;
	mul.f64 	%fd716, %fd661, %fd210;
	div.rn.f64 	%fd717, %fd716, 0d41EFFFFFE5E00000;
	cvt.rmi.f64.f64 	%fd718, %fd717;
	mul.f64 	%fd719, %fd718, 0d41EFFFFFE5E00000;
	sub.f64 	%fd720, %fd716, %fd719;
	setp.lt.f64 	%p108, %fd720, 0d0000000000000000;
	add.f64 	%fd721, %fd720, 0d41EFFFFFE5E00000;
	selp.f64 	%fd722, %fd721, %fd720, %p108;
	fma.rn.f64 	%fd723, %fd715, 0d4100000000000000, %fd722;
	div.rn.f64 	%fd724, %fd723, 0d41EFFFFFE5E00000;
	cvt.rmi.f64.f64 	%fd725, %fd724;
	mul.f64 	%fd726, %fd725, 0d41EFFFFFE5E00000;
	sub.f64 	%fd727, %fd723, %fd726;
	setp.lt.f64 	%p109, %fd727, 0d0000000000000000;
	add.f64 	%fd728, %fd727, 0d41EFFFFFE5E00000;
	selp.f64 	%fd729, %fd728, %fd727, %p109;
	setp.lt.f64 	%p110, %fd729, 0d0000000000000000;
	add.f64 	%fd730, %fd729, 0d41EFFFFFE5E00000;
	selp.f64 	%fd731, %fd730, %fd729, %p110;
	add.f64 	%fd732, %fd708, %fd731;
	div.rn.f64 	%fd733, %fd732, 0d41EFFFFFE5E00000;
	cvt.rmi.f64.f64 	%fd734, %fd733;
	mul.f64 	%fd735, %fd734, 0d41EFFFFFE5E00000;
	sub.f64 	%fd736, %fd732, %fd735;
	setp.lt.f64 	%p111, %fd736, 0d0000000000000000;
	add.f64 	%fd737, %fd736, 0d41EFFFFFE5E00000;
	selp.f64 	%fd738, %fd737, %fd736, %p111;
	mul.f64 	%fd739, %fd649, %fd241;
	div.rn.f64 	%fd740, %fd739, 0d41EFFFFFE5E00000;
	cvt.rmi.f64.f64 	%fd741, %fd740;
	mul.f64 	%fd742, %fd741, 0d41EFFFFFE5E00000;
	sub.f64 	%fd743, %fd739, %fd742;
	setp.lt.f64 	%p112, %fd743, 0d0000000000000000;
	add.f64 	%fd744, %fd743, 0d41EFFFFFE5E00000;
	selp.f64 	%fd745, %fd744, %fd743, %p112;
	mul.f64 	%fd746, %fd651, %fd241;
	div.rn.f64 	%fd747, %fd746, 0d41EFFFFFE5E00000;
	cvt.rmi.f64.f64 	%fd748, %fd747;
	mul.f64 	%fd749, %fd748, 0d41EFFFFFE5E00000;
	sub.f64 	%fd750, %fd746, %fd749;
	setp.lt.f64 	%p113, %fd750, 0d0000000000000000;
	add.f64 	%fd751, %fd750, 0d41EFFFFFE5E00000;
	selp.f64 	%fd752, %fd751, %fd750, %p113;
	fma.rn.f64 	%fd753, %fd745, 0d4100000000000000, %fd752;
	div.rn.f64 	%fd754, %fd753, 0d41EFFFFFE5E00000;
	cvt.rmi.f64.f64 	%fd755, %fd754;
	mul.f64 	%fd756, %fd755, 0d41EFFFFFE5E00000;
	sub.f64 	%fd757, %fd753, %fd756;
	setp.lt.f64 	%p114, %fd757, 0d0000000000000000;
	add.f64 	%fd758, %fd757, 0d41EFFFFFE5E00000;
	selp.f64 	%fd759, %fd758, %fd757, %p114;
	setp.lt.f64 	%p115, %fd759, 0d0000000000000000;
	add.f64 	%fd760, %fd759, 0d41EFFFFFE5E00000;
	selp.f64 	%fd761, %fd760, %fd759, %p115;
	mul.f64 	%fd762, %fd654, %fd265;
	div.rn.f64 	%fd763, %fd762, 0d41EFFFFFE5E00000;
	cvt.rmi.f64.f64 	%fd764, %fd763;
	mul.f64 	%fd765, %fd764, 0d41EFFFFFE5E00000;
	sub.f64 	%fd766, %fd762, %fd765;
	setp.lt.f64 	%p116, %fd766, 0d0000000000000000;
	add.f64 	%fd767, %fd766, 0d41EFFFFFE5E00000;
	selp.f64 	%fd768, %fd767, %fd766, %p116;
	mul.f64 	%fd769, %fd656, %fd265;
	div.rn.f64 	%fd770, %fd769, 0d41EFFFFFE5E00000;
	cvt.rmi.f64.f64 	%fd771, %fd770;
	mul.f64 	%fd772, %fd771, 0d41EFFFFFE5E00000;
	sub.f64 	%fd773, %fd769, %fd772;
	setp.lt.f64 	%p117, %fd773, 0d0000000000000000;
	add.f64 	%fd774, %fd773, 0d41EFFFFFE5E00000;
	selp.f64 	%fd775, %fd774, %fd773, %p117;
	fma.rn.f64 	%fd776, %fd768, 0d4100000000000000, %fd775;
	div.rn.f64 	%fd777, %fd776, 0d41EFFFFFE5E00000;
	cvt.rmi.f64.f64 	%fd778, %fd777;
	mul.f64 	%fd779, %fd778, 0d41EFFFFFE5E00000;
	sub.f64 	%fd780, %fd776, %fd779;
	setp.lt.f64 	%p118, %fd780, 0d0000000000000000;
	add.f64 	%fd781, %fd780, 0d41EFFFFFE5E00000;
	selp.f64 	%fd782, %fd781, %fd780, %p118;
	setp.lt.f64 	%p119, %fd782, 0d0000000000000000;
	add.f64 	%fd783, %fd782, 0d41EFFFFFE5E00000;
	selp.f64 	%fd784, %fd783, %fd782, %p119;
	add.f64 	%fd785, %fd761, %fd784;
	mul.f64 	%fd786, %fd659, %fd290;
	div.rn.f64 	%fd787, %fd786, 0d41EFFFFFE5E00000;
	cvt.rmi.f64.f64 	%fd788, %fd787;
	mul.f64 	%fd789, %fd788, 0d41EFFFFFE5E00000;
	sub.f64 	%fd790, %fd786, %fd789;
	setp.lt.f64 	%p120, %fd790, 0d0000000000000000;
	add.f64 	%fd791, %fd790, 0d41EFFFFFE5E00000;
	selp.f64 	%fd792, %fd791, %fd790, %p120;
	mul.f64 	%fd793, %fd661, %fd290;
	div.rn.f64 	%fd794, %fd793, 0d41EFFFFFE5E00000;
	cvt.rmi.f64.f64 	%fd795, %fd794;
	mul.f64 	%fd796, %fd795, 0d41EFFFFFE5E00000;
	sub.f64 	%fd797, %fd793, %fd796;
	setp.lt.f64 	%p121, %fd797, 0d0000000000000000;
	add.f64 	%fd798, %fd797, 0d41EFFFFFE5E00000;
	selp.f64 	%fd799, %fd798, %fd797, %p121;
	fma.rn.f64 	%fd800, %fd792, 0d4100000000000000, %fd799;
	div.rn.f64 	%fd801, %fd800, 0d41EFFFFFE5E00000;
	cvt.rmi.f64.f64 	%fd802, %fd801;
	mul.f64 	%fd803, %fd802, 0d41EFFFFFE5E00000;
	sub.f64 	%fd804, %fd800, %fd803;
	setp.lt.f64 	%p122, %fd804, 0d0000000000000000;
	add.f64 	%fd805, %fd804, 0d41EFFFFFE5E00000;
	selp.f64 	%fd806, %fd805, %fd804, %p122;
	setp.lt.f64 	%p123, %fd806, 0d0000000000000000;
	add.f64 	%fd807, %fd806, 0d41EFFFFFE5E00000;
	selp.f64 	%fd808, %fd807, %fd806, %p123;
	add.f64 	%fd809, %fd785, %fd808;
	div.rn.f64 	%fd810, %fd809, 0d41EFFFFFE5E00000;
	cvt.rmi.f64.f64 	%fd811, %fd810;
	mul.f64 	%fd812, %fd811, 0d41EFFFFFE5E00000;
	sub.f64 	%fd813, %fd809, %fd812;
	setp.lt.f64 	%p124, %fd813, 0d0000000000000000;
	add.f64 	%fd814, %fd813, 0d41EFFFFFE5E00000;
	selp.f64 	%fd815, %fd814, %fd813, %p124;
	mul.f64 	%fd816, %fd649, %fd321;
	div.rn.f64 	%fd817, %fd816, 0d41EFFFFFE5E00000;
	cvt.rmi.f64.f64 	%fd818, %fd817;
	mul.f64 	%fd819, %fd818, 0d41EFFFFFE5E00000;
	sub.f64 	%fd820, %fd816, %fd819;
	setp.lt.f64 	%p125, %fd820, 0d0000000000000000;
	add.f64 	%fd821, %fd820, 0d41EFFFFFE5E00000;
	selp.f64 	%fd822, %fd821, %fd820, %p125;
	mul.f64 	%fd823, %fd651, %fd321;
	div.rn.f64 	%fd824, %fd823, 0d41EFFFFFE5E00000;
	cvt.rmi.f64.f64 	%fd825, %fd824;
	mul.f64 	%fd826, %fd825, 0d41EFFFFFE5E00000;
	sub.f64 	%fd827, %fd823, %fd826;
	setp.lt.f64 	%p126, %fd827, 0d0000000000000000;
	add.f64 	%fd828, %fd827, 0d41EFFFFFE5E00000;
	selp.f64 	%fd829, %fd828, %fd827, %p126;
	fma.rn.f64 	%fd830, %fd822, 0d4100000000000000, %fd829;
	div.rn.f64 	%fd831, %fd830, 0d41EFFFFFE5E00000;
	cvt.rmi.f64.f64 	%fd832, %fd831;
	mul.f64 	%fd833, %fd832, 0d41EFFFFFE5E00000;
	sub.f64 	%fd834, %fd830, %fd833;
	setp.lt.f64 	%p127, %fd834, 0d0000000000000000;
	add.f64 	%fd835, %fd834, 0d41EFFFFFE5E00000;
	selp.f64 	%fd836, %fd835, %fd834, %p127;
	setp.lt.f64 	%p128, %fd836, 0d0000000000000000;
	add.f64 	%fd837, %fd836, 0d41EFFFFFE5E00000;
	selp.f64 	%fd838, %fd837, %fd836, %p128;
	mul.f64 	%fd839, %fd654, %fd345;
	div.rn.f64 	%fd840, %fd839, 0d41EFFFFFE5E00000;
	cvt.rmi.f64.f64 	%fd841, %fd840;
	mul.f64 	%fd842, %fd841, 0d41EFFFFFE5E00000;
	sub.f64 	%fd843, %fd839, %fd842;
	setp.lt.f64 	%p129, %fd843, 0d0000000000000000;
	add.f64 	%fd844, %fd843, 0d41EFFFFFE5E00000;
	selp.f64 	%fd845, %fd844, %fd843, %p129;
	mul.f64 	%fd846, %fd656, %fd345;
	div.rn.f64 	%fd847, %fd846, 0d41EFFFFFE5E00000;
	cvt.rmi.f64.f64 	%fd848, %fd847;
	mul.f64 	%fd849, %fd848, 0d41EFFFFFE5E00000;
	sub.f64 	%fd850, %fd846, %fd849;
	setp.lt.f64 	%p130, %fd850, 0d0000000000000000;
	add.f64 	%fd851, %fd850, 0d41EFFFFFE5E00000;
	selp.f64 	%fd852, %fd851, %fd850, %p130;
	fma.rn.f64 	%fd853, %fd845, 0d4100000000000000, %fd852;
	div.rn.f64 	%fd854, %fd853, 0d41EFFFFFE5E00000;
	cvt.rmi.f64.f64 	%fd855, %fd854;
	mul.f64 	%fd856, %fd855, 0d41EFFFFFE5E00000;
	sub.f64 	%fd857, %fd853, %fd856;
	setp.lt.f64 	%p131, %fd857, 0d0000000000000000;
	add.f64 	%fd858, %fd857, 0d41EFFFFFE5E00000;
	selp.f64 	%fd859, %fd858, %fd857, %p131;
	setp.lt.f64 	%p132, %fd859, 0d0000000000000000;
	add.f64 	%fd860, %fd859, 0d41EFFFFFE5E00000;
	selp.f64 	%fd861, %fd860, %fd859, %p132;
	add.f64 	%fd862, %fd838, %fd861;
	mul.f64 	%fd863, %fd659, %fd370;
	div.rn.f64 	%fd864, %fd863, 0d41EFFFFFE5E00000;
	cvt.rmi.f64.f64 	%fd865, %fd864;
	mul.f64 	%fd866, %fd865, 0d41EFFFFFE5E00000;
	sub.f64 	%fd867, %fd863, %fd866;
	setp.lt.f64 	%p133, %fd867, 0d0000000000000000;
	add.f64 	%fd868, %fd867, 0d41EFFFFFE5E00000;
	selp.f64 	%fd869, %fd868, %fd867, %p133;
	mul.f64 	%fd870, %fd661, %fd370;
	div.rn.f64 	%fd871, %fd870, 0d41EFFFFFE5E00000;
	cvt.rmi.f64.f64 	%fd872, %fd871;
	mul.f64 	%fd873, %fd872, 0d41EFFFFFE5E00000;
	sub.f64 	%fd874, %fd870, %fd873;
	setp.lt.f64 	%p134, %fd874, 0d0000000000000000;
	add.f64 	%fd875, %fd874, 0d41EFFFFFE5E00000;
	selp.f64 	%fd876, %fd875, %fd874, %p134;
	fma.rn.f64 	%fd877, %fd869, 0d4100000000000000, %fd876;
	div.rn.f64 	%fd878, %fd877, 0d41EFFFFFE5E00000;
	cvt.rmi.f64.f64 	%fd879, %fd878;
	mul.f64 	%fd880, %fd879, 0d41EFFFFFE5E00000;
	sub.f64 	%fd881, %fd877, %fd880;
	setp.lt.f64 	%p135, %fd881, 0d0000000000000000;
	add.f64 	%fd882, %fd881, 0d41EFFFFFE5E00000;
	selp.f64 	%fd883, %fd882, %fd881, %p135;
	setp.lt.f64 	%p136, %fd883, 0d0000000000000000;
	add.f64 	%fd884, %fd883, 0d41EFFFFFE5E00000;
	selp.f64 	%fd885, %fd884, %fd883, %p136;
	add.f64 	%fd886, %fd862, %fd885;
	div.rn.f64 	%fd887, %fd886, 0d41EFFFFFE5E00000;
	cvt.rmi.f64.f64 	%fd888, %fd887;
	mul.f64 	%fd889, %fd888, 0d41EFFFFFE5E00000;
	sub.f64 	%fd890, %fd886, %fd889;
	setp.lt.f64 	%p137, %fd890, 0d0000000000000000;
	add.f64 	%fd891, %fd890, 0d41EFFFFFE5E00000;
	selp.f64 	%fd892, %fd891, %fd890, %p137;
	cvt.rzi.u32.f64 	%r210, %fd240;
	cvt.rzi.u32.f64 	%r209, %fd320;
	cvt.rzi.u32.f64 	%r208, %fd400;
	cvt.rzi.u32.f64 	%r207, %fd492;
	cvt.rzi.u32.f64 	%r206, %fd569;
	cvt.rzi.u32.f64 	%r205, %fd646;
	cvt.rzi.u32.f64 	%r204, %fd738;
	cvt.rzi.u32.f64 	%r203, %fd815;
	cvt.rzi.u32.f64 	%r202, %fd892;
$L__BB1_6:
	add.s32 	%r201, %r201, 1;
	shr.u64 	%rd4, %rd37, 1;
	setp.gt.u64 	%p138, %rd37, 1;
	mov.u64 	%rd37, %rd4;
	@%p138 bra 	$L__BB1_4;
	cvt.rn.f64.u32 	%fd4240, %r210;
	cvt.rn.f64.u32 	%fd4239, %r209;
	cvt.rn.f64.u32 	%fd4238, %r208;
	cvt.rn.f64.u32 	%fd4237, %r207;
	cvt.rn.f64.u32 	%fd4236, %r206;
	cvt.rn.f64.u32 	%fd4235, %r205;
	cvt.rn.f64.u32 	%fd4234, %r204;
	cvt.rn.f64.u32 	%fd4233, %r203;
	cvt.rn.f64.u32 	%fd4232, %r202;
$L__BB1_8:
	mov.u32 	%r148, %ctaid.x;
	mov.u32 	%r149, %ntid.x;
	mov.u32 	%r150, %tid.x;
	mad.lo.s32 	%r151, %r148, %r149, %r150;
	cvt.s64.s32 	%rd38, %r151;
	setp.eq.s32 	%p139, %r151, 0;
	mul.f64 	%fd895, %fd4240, 0d3EE0000000000000;
	cvt.rmi.f64.f64 	%fd896, %fd895;
	mul.f64 	%fd897, %fd896, 0d4100000000000000;
	sub.f64 	%fd898, %fd4240, %fd897;
	mul.f64 	%fd899, %fd896, %fd4231;
	div.rn.f64 	%fd900, %fd899, 0d41EFFFFFE5E00000;
	cvt.rmi.f64.f64 	%fd901, %fd900;
	mul.f64 	%fd902, %fd901, 0d41EFFFFFE5E00000;
	sub.f64 	%fd903, %fd899, %fd902;
	setp.lt.f64 	%p140, %fd903, 0d0000000000000000;
	add.f64 	%fd904, %fd903, 0d41EFFFFFE5E00000;
	selp.f64 	%fd905, %fd904, %fd903, %p140;
	mul.f64 	%fd906, %fd898, %fd4231;
	div.rn.f64 	%fd907, %fd906, 0d41EFFFFFE5E00000;
	cvt.rmi.f64.f64 	%fd908, %fd907;
	mul.f64 	%fd909, %fd908, 0d41EFFFFFE5E00000;
	sub.f64 	%fd910, %fd906, %fd909;
	setp.lt.f64 	%p141, %fd910, 0d0000000000000000;
	add.f64 	%fd911, %fd910, 0d41EFFFFFE5E00000;
	selp.f64 	%fd912, %fd911, %fd910, %p141;
	fma.rn.f64 	%fd913, %fd905, 0d4100000000000000, %fd912;
	div.rn.f64 	%fd914, %fd913, 0d41EFFFFFE5E00000;
	cvt.rmi.f64.f64 	%fd915, %fd914;
	mul.f64 	%fd916, %fd915, 0d41EFFFFFE5E00000;
	sub.f64 	%fd917, %fd913, %fd916;
	setp.lt.f64 	%p142, %fd917, 0d0000000000000000;
	add.f64 	%fd918, %fd917, 0d41EFFFFFE5E00000;
	selp.f64 	%fd919, %fd918, %fd917, %p142;
	setp.lt.f64 	%p143, %fd919, 0d0000000000000000;
	add.f64 	%fd920, %fd919, 0d41EFFFFFE5E00000;
	selp.f64 	%fd921, %fd920, %fd919, %p143;
	mul.f64 	%fd922, %fd4239, 0d3EE0000000000000;
	cvt.rmi.f64.f64 	%fd923, %fd922;
	mul.f64 	%fd924, %fd923, 0d4100000000000000;
	sub.f64 	%fd925, %fd4239, %fd924;
	mul.f64 	%fd926, %fd923, %fd4230;
	div.rn.f64 	%fd927, %fd926, 0d41EFFFFFE5E00000;
	cvt.rmi.f64.f64 	%fd928, %fd927;
	mul.f64 	%fd929, %fd928, 0d41EFFFFFE5E00000;
	sub.f64 	%fd930, %fd926, %fd929;
	setp.lt.f64 	%p144, %fd930, 0d0000000000000000;
	add.f64 	%fd931, %fd930, 0d41EFFFFFE5E00000;
	selp.f64 	%fd932, %fd931, %fd930, %p144;
	mul.f64 	%fd933, %fd925, %fd4230;
	div.rn.f64 	%fd934, %fd933, 0d41EFFFFFE5E00000;
	cvt.rmi.f64.f64 	%fd935, %fd934;
	mul.f64 	%fd936, %fd935, 0d41EFFFFFE5E00000;
	sub.f64 	%fd937, %fd933, %fd936;
	setp.lt.f64 	%p145, %fd937, 0d0000000000000000;
	add.f64 	%fd938, %fd937, 0d41EFFFFFE5E00000;
	selp.f64 	%fd939, %fd938, %fd937, %p145;
	fma.rn.f64 	%fd940, %fd932, 0d4100000000000000, %fd939;
	div.rn.f64 	%fd941, %fd940, 0d41EFFFFFE5E00000;
	cvt.rmi.f64.f64 	%fd942, %fd941;
	mul.f64 	%fd943, %fd942, 0d41EFFFFFE5E00000;
	sub.f64 	%fd944, %fd940, %fd943;
	setp.lt.f64 	%p146, %fd944, 0d0000000000000000;
	add.f64 	%fd945, %fd944, 0d41EFFFFFE5E00000;
	selp.f64 	%fd946, %fd945, %fd944, %p146;
	setp.lt.f64 	%p147, %fd946, 0d0000000000000000;
	add.f64 	%fd947, %fd946, 0d41EFFFFFE5E00000;
	selp.f64 	%fd948, %fd947, %fd946, %p147;
	add.f64 	%fd949, %fd921, %fd948;
	mul.f64 	%fd950, %fd4238, 0d3EE0000000000000;
	cvt.rmi.f64.f64 	%fd951, %fd950;
	mul.f64 	%fd952, %fd951, 0d4100000000000000;
	sub.f64 	%fd953, %fd4238, %fd952;
	mul.f64 	%fd954, %fd951, %fd4231;
	div.rn.f64 	%fd955, %fd954, 0d41EFFFFFE5E00000;
	cvt.rmi.f64.f64 	%fd956, %fd955;
	mul.f64 	%fd957, %fd956, 0d41EFFFFFE5E00000;
	sub.f64 	%fd958, %fd954, %fd957;
	setp.lt.f64 	%p148, %fd958, 0d0000000000000000;
	add.f64 	%fd959, %fd958, 0d41EFFFFFE5E00000;
	selp.f64 	%fd960, %fd959, %fd958, %p148;
	mul.f64 	%fd961, %fd953, %fd4231;
	div.rn.f64 	%fd962, %fd961, 0d41EFFFFFE5E00000;
	cvt.rmi.f64.f64 	%fd963, %fd962;
	mul.f64 	%fd964, %fd963, 0d41EFFFFFE5E00000;
	sub.f64 	%fd965, %fd961, %fd964;
	setp.lt.f64 	%p149, %fd965, 0d0000000000000000;
	add.f64 	%fd966, %fd965, 0d41EFFFFFE5E00000;
	selp.f64 	%fd967, %fd966, %fd965, %p149;
	fma.rn.f64 	%fd968, %fd960, 0d4100000000000000, %fd967;
	div.rn.f64 	%fd969, %fd968, 0d41EFFFFFE5E00000;
	cvt.rmi.f64.f64 	%fd970, %fd969;
	mul.f64 	%fd971, %fd970, 0d41EFFFFFE5E00000;
	sub.f64 	%fd972, %fd968, %fd971;
	setp.lt.f64 	%p150, %fd972, 0d0000000000000000;
	add.f64 	%fd973, %fd972, 0d41EFFFFFE5E00000;
	selp.f64 	%fd974, %fd973, %fd972, %p150;
	setp.lt.f64 	%p151, %fd974, 0d0000000000000000;
	add.f64 	%fd975, %fd974, 0d41EFFFFFE5E00000;
	selp.f64 	%fd976, %fd975, %fd974, %p151;
	add.f64 	%fd977, %fd949, %fd976;
	div.rn.f64 	%fd978, %fd977, 0d41EFFFFFE5E00000;
	cvt.rmi.f64.f64 	%fd979, %fd978;
	mul.f64 	%fd980, %fd979, 0d41EFFFFFE5E00000;
	sub.f64 	%fd981, %fd977, %fd980;
	setp.lt.f64 	%p152, %fd981, 0d0000000000000000;
	add.f64 	%fd982, %fd981, 0d41EFFFFFE5E00000;
	selp.f64 	%fd983, %fd982, %fd981, %p152;
	mul.f64 	%fd984, %fd4237, 0d3EE0000000000000;
	cvt.rmi.f64.f64 	%fd985, %fd984;
	mul.f64 	%fd986, %fd985, 0d4100000000000000;
	sub.f64 	%fd987, %fd4237, %fd986;
	mul.f64 	%fd988, %fd985, %fd4231;
	div.rn.f64 	%fd989, %fd988, 0d41EFFFFFE5E00000;
	cvt.rmi.f64.f64 	%fd990, %fd989;
	mul.f64 	%fd991, %fd990, 0d41EFFFFFE5E00000;
	sub.f64 	%fd992, %fd988, %fd991;
	setp.lt.f64 	%p153, %fd992, 0d0000000000000000;
	add.f64 	%fd993, %fd992, 0d41EFFFFFE5E00000;
	selp.f64 	%fd994, %fd993, %fd992, %p153;
	mul.f64 	%fd995, %fd987, %fd4231;
	div.rn.f64 	%fd996, %fd995, 0d41EFFFFFE5E00000;
	cvt.rmi.f64.f64 	%fd997, %fd996;
	mul.f64 	%fd998, %fd997, 0d41EFFFFFE5E00000;
	sub.f64 	%fd999, %fd995, %fd998;
	setp.lt.f64 	%p154, %fd999, 0d0000000000000000;
	add.f64 	%fd1000, %fd999, 0d41EFFFFFE5E00000;
	selp.f64 	%fd1001, %fd1000, %fd999, %p154;
	fma.rn.f64 	%fd1002, %fd994, 0d4100000000000000, %fd1001;
	div.rn.f64 	%fd1003, %fd1002, 0d41EFFFFFE5E00000;
	cvt.rmi.f64.f64 	%fd1004, %fd1003;
	mul.f64 	%fd1005, %fd1004, 0d41EFFFFFE5E00000;
	sub.f64 	%fd1006, %fd1002, %fd1005;
	setp.lt.f64 	%p155, %fd1006, 0d0000000000000000;
	add.f64 	%fd1007, %fd1006, 0d41EFFFFFE5E00000;
	selp.f64 	%fd1008, %fd1007, %fd1006, %p155;
	setp.lt.f64 	%p156, %fd1008, 0d0000000000000000;
	add.f64 	%fd1009, %fd1008, 0d41EFFFFFE5E00000;
	selp.f64 	%fd1010, %fd1009, %fd1008, %p156;
	mul.f64 	%fd1011, %fd4236, 0d3EE0000000000000;
	cvt.rmi.f64.f64 	%fd1012, %fd1011;
	mul.f64 	%fd1013, %fd1012, 0d4100000000000000;
	sub.f64 	%fd1014, %fd4236, %fd1013;
	mul.f64 	%fd1015, %fd1012, %fd4230;
	div.rn.f64 	%fd1016, %fd1015, 0d41EFFFFFE5E00000;
	cvt.rmi.f64.f64 	%fd1017, %fd1016;
	mul.f64 	%fd1018, %fd1017, 0d41EFFFFFE5E00000;
	sub.f64 	%fd1019, %fd1015, %fd1018;
	setp.lt.f64 	%p157, %fd1019, 0d0000000000000000;
	add.f64 	%fd1020, %fd1019, 0d41EFFFFFE5E00000;
	selp.f64 	%fd1021, %fd1020, %fd1019, %p157;
	mul.f64 	%fd1022, %fd1014, %fd4230;
	div.rn.f64 	%fd1023, %fd1022, 0d41EFFFFFE5E00000;
	cvt.rmi.f64.f64 	%fd1024, %fd1023;
	mul.f64 	%fd1025, %fd1024, 0d41EFFFFFE5E00000;
	sub.f64 	%fd1026, %fd1022, %fd1025;
	setp.lt.f64 	%p158, %fd1026, 0d0000000000000000;
	add.f64 	%fd1027, %fd1026, 0d41EFFFFFE5E00000;
	selp.f64 	%fd1028, %fd1027, %fd1026, %p158;
	fma.rn.f64 	%fd1029, %fd1021, 0d4100000000000000, %fd1028;
	div.rn.f64 	%fd1030, %fd1029, 0d41EFFFFFE5E00000;
	cvt.rmi.f64.f64 	%fd1031, %fd1030;
	mul.f64 	%fd1032, %fd1031, 0d41EFFFFFE5E00000;
	sub.f64 	%fd1033, %fd1029, %fd1032;
	setp.lt.f64 	%p159, %fd1033, 0d0000000000000000;
	add.f64 	%fd1034, %fd1033, 0d41EFFFFFE5E00000;
	selp.f64 	%fd1035, %fd1034, %fd1033, %p159;
	setp.lt.f64 	%p160, %fd1035, 0d0000000000000000;
	add.f64 	%fd1036, %fd1035, 0d41EFFFFFE5E00000;
	selp.f64 	%fd1037, %fd1036, %fd1035, %p160;
	add.f64 	%fd1038, %fd1010, %fd1037;
	mul.f64 	%fd1039, %fd4235, 0d3EE0000000000000;
	cvt.rmi.f64.f64 	%fd1040, %fd1039;
	mul.f64 	%fd1041, %fd1040, 0d4100000000000000;
	sub.f64 	%fd1042, %fd4235, %fd1041;
	mul.f64 	%fd1043, %fd1040, %fd4231;
	div.rn.f64 	%fd1044, %fd1043, 0d41EFFFFFE5E00000;
	cvt.rmi.f64.f64 	%fd1045, %fd1044;
	mul.f64 	%fd1046, %fd1045, 0d41EFFFFFE5E00000;
	sub.f64 	%fd1047, %fd1043, %fd1046;
	setp.lt.f64 	%p161, %fd1047, 0d0000000000000000;
	add.f64 	%fd1048, %fd1047, 0d41EFFFFFE5E00000;
	selp.f64 	%fd1049, %fd1048, %fd1047, %p161;
	mul.f64 	%fd1050, %fd1042, %fd4231;
	div.rn.f64 	%fd1051, %fd1050, 0d41EFFFFFE5E00000;
	cvt.rmi.f64.f64 	%fd1052, %fd1051;
	mul.f64 	%fd1053, %fd1052, 0d41EFFFFFE5E00000;
	sub.f64 	%fd1054, %fd1050, %fd1053;
	setp.lt.f64 	%p162, %fd1054, 0d0000000000000000;
	add.f64 	%fd1055, %fd1054, 0d41EFFFFFE5E00000;
	selp.f64 	%fd1056, %fd1055, %fd1054, %p162;
	fma.rn.f64 	%fd1057, %fd1049, 0d4100000000000000, %fd1056;
	div.rn.f64 	%fd1058, %fd1057, 0d41EFFFFFE5E00000;
	cvt.rmi.f64.f64 	%fd1059, %fd1058;
	mul.f64 	%fd1060, %fd1059, 0d41EFFFFFE5E00000;
	sub.f64 	%fd1061, %fd1057, %fd1060;
	setp.lt.f64 	%p163, %fd1061, 0d0000000000000000;
	add.f64 	%fd1062, %fd1061, 0d41EFFFFFE5E00000;
	selp.f64 	%fd1063, %fd1062, %fd1061, %p163;
	setp.lt.f64 	%p164, %fd1063, 0d0000000000000000;
	add.f64 	%fd1064, %fd1063, 0d41EFFFFFE5E00000;
	selp.f64 	%fd1065, %fd1064, %fd1063, %p164;
	add.f64 	%fd1066, %fd1038, %fd1065;
	div.rn.f64 	%fd1067, %fd1066, 0d41EFFFFFE5E00000;
	cvt.rmi.f64.f64 	%fd1068, %fd1067;
	mul.f64 	%fd1069, %fd1068, 0d41EFFFFFE5E00000;
	sub.f64 	%fd1070, %fd1066, %fd1069;
	setp.lt.f64 	%p165, %fd1070, 0d0000000000000000;
	add.f64 	%fd1071, %fd1070, 0d41EFFFFFE5E00000;
	selp.f64 	%fd1072, %fd1071, %fd1070, %p165;
	mul.f64 	%fd1073, %fd4234, 0d3EE0000000000000;
	cvt.rmi.f64.f64 	%fd1074, %fd1073;
	mul.f64 	%fd1075, %fd1074, 0d4100000000000000;
	sub.f64 	%fd1076, %fd4234, %fd1075;
	mul.f64 	%fd1077, %fd1074, %fd4231;
	div.rn.f64 	%fd1078, %fd1077, 0d41EFFFFFE5E00000;
	cvt.rmi.f64.f64 	%fd1079, %fd1078;
	mul.f64 	%fd1080, %fd1079, 0d41EFFFFFE5E00000;
	sub.f64 	%fd1081, %fd1077, %fd1080;
	setp.lt.f64 	%p166, %fd1081, 0d0000000000000000;
	add.f64 	%fd1082, %fd1081, 0d41EFFFFFE5E00000;
	selp.f64 	%fd1083, %fd1082, %fd1081, %p166;
	mul.f64 	%fd1084, %fd1076, %fd4231;
	div.rn.f64 	%fd1085, %fd1084, 0d41EFFFFFE5E00000;
	cvt.rmi.f64.f64 	%fd1086, %fd1085;
	mul.f64 	%fd1087, %fd1086, 0d41EFFFFFE5E00000;
	sub.f64 	%fd1088, %fd1084, %fd1087;
	setp.lt.f64 	%p167, %fd1088, 0d0000000000000000;
	add.f64 	%fd1089, %fd1088, 0d41EFFFFFE5E00000;
	selp.f64 	%fd1090, %fd1089, %fd1088, %p167;
	fma.rn.f64 	%fd1091, %fd1083, 0d4100000000000000, %fd1090;
	div.rn.f64 	%fd1092, %fd1091, 0d41EFFFFFE5E00000;
	cvt.rmi.f64.f64 	%fd1093, %fd1092;
	mul.f64 	%fd1094, %fd1093, 0d41EFFFFFE5E00000;
	sub.f64 	%fd1095, %fd1091, %fd1094;
	setp.lt.f64 	%p168, %fd1095, 0d0000000000000000;
	add.f64 	%fd1096, %fd1095, 0d41EFFFFFE5E00000;
	selp.f64 	%fd1097, %fd1096, %fd1095, %p168;
	setp.lt.f64 	%p169, %fd1097, 0d0000000000000000;
	add.f64 	%fd1098, %fd1097, 0d41EFFFFFE5E00000;
	selp.f64 	%fd1099, %fd1098, %fd1097, %p169;
	mul.f64 	%fd1100, %fd4233, 0d3EE0000000000000;
	cvt.rmi.f64.f64 	%fd1101, %fd1100;
	mul.f64 	%fd1102, %fd1101, 0d4100000000000000;
	sub.f64 	%fd1103, %fd4233, %fd1102;
	mul.f64 	%fd1104, %fd1101, %fd4230;
	div.rn.f64 	%fd1105, %fd1104, 0d41EFFFFFE5E00000;
	cvt.rmi.f64.f64 	%fd1106, %fd1105;
	mul.f64 	%fd1107, %fd1106, 0d41EFFFFFE5E00000;
	sub.f64 	%fd1108, %fd1104, %fd1107;
	setp.lt.f64 	%p170, %fd1108, 0d0000000000000000;
	add.f64 	%fd1109, %fd1108, 0d41EFFFFFE5E00000;
	selp.f64 	%fd1110, %fd1109, %fd1108, %p170;
	mul.f64 	%fd1111, %fd1103, %fd4230;
	div.rn.f64 	%fd1112, %fd1111, 0d41EFFFFFE5E00000;
	cvt.rmi.f64.f64 	%fd1113, %fd1112;
	mul.f64 	%fd1114, %fd1113, 0d41EFFFFFE5E00000;
	sub.f64 	%fd1115, %fd1111, %fd1114;
	setp.lt.f64 	%p171, %fd1115, 0d0000000000000000;
	add.f64 	%fd1116, %fd1115, 0d41EFFFFFE5E00000;
	selp.f64 	%fd1117, %fd1116, %fd1115, %p171;
	fma.rn.f64 	%fd1118, %fd1110, 0d4100000000000000, %fd1117;
	div.rn.f64 	%fd1119, %fd1118, 0d41EFFFFFE5E00000;
	cvt.rmi.f64.f64 	%fd1120, %fd1119;
	mul.f64 	%fd1121, %fd1120, 0d41EFFFFFE5E00000;
	sub.f64 	%fd1122, %fd1118, %fd1121;
	setp.lt.f64 	%p172, %fd1122, 0d0000000000000000;
	add.f64 	%fd1123, %fd1122, 0d41EFFFFFE5E00000;
	selp.f64 	%fd1124, %fd1123, %fd1122, %p172;
	setp.lt.f64 	%p173, %fd1124, 0d0000000000000000;
	add.f64 	%fd1125, %fd1124, 0d41EFFFFFE5E00000;
	selp.f64 	%fd1126, %fd1125, %fd1124, %p173;
	add.f64 	%fd1127, %fd1099, %fd1126;
	mul.f64 	%fd1128, %fd4232, 0d3EE0000000000000;
	cvt.rmi.f64.f64 	%fd1129, %fd1128;
	mul.f64 	%fd1130, %fd1129, 0d4100000000000000;
	sub.f64 	%fd1131, %fd4232, %fd1130;
	mul.f64 	%fd1132, %fd1129, %fd4231;
	div.rn.f64 	%fd1133, %fd1132, 0d41EFFFFFE5E00000;
	cvt.rmi.f64.f64 	%fd1134, %fd1133;
	mul.f64 	%fd1135, %fd1134, 0d41EFFFFFE5E00000;
	sub.f64 	%fd1136, %fd1132, %fd1135;
	setp.lt.f64 	%p174, %fd1136, 0d0000000000000000;
	add.f64 	%fd1137, %fd1136, 0d41EFFFFFE5E00000;
	selp.f64 	%fd1138, %fd1137, %fd1136, %p174;
	mul.f64 	%fd1139, %fd1131, %fd4231;
	div.rn.f64 	%fd1140, %fd1139, 0d41EFFFFFE5E00000;
	cvt.rmi.f64.f64 	%fd1141, %fd1140;
	mul.f64 	%fd1142, %fd1141, 0d41EFFFFFE5E00000;
	sub.f64 	%fd1143, %fd1139, %fd1142;
	setp.lt.f64 	%p175, %fd1143, 0d0000000000000000;
	add.f64 	%fd1144, %fd1143, 0d41EFFFFFE5E00000;
	selp.f64 	%fd1145, %fd1144, %fd1143, %p175;
	fma.rn.f64 	%fd1146, %fd1138, 0d4100000000000000, %fd1145;
	div.rn.f64 	%fd1147, %fd1146, 0d41EFFFFFE5E00000;
	cvt.rmi.f64.f64 	%fd1148, %fd1147;
	mul.f64 	%fd1149, %fd1148, 0d41EFFFFFE5E00000;
	sub.f64 	%fd1150, %fd1146, %fd1149;
	setp.lt.f64 	%p176, %fd1150, 0d0000000000000000;
	add.f64 	%fd1151, %fd1150, 0d41EFFFFFE5E00000;
	selp.f64 	%fd1152, %fd1151, %fd1150, %p176;
	setp.lt.f64 	%p177, %fd1152, 0d0000000000000000;
	add.f64 	%fd1153, %fd1152, 0d41EFFFFFE5E00000;
	selp.f64 	%fd1154, %fd1153, %fd1152, %p177;
	add.f64 	%fd1155, %fd1127, %fd1154;
	div.rn.f64 	%fd1156, %fd1155, 0d41EFFFFFE5E00000;
	cvt.rmi.f64.f64 	%fd1157, %fd1156;
	mul.f64 	%fd1158, %fd1157, 0d41EFFFFFE5E00000;
	sub.f64 	%fd1159, %fd1155, %fd1158;
	setp.lt.f64 	%p178, %fd1159, 0d0000000000000000;
	add.f64 	%fd1160, %fd1159, 0d41EFFFFFE5E00000;
	selp.f64 	%fd1161, %fd1160, %fd1159, %p178;
	cvt.rzi.u32.f64 	%r30, %fd983;
	st.global.u32 	[%rd2], %r30;
	cvt.rzi.u32.f64 	%r31, %fd1072;
	st.global.u32 	[%rd2+4], %r31;
	cvt.rzi.u32.f64 	%r32, %fd1161;
	st.global.u32 	[%rd2+8], %r32;
	mov.f64 	%fd4242, 0d0000000000000000;
	mov.f64 	%fd4241, 0d3FF0000000000000;
	mov.f64 	%fd4243, %fd4242;
	mov.f64 	%fd4244, %fd4242;
	mov.f64 	%fd4245, %fd4241;
	mov.f64 	%fd4246, %fd4242;
	mov.f64 	%fd4247, %fd4242;
	mov.f64 	%fd4248, %fd4242;
	mov.f64 	%fd4249, %fd4241;
	@%p139 bra 	$L__BB1_14;
	mov.b32 	%r222, 0;
	mov.b32 	%r221, 1;
	mov.u64 	%rd26, mrg32k3aM2SubSeq;
	mov.u32 	%r223, %r222;
	mov.u32 	%r224, %r222;
	mov.u32 	%r225, %r221;
	mov.u32 	%r226, %r222;
	mov.u32 	%r227, %r222;
	mov.u32 	%r228, %r222;
	mov.u32 	%r229, %r221;
	mov.u32 	%r220, %r222;
$L__BB1_10:
	and.b64  	%rd24, %rd38, 1;
	setp.eq.b64 	%p179, %rd24, 1;
	not.pred 	%p180, %p179;
	@%p180 bra 	$L__BB1_12;
	mul.wide.u32 	%rd25, %r220, 36;
	add.s64 	%rd27, %rd26, %rd25;
	ld.global.u32 	%r154, [%rd27];
	cvt.rn.f64.u32 	%fd1162, %r154;
	mul.f64 	%fd1163, %fd1162, 0d3EE0000000000000;
	cvt.rmi.f64.f64 	%fd1164, %fd1163;
	mul.f64 	%fd1165, %fd1164, 0d4100000000000000;
	sub.f64 	%fd1166, %fd1162, %fd1165;
	ld.global.u32 	%r155, [%rd27+4];
	cvt.rn.f64.u32 	%fd1167, %r155;
	mul.f64 	%fd1168, %fd1167, 0d3EE0000000000000;
	cvt.rmi.f64.f64 	%fd1169, %fd1168;
	mul.f64 	%fd1170, %fd1169, 0d4100000000000000;
	sub.f64 	%fd1171, %fd1167, %fd1170;
	ld.global.u32 	%r156, [%rd27+8];
	cvt.rn.f64.u32 	%fd1172, %r156;
	mul.f64 	%fd1173, %fd1172, 0d3EE0000000000000;
	cvt.rmi.f64.f64 	%fd1174, %fd1173;
	mul.f64 	%fd1175, %fd1174, 0d4100000000000000;
	sub.f64 	%fd1176, %fd1172, %fd1175;
	cvt.rn.f64.u32 	%fd1177, %r229;
	mul.f64 	%fd1178, %fd1164, %fd1177;
	div.rn.f64 	%fd1179, %fd1178, 0d41EFFFF4D7600000;
	cvt.rmi.f64.f64 	%fd1180, %fd1179;
	mul.f64 	%fd1181, %fd1180, 0d41EFFFF4D7600000;
	sub.f64 	%fd1182, %fd1178, %fd1181;
	setp.lt.f64 	%p181, %fd1182, 0d0000000000000000;
	add.f64 	%fd1183, %fd1182, 0d41EFFFF4D7600000;
	selp.f64 	%fd1184, %fd1183, %fd1182, %p181;
	mul.f64 	%fd1185, %fd1166, %fd1177;
	div.rn.f64 	%fd1186, %fd1185, 0d41EFFFF4D7600000;
	cvt.rmi.f64.f64 	%fd1187, %fd1186;
	mul.f64 	%fd1188, %fd1187, 0d41EFFFF4D7600000;
	sub.f64 	%fd1189, %fd1185, %fd1188;
	setp.lt.f64 	%p182, %fd1189, 0d0000000000000000;
	add.f64 	%fd1190, %fd1189, 0d41EFFFF4D7600000;
	selp.f64 	%fd1191, %fd1190, %fd1189, %p182;
	fma.rn.f64 	%fd1192, %fd1184, 0d4100000000000000, %fd1191;
	div.rn.f64 	%fd1193, %fd1192, 0d41EFFFF4D7600000;
	cvt.rmi.f64.f64 	%fd1194, %fd1193;
	mul.f64 	%fd1195, %fd1194, 0d41EFFFF4D7600000;
	sub.f64 	%fd1196, %fd1192, %fd1195;
	setp.lt.f64 	%p183, %fd1196, 0d0000000000000000;
	add.f64 	%fd1197, %fd1196, 0d41EFFFF4D7600000;
	selp.f64 	%fd1198, %fd1197, %fd1196, %p183;
	setp.lt.f64 	%p184, %fd1198, 0d0000000000000000;
	add.f64 	%fd1199, %fd1198, 0d41EFFFF4D7600000;
	selp.f64 	%fd1200, %fd1199, %fd1198, %p184;
	cvt.rn.f64.u32 	%fd1201, %r226;
	mul.f64 	%fd1202, %fd1169, %fd1201;
	div.rn.f64 	%fd1203, %fd1202, 0d41EFFFF4D7600000;
	cvt.rmi.f64.f64 	%fd1204, %fd1203;
	mul.f64 	%fd1205, %fd1204, 0d41EFFFF4D7600000;
	sub.f64 	%fd1206, %fd1202, %fd1205;
	setp.lt.f64 	%p185, %fd1206, 0d0000000000000000;
	add.f64 	%fd1207, %fd1206, 0d41EFFFF4D7600000;
	selp.f64 	%fd1208, %fd1207, %fd1206, %p185;
	mul.f64 	%fd1209, %fd1171, %fd1201;
	div.rn.f64 	%fd1210, %fd1209, 0d41EFFFF4D7600000;
	cvt.rmi.f64.f64 	%fd1211, %fd1210;
	mul.f64 	%fd1212, %fd1211, 0d41EFFFF4D7600000;
	sub.f64 	%fd1213, %fd1209, %fd1212;
	setp.lt.f64 	%p186, %fd1213, 0d0000000000000000;
	add.f64 	%fd1214, %fd1213, 0d41EFFFF4D7600000;
	selp.f64 	%fd1215, %fd1214, %fd1213, %p186;
	fma.rn.f64 	%fd1216, %fd1208, 0d4100000000000000, %fd1215;
	div.rn.f64 	%fd1217, %fd1216, 0d41EFFFF4D7600000;
	cvt.rmi.f64.f64 	%fd1218, %fd1217;
	mul.f64 	%fd1219, %fd1218, 0d41EFFFF4D7600000;
	sub.f64 	%fd1220, %fd1216, %fd1219;
	setp.lt.f64 	%p187, %fd1220, 0d0000000000000000;
	add.f64 	%fd1221, %fd1220, 0d41EFFFF4D7600000;
	selp.f64 	%fd1222, %fd1221, %fd1220, %p187;
	setp.lt.f64 	%p188, %fd1222, 0d0000000000000000;
	add.f64 	%fd1223, %fd1222, 0d41EFFFF4D7600000;
	selp.f64 	%fd1224, %fd1223, %fd1222, %p188;
	add.f64 	%fd1225, %fd1200, %fd1224;
	cvt.rn.f64.u32 	%fd1226, %r223;
	mul.f64 	%fd1227, %fd1174, %fd1226;
	div.rn.f64 	%fd1228, %fd1227, 0d41EFFFF4D7600000;
	cvt.rmi.f64.f64 	%fd1229, %fd1228;
	mul.f64 	%fd1230, %fd1229, 0d41EFFFF4D7600000;
	sub.f64 	%fd1231, %fd1227, %fd1230;
	setp.lt.f64 	%p189, %fd1231, 0d0000000000000000;
	add.f64 	%fd1232, %fd1231, 0d41EFFFF4D7600000;
	selp.f64 	%fd1233, %fd1232, %fd1231, %p189;
	mul.f64 	%fd1234, %fd1176, %fd1226;
	div.rn.f64 	%fd1235, %fd1234, 0d41EFFFF4D7600000;
	cvt.rmi.f64.f64 	%fd1236, %fd1235;
	mul.f64 	%fd1237, %fd1236, 0d41EFFFF4D7600000;
	sub.f64 	%fd1238, %fd1234, %fd1237;
	setp.lt.f64 	%p190, %fd1238, 0d0000000000000000;
	add.f64 	%fd1239, %fd1238, 0d41EFFFF4D7600000;
	selp.f64 	%fd1240, %fd1239, %fd1238, %p190;
	fma.rn.f64 	%fd1241, %fd1233, 0d4100000000000000, %fd1240;
	div.rn.f64 	%fd1242, %fd1241, 0d41EFFFF4D7600000;
	cvt.rmi.f64.f64 	%fd1243, %fd1242;
	mul.f64 	%fd1244, %fd1243, 0d41EFFFF4D7600000;
	sub.f64 	%fd1245, %fd1241, %fd1244;
	setp.lt.f64 	%p191, %fd1245, 0d0000000000000000;
	add.f64 	%fd1246, %fd1245, 0d41EFFFF4D7600000;
	selp.f64 	%fd1247, %fd1246, %fd1245, %p191;
	setp.lt.f64 	%p192, %fd1247, 0d0000000000000000;
	add.f64 	%fd1248, %fd1247, 0d41EFFFF4D7600000;
	selp.f64 	%fd1249, %fd1248, %fd1247, %p192;
	add.f64 	%fd1250, %fd1225, %fd1249;
	div.rn.f64 	%fd1251, %fd1250, 0d41EFFFF4D7600000;
	cvt.rmi.f64.f64 	%fd1252, %fd1251;
	mul.f64 	%fd1253, %fd1252, 0d41EFFFF4D7600000;
	sub.f64 	%fd1254, %fd1250, %fd1253;
	setp.lt.f64 	%p193, %fd1254, 0d0000000000000000;
	add.f64 	%fd1255, %fd1254, 0d41EFFFF4D7600000;
	selp.f64 	%fd1256, %fd1255, %fd1254, %p193;
	cvt.rn.f64.u32 	%fd1257, %r228;
	mul.f64 	%fd1258, %fd1164, %fd1257;
	div.rn.f64 	%fd1259, %fd1258, 0d41EFFFF4D7600000;
	cvt.rmi.f64.f64 	%fd1260, %fd1259;
	mul.f64 	%fd1261, %fd1260, 0d41EFFFF4D7600000;
	sub.f64 	%fd1262, %fd1258, %fd1261;
	setp.lt.f64 	%p194, %fd1262, 0d0000000000000000;
	add.f64 	%fd1263, %fd1262, 0d41EFFFF4D7600000;
	selp.f64 	%fd1264, %fd1263, %fd1262, %p194;
	mul.f64 	%fd1265, %fd1166, %fd1257;
	div.rn.f64 	%fd1266, %fd1265, 0d41EFFFF4D7600000;
	cvt.rmi.f64.f64 	%fd1267, %fd1266;
	mul.f64 	%fd1268, %fd1267, 0d41EFFFF4D7600000;
	sub.f64 	%fd1269, %fd1265, %fd1268;
	setp.lt.f64 	%p195, %fd1269, 0d0000000000000000;
	add.f64 	%fd1270, %fd1269, 0d41EFFFF4D7600000;
	selp.f64 	%fd1271, %fd1270, %fd1269, %p195;
	fma.rn.f64 	%fd1272, %fd1264, 0d4100000000000000, %fd1271;
	div.rn.f64 	%fd1273, %fd1272, 0d41EFFFF4D7600000;
	cvt.rmi.f64.f64 	%fd1274, %fd1273;
	mul.f64 	%fd1275, %fd1274, 0d41EFFFF4D7600000;
	sub.f64 	%fd1276, %fd1272, %fd1275;
	setp.lt.f64 	%p196, %fd1276, 0d0000000000000000;
	add.f64 	%fd1277, %fd1276, 0d41EFFFF4D7600000;
	selp.f64 	%fd1278, %fd1277, %fd1276, %p196;
	setp.lt.f64 	%p197, %fd1278, 0d0000000000000000;
	add.f64 	%fd1279, %fd1278, 0d41EFFFF4D7600000;
	selp.f64 	%fd1280, %fd1279, %fd1278, %p197;
	cvt.rn.f64.u32 	%fd1281, %r225;
	mul.f64 	%fd1282, %fd1169, %fd1281;
	div.rn.f64 	%fd1283, %fd1282, 0d41EFFFF4D7600000;
	cvt.rmi.f64.f64 	%fd1284, %fd1283;
	mul.f64 	%fd1285, %fd1284, 0d41EFFFF4D7600000;
	sub.f64 	%fd1286, %fd1282, %fd1285;
	setp.lt.f64 	%p198, %fd1286, 0d0000000000000000;
	add.f64 	%fd1287, %fd1286, 0d41EFFFF4D7600000;
	selp.f64 	%fd1288, %fd1287, %fd1286, %p198;
	mul.f64 	%fd1289, %fd1171, %fd1281;
	div.rn.f64 	%fd1290, %fd1289, 0d41EFFFF4D7600000;
	cvt.rmi.f64.f64 	%fd1291, %fd1290;
	mul.f64 	%fd1292, %fd1291, 0d41EFFFF4D7600000;
	sub.f64 	%fd1293, %fd1289, %fd1292;
	setp.lt.f64 	%p199, %fd1293, 0d0000000000000000;
	add.f64 	%fd1294, %fd1293, 0d41EFFFF4D7600000;
	selp.f64 	%fd1295, %fd1294, %fd1293, %p199;
	fma.rn.f64 	%fd1296, %fd1288, 0d4100000000000000, %fd1295;
	div.rn.f64 	%fd1297, %fd1296, 0d41EFFFF4D7600000;
	cvt.rmi.f64.f64 	%fd1298, %fd1297;
	mul.f64 	%fd1299, %fd1298, 0d41EFFFF4D7600000;
	sub.f64 	%fd1300, %fd1296, %fd1299;
	setp.lt.f64 	%p200, %fd1300, 0d0000000000000000;
	add.f64 	%fd1301, %fd1300, 0d41EFFFF4D7600000;
	selp.f64 	%fd1302, %fd1301, %fd1300, %p200;
	setp.lt.f64 	%p201, %fd1302, 0d0000000000000000;
	add.f64 	%fd1303, %fd1302, 0d41EFFFF4D7600000;
	selp.f64 	%fd1304, %fd1303, %fd1302, %p201;
	add.f64 	%fd1305, %fd1280, %fd1304;
	cvt.rn.f64.u32 	%fd1306, %r222;
	mul.f64 	%fd1307, %fd1174, %fd1306;
	div.rn.f64 	%fd1308, %fd1307, 0d41EFFFF4D7600000;
	cvt.rmi.f64.f64 	%fd1309, %fd1308;
	mul.f64 	%fd1310, %fd1309, 0d41EFFFF4D7600000;
	sub.f64 	%fd1311, %fd1307, %fd1310;
	setp.lt.f64 	%p202, %fd1311, 0d0000000000000000;
	add.f64 	%fd1312, %fd1311, 0d41EFFFF4D7600000;
	selp.f64 	%fd1313, %fd1312, %fd1311, %p202;
	mul.f64 	%fd1314, %fd1176, %fd1306;
	div.rn.f64 	%fd1315, %fd1314, 0d41EFFFF4D7600000;
	cvt.rmi.f64.f64 	%fd1316, %fd1315;
	mul.f64 	%fd1317, %fd1316, 0d41EFFFF4D7600000;
	sub.f64 	%fd1318, %fd1314, %fd1317;
	setp.lt.f64 	%p203, %fd1318, 0d0000000000000000;
	add.f64 	%fd1319, %fd1318, 0d41EFFFF4D7600000;
	selp.f64 	%fd1320, %fd1319, %fd1318, %p203;
	fma.rn.f64 	%fd1321, %fd1313, 0d4100000000000000, %fd1320;
	div.rn.f64 	%fd1322, %fd1321, 0d41EFFFF4D7600000;
	cvt.rmi.f64.f64 	%fd1323, %fd1322;
	mul.f64 	%fd1324, %fd1323, 0d41EFFFF4D7600000;
	sub.f64 	%fd1325, %fd1321, %fd1324;
	setp.lt.f64 	%p204, %fd1325, 0d0000000000000000;
	add.f64 	%fd1326, %fd1325, 0d41EFFFF4D7600000;
	selp.f64 	%fd1327, %fd1326, %fd1325, %p204;
	setp.lt.f64 	%p205, %fd1327, 0d0000000000000000;
	add.f64 	%fd1328, %fd1327, 0d41EFFFF4D7600000;
	selp.f64 	%fd1329, %fd1328, %fd1327, %p205;
	add.f64 	%fd1330, %fd1305, %fd1329;
	div.rn.f64 	%fd1331, %fd1330, 0d41EFFFF4D7600000;
	cvt.rmi.f64.f64 	%fd1332, %fd1331;
	mul.f64 	%fd1333, %fd1332, 0d41EFFFF4D7600000;
	sub.f64 	%fd1334, %fd1330, %fd1333;
	setp.lt.f64 	%p206, %fd1334, 0d0000000000000000;
	add.f64 	%fd1335, %fd1334, 0d41EFFFF4D7600000;
	selp.f64 	%fd1336, %fd1335, %fd1334, %p206;
	cvt.rn.f64.u32 	%fd1337, %r227;
	mul.f64 	%fd1338, %fd1164, %fd1337;
	div.rn.f64 	%fd1339, %fd1338, 0d41EFFFF4D7600000;
	cvt.rmi.f64.f64 	%fd1340, %fd1339;
	mul.f64 	%fd1341, %fd1340, 0d41EFFFF4D7600000;
	sub.f64 	%fd1342, %fd1338, %fd1341;
	setp.lt.f64 	%p207, %fd1342, 0d0000000000000000;
	add.f64 	%fd1343, %fd1342, 0d41EFFFF4D7600000;
	selp.f64 	%fd1344, %fd1343, %fd1342, %p207;
	mul.f64 	%fd1345, %fd1166, %fd1337;
	div.rn.f64 	%fd1346, %fd1345, 0d41EFFFF4D7600000;
	cvt.rmi.f64.f64 	%fd1347, %fd1346;
	mul.f64 	%fd1348, %fd1347, 0d41EFFFF4D7600000;
	sub.f64 	%fd1349, %fd1345, %fd1348;
	setp.lt.f64 	%p208, %fd1349, 0d0000000000000000;
	add.f64 	%fd1350, %fd1349, 0d41EFFFF4D7600000;
	selp.f64 	%fd1351, %fd1350, %fd1349, %p208;
	fma.rn.f64 	%fd1352, %fd1344, 0d4100000000000000, %fd1351;
	div.rn.f64 	%fd1353, %fd1352, 0d41EFFFF4D7600000;
	cvt.rmi.f64.f64 	%fd1354, %fd1353;
	mul.f64 	%fd1355, %fd1354, 0d41EFFFF4D7600000;
	sub.f64 	%fd1356, %fd1352, %fd1355;
	setp.lt.f64 	%p209, %fd1356, 0d0000000000000000;
	add.f64 	%fd1357, %fd1356, 0d41EFFFF4D7600000;
	selp.f64 	%fd1358, %fd1357, %fd1356, %p209;
	setp.lt.f64 	%p210, %fd1358, 0d0000000000000000;
	add.f64 	%fd1359, %fd1358, 0d41EFFFF4D7600000;
	selp.f64 	%fd1360, %fd1359, %fd1358, %p210;
	cvt.rn.f64.u32 	%fd1361, %r224;
	mul.f64 	%fd1362, %fd1169, %fd1361;
	div.rn.f64 	%fd1363, %fd1362, 0d41EFFFF4D7600000;
	cvt.rmi.f64.f64 	%fd1364, %fd1363;
	mul.f64 	%fd1365, %fd1364, 0d41EFFFF4D7600000;
	sub.f64 	%fd1366, %fd1362, %fd1365;
	setp.lt.f64 	%p211, %fd1366, 0d0000000000000000;
	add.f64 	%fd1367, %fd1366, 0d41EFFFF4D7600000;
	selp.f64 	%fd1368, %fd1367, %fd1366, %p211;
	mul.f64 	%fd1369, %fd1171, %fd1361;
	div.rn.f64 	%fd1370, %fd1369, 0d41EFFFF4D7600000;
	cvt.rmi.f64.f64 	%fd1371, %fd1370;
	mul.f64 	%fd1372, %fd1371, 0d41EFFFF4D7600000;
	sub.f64 	%fd1373, %fd1369, %fd1372;
	setp.lt.f64 	%p212, %fd1373, 0d0000000000000000;
	add.f64 	%fd1374, %fd1373, 0d41EFFFF4D7600000;
	selp.f64 	%fd1375, %fd1374, %fd1373, %p212;
	fma.rn.f64 	%fd1376, %fd1368, 0d4100000000000000, %fd1375;
	div.rn.f64 	%fd1377, %fd1376, 0d41EFFFF4D7600000;
	cvt.rmi.f64.f64 	%fd1378, %fd1377;
	mul.f64 	%fd1379, %fd1378, 0d41EFFFF4D7600000;
	sub.f64 	%fd1380, %fd1376, %fd1379;
	setp.lt.f64 	%p213, %fd1380, 0d0000000000000000;
	add.f64 	%fd1381, %fd1380, 0d41EFFFF4D7600000;
	selp.f64 	%fd1382, %fd1381, %fd1380, %p213;
	setp.lt.f64 	%p214, %fd1382, 0d0000000000000000;
	add.f64 	%fd1383, %fd1382, 0d41EFFFF4D7600000;
	selp.f64 	%fd1384, %fd1383, %fd1382, %p214;
	add.f64 	%fd1385, %fd1360, %fd1384;
	cvt.rn.f64.u32 	%fd1386, %r221;
	mul.f64 	%fd1387, %fd1174, %fd1386;
	div.rn.f64 	%fd1388, %fd1387, 0d41EFFFF4D7600000;
	cvt.rmi.f64.f64 	%fd1389, %fd1388;
	mul.f64 	%fd1390, %fd1389, 0d41EFFFF4D7600000;
	sub.f64 	%fd1391, %fd1387, %fd1390;
	setp.lt.f64 	%p215, %fd1391, 0d0000000000000000;
	add.f64 	%fd1392, %fd1391, 0d41EFFFF4D7600000;
	selp.f64 	%fd1393, %fd1392, %fd1391, %p215;
	mul.f64 	%fd1394, %fd1176, %fd1386;
	div.rn.f64 	%fd1395, %fd1394, 0d41EFFFF4D7600000;
	cvt.rmi.f64.f64 	%fd1396, %fd1395;
	mul.f64 	%fd1397, %fd1396, 0d41EFFFF4D7600000;
	sub.f64 	%fd1398, %fd1394, %fd1397;
	setp.lt.f64 	%p216, %fd1398, 0d0000000000000000;
	add.f64 	%fd1399, %fd1398, 0d41EFFFF4D7600000;
	selp.f64 	%fd1400, %fd1399, %fd1398, %p216;
	fma.rn.f64 	%fd1401, %fd1393, 0d4100000000000000, %fd1400;
	div.rn.f64 	%fd1402, %fd1401, 0d41EFFFF4D7600000;
	cvt.rmi.f64.f64 	%fd1403, %fd1402;
	mul.f64 	%fd1404, %fd1403, 0d41EFFFF4D7600000;
	sub.f64 	%fd1405, %fd1401, %fd1404;
	setp.lt.f64 	%p217, %fd1405, 0d0000000000000000;
	add.f64 	%fd1406, %fd1405, 0d41EFFFF4D7600000;
	selp.f64 	%fd1407, %fd1406, %fd1405, %p217;
	setp.lt.f64 	%p218, %fd1407, 0d0000000000000000;
	add.f64 	%fd1408, %fd1407, 0d41EFFFF4D7600000;
	selp.f64 	%fd1409, %fd1408, %fd1407, %p218;
	add.f64 	%fd1410, %fd1385, %fd1409;
	div.rn.f64 	%fd1411, %fd1410, 0d41EFFFF4D7600000;
	cvt.rmi.f64.f64 	%fd1412, %fd1411;
	mul.f64 	%fd1413, %fd1412, 0d41EFFFF4D7600000;
	sub.f64 	%fd1414, %fd1410, %fd1413;
	setp.lt.f64 	%p219, %fd1414, 0d0000000000000000;
	add.f64 	%fd1415, %fd1414, 0d41EFFFF4D7600000;
	selp.f64 	%fd1416, %fd1415, %fd1414, %p219;
	ld.global.u32 	%r157, [%rd27+12];
	cvt.rn.f64.u32 	%fd1417, %r157;
	mul.f64 	%fd1418, %fd1417, 0d3EE0000000000000;
	cvt.rmi.f64.f64 	%fd1419, %fd1418;
	mul.f64 	%fd1420, %fd1419, 0d4100000000000000;
	sub.f64 	%fd1421, %fd1417, %fd1420;
	ld.global.u32 	%r158, [%rd27+16];
	cvt.rn.f64.u32 	%fd1422, %r158;
	mul.f64 	%fd1423, %fd1422, 0d3EE0000000000000;
	cvt.rmi.f64.f64 	%fd1424, %fd1423;
	mul.f64 	%fd1425, %fd1424, 0d4100000000000000;
	sub.f64 	%fd1426, %fd1422, %fd1425;
	ld.global.u32 	%r159, [%rd27+20];
	cvt.rn.f64.u32 	%fd1427, %r159;
	mul.f64 	%fd1428, %fd1427, 0d3EE0000000000000;
	cvt.rmi.f64.f64 	%fd1429, %fd1428;
	mul.f64 	%fd1430, %fd1429, 0d4100000000000000;
	sub.f64 	%fd1431, %fd1427, %fd1430;
	mul.f64 	%fd1432, %fd1419, %fd1177;
	div.rn.f64 	%fd1433, %fd1432, 0d41EFFFF4D7600000;
	cvt.rmi.f64.f64 	%fd1434, %fd1433;
	mul.f64 	%fd1435, %fd1434, 0d41EFFFF4D7600000;
	sub.f64 	%fd1436, %fd1432, %fd1435;
	setp.lt.f64 	%p220, %fd1436, 0d0000000000000000;
	add.f64 	%fd1437, %fd1436, 0d41EFFFF4D7600000;
	selp.f64 	%fd1438, %fd1437, %fd1436, %p220;
	mul.f64 	%fd1439, %fd1421, %fd1177;
	div.rn.f64 	%fd1440, %fd1439, 0d41EFFFF4D7600000;
	cvt.rmi.f64.f64 	%fd1441, %fd1440;
	mul.f64 	%fd1442, %fd1441, 0d41EFFFF4D7600000;
	sub.f64 	%fd1443, %fd1439, %fd1442;
	setp.lt.f64 	%p221, %fd1443, 0d0000000000000000;
	add.f64 	%fd1444, %fd1443, 0d41EFFFF4D7600000;
	selp.f64 	%fd1445, %fd1444, %fd1443, %p221;
	fma.rn.f64 	%fd1446, %fd1438, 0d4100000000000000, %fd1445;
	div.rn.f64 	%fd1447, %fd1446, 0d41EFFFF4D7600000;
	cvt.rmi.f64.f64 	%fd1448, %fd1447;
	mul.f64 	%fd1449, %fd1448, 0d41EFFFF4D7600000;
	sub.f64 	%fd1450, %fd1446, %fd1449;
	setp.lt.f64 	%p222, %fd1450, 0d0000000000000000;
	add.f64 	%fd1451, %fd1450, 0d41EFFFF4D7600000;
	selp.f64 	%fd1452, %fd1451, %fd1450, %p222;
	setp.lt.f64 	%p223, %fd1452, 0d0000000000000000;
	add.f64 	%fd1453, %fd1452, 0d41EFFFF4D7600000;
	selp.f64 	%fd1454, %fd1453, %fd1452, %p223;
	mul.f64 	%fd1455, %fd1424, %fd1201;
	div.rn.f64 	%fd1456, %fd1455, 0d41EFFFF4D7600000;
	cvt.rmi.f64.f64 	%fd1457, %fd1456;
	mul.f64 	%fd1458, %fd1457, 0d41EFFFF4D7600000;
	sub.f64 	%fd1459, %fd1455, %fd1458;
	setp.lt.f64 	%p224, %fd1459, 0d0000000000000000;
	add.f64 	%fd1460, %fd1459, 0d41EFFFF4D7600000;
	selp.f64 	%fd1461, %fd1460, %fd1459, %p224;
	mul.f64 	%fd1462, %fd1426, %fd1201;
	div.rn.f64 	%fd1463, %fd1462, 0d41EFFFF4D7600000;
	cvt.rmi.f64.f64 	%fd1464, %fd1463;
	mul.f64 	%fd1465, %fd1464, 0d41EFFFF4D7600000;
	sub.f64 	%fd1466, %fd1462, %fd1465;
	setp.lt.f64 	%p225, %fd1466, 0d0000000000000000;
	add.f64 	%fd1467, %fd1466, 0d41EFFFF4D7600000;
	selp.f64 	%fd1468, %fd1467, %fd1466, %p225;
	fma.rn.f64 	%fd1469, %fd1461, 0d4100000000000000, %fd1468;
	div.rn.f64 	%fd1470, %fd1469, 0d41EFFFF4D7600000;
	cvt.rmi.f64.f64 	%fd1471, %fd1470;
	mul.f64 	%fd1472, %fd1471, 0d41EFFFF4D7600000;
	sub.f64 	%fd1473, %fd1469, %fd1472;
	setp.lt.f64 	%p226, %fd1473, 0d0000000000000000;
	add.f64 	%fd1474, %fd1473, 0d41EFFFF4D7600000;
	selp.f64 	%fd1475, %fd1474, %fd1473, %p226;
	setp.lt.f64 	%p227, %fd1475, 0d0000000000000000;
	add.f64 	%fd1476, %fd1475, 0d41EFFFF4D7600000;
	selp.f64 	%fd1477, %fd1476, %fd1475, %p227;
	add.f64 	%fd1478, %fd1454, %fd1477;
	mul.f64 	%fd1479, %fd1429, %fd1226;
	div.rn.f64 	%fd1480, %fd1479, 0d41EFFFF4D7600000;
	cvt.rmi.f64.f64 	%fd1481, %fd1480;
	mul.f64 	%fd1482, %fd1481, 0d41EFFFF4D7600000;
	sub.f64 	%fd1483, %fd1479, %fd1482;
	setp.lt.f64 	%p228, %fd1483, 0d0000000000000000;
	add.f64 	%fd1484, %fd1483, 0d41EFFFF4D7600000;
	selp.f64 	%fd1485, %fd1484, %fd1483, %p228;
	mul.f64 	%fd1486, %fd1431, %fd1226;
	div.rn.f64 	%fd1487, %fd1486, 0d41EFFFF4D7600000;
	cvt.rmi.f64.f64 	%fd1488, %fd1487;
	mul.f64 	%fd1489, %fd1488, 0d41EFFFF4D7600000;
	sub.f64 	%fd1490, %fd1486, %fd1489;
	setp.lt.f64 	%p229, %fd1490, 0d0000000000000000;
	add.f64 	%fd1491, %fd1490, 0d41EFFFF4D7600000;
	selp.f64 	%fd1492, %fd1491, %fd1490, %p229;
	fma.rn.f64 	%fd1493, %fd1485, 0d4100000000000000, %fd1492;
	div.rn.f64 	%fd1494, %fd1493, 0d41EFFFF4D7600000;
	cvt.rmi.f64.f64 	%fd1495, %fd1494;
	mul.f64 	%fd1496, %fd1495, 0d41EFFFF4D7600000;
	sub.f64 	%fd1497, %fd1493, %fd1496;
	setp.lt.f64 	%p230, %fd1497, 0d0000000000000000;
	add.f64 	%fd1498, %fd1497, 0d41EFFFF4D7600000;
	selp.f64 	%fd1499, %fd1498, %fd1497, %p230;
	setp.lt.f64 	%p231, %fd1499, 0d0000000000000000;
	add.f64 	%fd1500, %fd1499, 0d41EFFFF4D7600000;
	selp.f64 	%fd1501, %fd1500, %fd1499, %p231;
	add.f64 	%fd1502, %fd1478, %fd1501;
	div.rn.f64 	%fd1503, %fd1502, 0d41EFFFF4D7600000;
	cvt.rmi.f64.f64 	%fd1504, %fd1503;
	mul.f64 	%fd1505, %fd1504, 0d41EFFFF4D7600000;
	sub.f64 	%fd1506, %fd1502, %fd1505;
	setp.lt.f64 	%p232, %fd1506, 0d0000000000000000;
	add.f64 	%fd1507, %fd1506, 0d41EFFFF4D7600000;
	selp.f64 	%fd1508, %fd1507, %fd1506, %p232;
	mul.f64 	%fd1509, %fd1419, %fd1257;
	div.rn.f64 	%fd1510, %fd1509, 0d41EFFFF4D7600000;
	cvt.rmi.f64.f64 	%fd1511, %fd1510;
	mul.f64 	%fd1512, %fd1511, 0d41EFFFF4D7600000;
	sub.f64 	%fd1513, %fd1509, %fd1512;
	setp.lt.f64 	%p233, %fd1513, 0d0000000000000000;
	add.f64 	%fd1514, %fd1513, 0d41EFFFF4D7600000;
	selp.f64 	%fd1515, %fd1514, %fd1513, %p233;
	mul.f64 	%fd1516, %fd1421, %fd1257;
	div.rn.f64 	%fd1517, %fd1516, 0d41EFFFF4D7600000;
	cvt.rmi.f64.f64 	%fd1518, %fd1517;
	mul.f64 	%fd1519, %fd1518, 0d41EFFFF4D7600000;
	sub.f64 	%fd1520, %fd1516, %fd1519;
	setp.lt.f64 	%p234, %fd1520, 0d0000000000000000;
	add.f64 	%fd1521, %fd1520, 0d41EFFFF4D7600000;
	selp.f64 	%fd1522, %fd1521, %fd1520, %p234;
	fma.rn.f64 	%fd1523, %fd1515, 0d4100000000000000, %fd1522;
	div.rn.f64 	%fd1524, %fd1523, 0d41EFFFF4D7600000;
	cvt.rmi.f64.f64 	%fd1525, %fd1524;
	mul.f64 	%fd1526, %fd1525, 0d41EFFFF4D7600000;
	sub.f64 	%fd1527, %fd1523, %fd1526;
	setp.lt.f64 	%p235, %fd1527, 0d0000000000000000;
	add.f64 	%fd1528, %fd1527, 0d41EFFFF4D7600000;
	selp.f64 	%fd1529, %fd1528, %fd1527, %p235;
	setp.lt.f64 	%p236, %fd1529, 0d0000000000000000;
	add.f64 	%fd1530, %fd1529, 0d41EFFFF4D7600000;
	selp.f64 	%fd1531, %fd1530, %fd1529, %p236;
	mul.f64 	%fd1532, %fd1424, %fd1281;
	div.rn.f64 	%fd1533, %fd1532, 0d41EFFFF4D7600000;
	cvt.rmi.f64.f64 	%fd1534, %fd1533;
	mul.f64 	%fd1535, %fd1534, 0d41EFFFF4D7600000;
	sub.f64 	%fd1536, %fd1532, %fd1535;
	setp.lt.f64 	%p237, %fd1536, 0d0000000000000000;
	add.f64 	%fd1537, %fd1536, 0d41EFFFF4D7600000;
	selp.f64 	%fd1538, %fd1537, %fd1536, %p237;
	mul.f64 	%fd1539, %fd1426, %fd1281;
	div.rn.f64 	%fd1540, %fd1539, 0d41EFFFF4D7600000;
	cvt.rmi.f64.f64 	%fd1541, %fd1540;
	mul.f64 	%fd1542, %fd1541, 0d41EFFFF4D7600000;
	sub.f64 	%fd1543, %fd1539, %fd1542;
	setp.lt.f64 	%p238, %fd1543, 0d0000000000000000;
	add.f64 	%fd1544, %fd1543, 0d41EFFFF4D7600000;
	selp.f64 	%fd1545, %fd1544, %fd1543, %p238;
	fma.rn.f64 	%fd1546, %fd1538, 0d4100000000000000, %fd1545;
	div.rn.f64 	%fd1547, %fd1546, 0d41EFFFF4D7600000;
	cvt.rmi.f64.f64 	%fd1548, %fd1547;
	mul.f64 	%fd1549, %fd1548, 0d41EFFFF4D7600000;
	sub.f64 	%fd1550, %fd1546, %fd1549;
	setp.lt.f64 	%p239, %fd1550, 0d0000000000000000;
	add.f64 	%fd1551, %fd1550, 0d41EFFFF4D7600000;
	selp.f64 	%fd1552, %fd1551, %fd1550, %p239;
	setp.lt.f64 	%p240, %fd1552, 0d0000000000000000;
	add.f64 	%fd1553, %fd1552, 0d41EFFFF4D7600000;
	selp.f64 	%fd1554, %fd1553, %fd1552, %p240;
	add.f64 	%fd1555, %fd1531, %fd1554;
	mul.f64 	%fd1556, %fd1429, %fd1306;
	div.rn.f64 	%fd1557, %fd1556, 0d41EFFFF4D7600000;
	cvt.rmi.f64.f64 	%fd1558, %fd1557;
	mul.f64 	%fd1559, %fd1558, 0d41EFFFF4D7600000;
	sub.f64 	%fd1560, %fd1556, %fd1559;
	setp.lt.f64 	%p241, %fd1560, 0d0000000000000000;
	add.f64 	%fd1561, %fd1560, 0d41EFFFF4D7600000;
	selp.f64 	%fd1562, %fd1561, %fd1560, %p241;
	mul.f64 	%fd1563, %fd1431, %fd1306;
	div.rn.f64 	%fd1564, %fd1563, 0d41EFFFF4D7600000;
	cvt.rmi.f64.f64 	%fd1565, %fd1564;
	mul.f64 	%fd1566, %fd1565, 0d41EFFFF4D7600000;
	sub.f64 	%fd1567, %fd1563, %fd1566;
	setp.lt.f64 	%p242, %fd1567, 0d0000000000000000;
	add.f64 	%fd1568, %fd1567, 0d41EFFFF4D7600000;
	selp.f64 	%fd1569, %fd1568, %fd1567, %p242;
	fma.rn.f64 	%fd1570, %fd1562, 0d4100000000000000, %fd1569;
	div.rn.f64 	%fd1571, %fd1570, 0d41EFFFF4D7600000;
	cvt.rmi.f64.f64 	%fd1572, %fd1571;
	mul.f64 	%fd1573, %fd1572, 0d41EFFFF4D7600000;
	sub.f64 	%fd1574, %fd1570, %fd1573;
	setp.lt.f64 	%p243, %fd1574, 0d0000000000000000;
	add.f64 	%fd1575, %fd1574, 0d41EFFFF4D7600000;
	selp.f64 	%fd1576, %fd1575, %fd1574, %p243;
	setp.lt.f64 	%p244, %fd1576, 0d0000000000000000;
	add.f64 	%fd1577, %fd1576, 0d41EFFFF4D7600000;
	selp.f64 	%fd1578, %fd1577, %fd1576, %p244;
	add.f64 	%fd1579, %fd1555, %fd1578;
	div.rn.f64 	%fd1580, %fd1579, 0d41EFFFF4D7600000;
	cvt.rmi.f64.f64 	%fd1581, %fd1580;
	mul.f64 	%fd1582, %fd1581, 0d41EFFFF4D7600000;
	sub.f64 	%fd1583, %fd1579, %fd1582;
	setp.lt.f64 	%p245, %fd1583, 0d0000000000000000;
	add.f64 	%fd1584, %fd1583, 0d41EFFFF4D7600000;
	selp.f64 	%fd1585, %fd1584, %fd1583, %p245;
	mul.f64 	%fd1586, %fd1419, %fd1337;
	div.rn.f64 	%fd1587, %fd1586, 0d41EFFFF4D7600000;
	cvt.rmi.f64.f64 	%fd1588, %fd1587;
	mul.f64 	%fd1589, %fd1588, 0d41EFFFF4D7600000;
	sub.f64 	%fd1590, %fd1586, %fd1589;
	setp.lt.f64 	%p246, %fd1590, 0d0000000000000000;
	add.f64 	%fd1591, %fd1590, 0d41EFFFF4D7600000;
	selp.f64 	%fd1592, %fd1591, %fd1590, %p246;
	mul.f64 	%fd1593, %fd1421, %fd1337;
	div.rn.f64 	%fd1594, %fd1593, 0d41EFFFF4D7600000;
	cvt.rmi.f64.f64 	%fd1595, %fd1594;
	mul.f64 	%fd1596, %fd1595, 0d41EFFFF4D7600000;
	sub.f64 	%fd1597, %fd1593, %fd1596;
	setp.lt.f64 	%p247, %fd1597, 0d0000000000000000;
	add.f64 	%fd1598, %fd1597, 0d41EFFFF4D7600000;
	selp.f64 	%fd1599, %fd1598, %fd1597, %p247;
	fma.rn.f64 	%fd1600, %fd1592, 0d4100000000000000, %fd1599;
	div.rn.f64 	%fd1601, %fd1600, 0d41EFFFF4D7600000;
	cvt.rmi.f64.f64 	%fd1602, %fd1601;
	mul.f64 	%fd1603, %fd1602, 0d41EFFFF4D7600000;
	sub.f64 	%fd1604, %fd1600, %fd1603;
	setp.lt.f64 	%p248, %fd1604, 0d0000000000000000;
	add.f64 	%fd1605, %fd1604, 0d41EFFFF4D7600000;
	selp.f64 	%fd1606, %fd1605, %fd1604, %p248;
	setp.lt.f64 	%p249, %fd1606, 0d0000000000000000;
	add.f64 	%fd1607, %fd1606, 0d41EFFFF4D7600000;
	selp.f64 	%fd1608, %fd1607, %fd1606, %p249;
	mul.f64 	%fd1609, %fd1424, %fd1361;
	div.rn.f64 	%fd1610, %fd1609, 0d41EFFFF4D7600000;
	cvt.rmi.f64.f64 	%fd1611, %fd1610;
	mul.f64 	%fd1612, %fd1611, 0d41EFFFF4D7600000;
	sub.f64 	%fd1613, %fd1609, %fd1612;
	setp.lt.f64 	%p250, %fd1613, 0d0000000000000000;
	add.f64 	%fd1614, %fd1613, 0d41EFFFF4D7600000;
	selp.f64 	%fd1615, %fd1614, %fd1613, %p250;
	mul.f64 	%fd1616, %fd1426, %fd1361;
	div.rn.f64 	%fd1617, %fd1616, 0d41EFFFF4D7600000;
	cvt.rmi.f64.f64 	%fd1618, %fd1617;
	mul.f64 	%fd1619, %fd1618, 0d41EFFFF4D7600000;
	sub.f64 	%fd1620, %fd1616, %fd1619;
	setp.lt.f64 	%p251, %fd1620, 0d0000000000000000;
	add.f64 	%fd1621, %fd1620, 0d41EFFFF4D7600000;
	selp.f64 	%fd1622, %fd1621, %fd1620, %p251;
	fma.rn.f64 	%fd1623, %fd1615, 0d4100000000000000, %fd1622;
	div.rn.f64 	%fd1624, %fd1623, 0d41EFFFF4D7600000;
	cvt.rmi.f64.f64 	%fd1625, %fd1624;
	mul.f64 	%fd1626, %fd1625, 0d41EFFFF4D7600000;
	sub.f64 	%fd1627, %fd1623, %fd1626;
	setp.lt.f64 	%p252, %fd1627, 0d0000000000000000;
	add.f64 	%fd1628, %fd1627, 0d41EFFFF4D7600000;
	selp.f64 	%fd1629, %fd1628, %fd1627, %p252;
	setp.lt.f64 	%p253, %fd1629, 0d0000000000000000;
	add.f64 	%fd1630, %fd1629, 0d41EFFFF4D7600000;
	selp.f64 	%fd1631, %fd1630, %fd1629, %p253;
	add.f64 	%fd1632, %fd1608, %fd1631;
	mul.f64 	%fd1633, %fd1429, %fd1386;
	div.rn.f64 	%fd1634, %fd1633, 0d41EFFFF4D7600000;
	cvt.rmi.f64.f64 	%fd1635, %fd1634;
	mul.f64 	%fd1636, %fd1635, 0d41EFFFF4D7600000;
	sub.f64 	%fd1637, %fd1633, %fd1636;
	setp.lt.f64 	%p254, %fd1637, 0d0000000000000000;
	add.f64 	%fd1638, %fd1637, 0d41EFFFF4D7600000;
	selp.f64 	%fd1639, %fd1638, %fd1637, %p254;
	mul.f64 	%fd1640, %fd1431, %fd1386;
	div.rn.f64 	%fd1641, %fd1640, 0d41EFFFF4D7600000;
	cvt.rmi.f64.f64 	%fd1642, %fd1641;
	mul.f64 	%fd1643, %fd1642, 0d41EFFFF4D7600000;
	sub.f64 	%fd1644, %fd1640, %fd1643;
	setp.lt.f64 	%p255, %fd1644, 0d0000000000000000;
	add.f64 	%fd1645, %fd1644, 0d41EFFFF4D7600000;
	selp.f64 	%fd1646, %fd1645, %fd1644, %p255;
	fma.rn.f64 	%fd1647, %fd1639, 0d4100000000000000, %fd1646;
	div.rn.f64 	%fd1648, %fd1647, 0d41EFFFF4D7600000;
	cvt.rmi.f64.f64 	%fd1649, %fd1648;
	mul.f64 	%fd1650, %fd1649, 0d41EFFFF4D7600000;
	sub.f64 	%fd1651, %fd1647, %fd1650;
	setp.lt.f64 	%p256, %fd1651, 0d0000000000000000;
	add.f64 	%fd1652, %fd1651, 0d41EFFFF4D7600000;
	selp.f64 	%fd1653, %fd1652, %fd1651, %p256;
	setp.lt.f64 	%p257, %fd1653, 0d0000000000000000;
	add.f64 	%fd1654, %fd1653, 0d41EFFFF4D7600000;
	selp.f64 	%fd1655, %fd1654, %fd1653, %p257;
	add.f64 	%fd1656, %fd1632, %fd1655;
	div.rn.f64 	%fd1657, %fd1656, 0d41EFFFF4D7600000;
	cvt.rmi.f64.f64 	%fd1658, %fd1657;
	mul.f64 	%fd1659, %fd1658, 0d41EFFFF4D7600000;
	sub.f64 	%fd1660, %fd1656, %fd1659;
	setp.lt.f64 	%p258, %fd1660, 0d0000000000000000;
	add.f64 	%fd1661, %fd1660, 0d41EFFFF4D7600000;
	selp.f64 	%fd1662, %fd1661, %fd1660, %p258;
	ld.global.u32 	%r160, [%rd27+24];
	cvt.rn.f64.u32 	%fd1663, %r160;
	mul.f64 	%fd1664, %fd1663, 0d3EE0000000000000;
	cvt.rmi.f64.f64 	%fd1665, %fd1664;
	mul.f64 	%fd1666, %fd1665, 0d4100000000000000;
	sub.f64 	%fd1667, %fd1663, %fd1666;
	ld.global.u32 	%r161, [%rd27+28];
	cvt.rn.f64.u32 	%fd1668, %r161;
	mul.f64 	%fd1669, %fd1668, 0d3EE0000000000000;
	cvt.rmi.f64.f64 	%fd1670, %fd1669;
	mul.f64 	%fd1671, %fd1670, 0d4100000000000000;
	sub.f64 	%fd1672, %fd1668, %fd1671;
	ld.global.u32 	%r162, [%rd27+32];
	cvt.rn.f64.u32 	%fd1673, %r162;
	mul.f64 	%fd1674, %fd1673, 0d3EE0000000000000;
	cvt.rmi.f64.f64 	%fd1675, %fd1674;
	mul.f64 	%fd1676, %fd1675, 0d4100000000000000;
	sub.f64 	%fd1677, %fd1673, %fd1676;
	mul.f64 	%fd1678, %fd1665, %fd1177;
	div.rn.f64 	%fd1679, %fd1678, 0d41EFFFF4D7600000;
	cvt.rmi.f64.f64 	%fd1680, %fd1679;
	mul.f64 	%fd1681, %fd1680, 0d41EFFFF4D7600000;
	sub.f64 	%fd1682, %fd1678, %fd1681;
	setp.lt.f64 	%p259, %fd1682, 0d0000000000000000;
	add.f64 	%fd1683, %fd1682, 0d41EFFFF4D7600000;
	selp.f64 	%fd1684, %fd1683, %fd1682, %p259;
	mul.f64 	%fd1685, %fd1667, %fd1177;
	div.rn.f64 	%fd1686, %fd1685, 0d41EFFFF4D7600000;
	cvt.rmi.f64.f64 	%fd1687, %fd1686;
	mul.f64 	%fd1688, %fd1687, 0d41EFFFF4D7600000;
	sub.f64 	%fd1689, %fd1685, %fd1688;
	setp.lt.f64 	%p260, %fd1689, 0d0000000000000000;
	add.f64 	%fd1690, %fd1689, 0d41EFFFF4D7600000;
	selp.f64 	%fd1691, %fd1690, %fd1689, %p260;
	fma.rn.f64 	%fd1692, %fd1684, 0d4100000000000000, %fd1691;
	div.rn.f64 	%fd1693, %fd1692, 0d41EFFFF4D7600000;
	cvt.rmi.f64.f64 	%fd1694, %fd1693;
	mul.f64 	%fd1695, %fd1694, 0d41EFFFF4D7600000;
	sub.f64 	%fd1696, %fd1692, %fd1695;
	setp.lt.f64 	%p261, %fd1696, 0d0000000000000000;
	add.f64 	%fd1697, %fd1696, 0d41EFFFF4D7600000;
	selp.f64 	%fd1698, %fd1697, %fd1696, %p261;
	setp.lt.f64 	%p262, %fd1698, 0d0000000000000000;
	add.f64 	%fd1699, %fd1698, 0d41EFFFF4D7600000;
	selp.f64 	%fd1700, %fd1699, %fd1698, %p262;
	mul.f64 	%fd1701, %fd1670, %fd1201;
	div.rn.f64 	%fd1702, %fd1701, 0d41EFFFF4D7600000;
	cvt.rmi.f64.f64 	%fd1703, %fd1702;
	mul.f64 	%fd1704, %fd1703, 0d41EFFFF4D7600000;
	sub.f64 	%fd1705, %fd1701, %fd1704;
	setp.lt.f64 	%p263, %fd1705, 0d0000000000000000;
	add.f64 	%fd1706, %fd1705, 0d41EFFFF4D7600000;
	selp.f64 	%fd1707, %fd1706, %fd1705, %p263;
	mul.f64 	%fd1708, %fd1672, %fd1201;
	div.rn.f64 	%fd1709, %fd1708, 0d41EFFFF4D7600000;
	cvt.rmi.f64.f64 	%fd1710, %fd1709;
	mul.f64 	%fd1711, %fd1710, 0d41EFFFF4D7600000;
	sub.f64 	%fd1712, %fd1708, %fd1711;
	setp.lt.f64 	%p264, %fd1712, 0d0000000000000000;
	add.f64 	%fd1713, %fd1712, 0d41EFFFF4D7600000;
	selp.f64 	%fd1714, %fd1713, %fd1712, %p264;
	fma.rn.f64 	%fd1715, %fd1707, 0d4100000000000000, %fd1714;
	div.rn.f64 	%fd1716, %fd1715, 0d41EFFFF4D7600000;
	cvt.rmi.f64.f64 	%fd1717, %fd1716;
	mul.f64 	%fd1718, %fd1717, 0d41EFFFF4D7600000;
	sub.f64 	%fd1719, %fd1715, %fd1718;
	setp.lt.f64 	%p265, %fd1719, 0d0000000000000000;
	add.f64 	%fd1720, %fd1719, 0d41EFFFF4D7600000;
	selp.f64 	%fd1721, %fd1720, %fd1719, %p265;
	setp.lt.f64 	%p266, %fd1721, 0d0000000000000000;
	add.f64 	%fd1722, %fd1721, 0d41EFFFF4D7600000;
	selp.f64 	%fd1723, %fd1722, %fd1721, %p266;
	add.f64 	%fd1724, %fd1700, %fd1723;
	mul.f64 	%fd1725, %fd1675, %fd1226;
	div.rn.f64 	%fd1726, %fd1725, 0d41EFFFF4D7600000;
	cvt.rmi.f64.f64 	%fd1727, %fd1726;
	mul.f64 	%fd1728, %fd1727, 0d41EFFFF4D7600000;
	sub.f64 	%fd1729, %fd1725, %fd1728;
	setp.lt.f64 	%p267, %fd1729, 0d0000000000000000;
	add.f64 	%fd1730, %fd1729, 0d41EFFFF4D7600000;
	selp.f64 	%fd1731, %fd1730, %fd1729, %p267;
	mul.f64 	%fd1732, %fd1677, %fd1226;
	div.rn.f64 	%fd1733, %fd1732, 0d41EFFFF4D7600000;
	cvt.rmi.f64.f64 	%fd1734, %fd1733;
	mul.f64 	%fd1735, %fd1734, 0d41EFFFF4D7600000;
	sub.f64 	%fd1736, %fd1732, %fd1735;
	setp.lt.f64 	%p268, %fd1736, 0d0000000000000000;
	add.f64 	%fd1737, %fd1736, 0d41EFFFF4D7600000;
	selp.f64 	%fd1738, %fd1737, %fd1736, %p268;
	fma.rn.f64 	%fd1739, %fd1731, 0d4100000000000000, %fd1738;
	div.rn.f64 	%fd1740, %fd1739, 0d41EFFFF4D7600000;
	cvt.rmi.f64.f64 	%fd1741, %fd1740;
	mul.f64 	%fd1742, %fd1741, 0d41EFFFF4D7600000;
	sub.f64 	%fd1743, %fd1739, %fd1742;
	setp.lt.f64 	%p269, %fd1743, 0d0000000000000000;
	add.f64 	%fd1744, %fd1743, 0d41EFFFF4D7600000;
	selp.f64 	%fd1745, %fd1744, %fd1743, %p269;
	setp.lt.f64 	%p270, %fd1745, 0d0000000000000000;
	add.f64 	%fd1746, %fd1745, 0d41EFFFF4D7600000;
	selp.f64 	%fd1747, %fd1746, %fd1745, %p270;
	add.f64 	%fd1748, %fd1724, %fd1747;
	div.rn.f64 	%fd1749, %fd1748, 0d41EFFFF4D7600000;
	cvt.rmi.f64.f64 	%fd1750, %fd1749;
	mul.f64 	%fd1751, %fd1750, 0d41EFFFF4D7600000;
	sub.f64 	%fd1752, %fd1748, %fd1751;
	setp.lt.f64 	%p271, %fd1752, 0d0000000000000000;
	add.f64 	%fd1753, %fd1752, 0d41EFFFF4D7600000;
	selp.f64 	%fd1754, %fd1753, %fd1752, %p271;
	mul.f64 	%fd1755, %fd1665, %fd1257;
	div.rn.f64 	%fd1756, %fd1755, 0d41EFFFF4D7600000;
	cvt.rmi.f64.f64 	%fd1757, %fd1756;
	mul.f64 	%fd1758, %fd1757, 0d41EFFFF4D7600000;
	sub.f64 	%fd1759, %fd1755, %fd1758;
	setp.lt.f64 	%p272, %fd1759, 0d0000000000000000;
	add.f64 	%fd1760, %fd1759, 0d41EFFFF4D7600000;
	selp.f64 	%fd1761, %fd1760, %fd1759, %p272;
	mul.f64 	%fd1762, %fd1667, %fd1257;
	div.rn.f64 	%fd1763, %fd1762, 0d41EFFFF4D7600000;
	cvt.rmi.f64.f64 	%fd1764, %fd1763;
	mul.f64 	%fd1765, %fd1764, 0d41EFFFF4D7600000;
	sub.f64 	%fd1766, %fd1762, %fd1765;
	setp.lt.f64 	%p273, %fd1766, 0d0000000000000000;
	add.f64 	%fd1767, %fd1766, 0d41EFFFF4D7600000;
	selp.f64 	%fd1768, %fd1767, %fd1766, %p273;
	fma.rn.f64 	%fd1769, %fd1761, 0d4100000000000000, %fd1768;
	div.rn.f64 	%fd1770, %fd1769, 0d41EFFFF4D7600000;
	cvt.rmi.f64.f64 	%fd1771, %fd1770;
	mul.f64 	%fd1772, %fd1771, 0d41EFFFF4D7600000;
	sub.f64 	%fd1773, %fd1769, %fd1772;
	setp.lt.f64 	%p274, %fd1773, 0d0000000000000000;
	add.f64 	%fd1774, %fd1773, 0d41EFFFF4D7600000;
	selp.f64 	%fd1775, %fd1774, %fd1773, %p274;
	setp.lt.f64 	%p275, %fd1775, 0d0000000000000000;
	add.f64 	%fd1776, %fd1775, 0d41EFFFF4D7600000;
	selp.f64 	%fd1777, %fd1776, %fd1775, %p275;
	mul.f64 	%fd1778, %fd1670, %fd1281;
	div.rn.f64 	%fd1779, %fd1778, 0d41EFFFF4D7600000;
	cvt.rmi.f64.f64 	%fd1780, %fd1779;
	mul.f64 	%fd1781, %fd1780, 0d41EFFFF4D7600000;
	sub.f64 	%fd1782, %fd1778, %fd1781;
	setp.lt.f64 	%p276, %fd1782, 0d0000000000000000;
	add.f64 	%fd1783, %fd1782, 0d41EFFFF4D7600000;
	selp.f64 	%fd1784, %fd1783, %fd1782, %p276;
	mul.f64 	%fd1785, %fd1672, %fd1281;
	div.rn.f64 	%fd1786, %fd1785, 0d41EFFFF4D7600000;
	cvt.rmi.f64.f64 	%fd1787, %fd1786;
	mul.f64 	%fd1788, %fd1787, 0d41EFFFF4D7600000;
	sub.f64 	%fd1789, %fd1785, %fd1788;
	setp.lt.f64 	%p277, %fd1789, 0d0000000000000000;
	add.f64 	%fd1790, %fd1789, 0d41EFFFF4D7600000;
	selp.f64 	%fd1791, %fd1790, %fd1789, %p277;
	fma.rn.f64 	%fd1792, %fd1784, 0d4100000000000000, %fd1791;
	div.rn.f64 	%fd1793, %fd1792, 0d41EFFFF4D7600000;
	cvt.rmi.f64.f64 	%fd1794, %fd1793;
	mul.f64 	%fd1795, %fd1794, 0d41EFFFF4D7600000;
	sub.f64 	%fd1796, %fd1792, %fd1795;
	setp.lt.f64 	%p278, %fd1796, 0d0000000000000000;
	add.f64 	%fd1797, %fd1796, 0d41EFFFF4D7600000;
	selp.f64 	%fd1798, %fd1797, %fd1796, %p278;
	setp.lt.f64 	%p279, %fd1798, 0d0000000000000000;
	add.f64 	%fd1799, %fd1798, 0d41EFFFF4D7600000;
	selp.f64 	%fd1800, %fd1799, %fd1798, %p279;
	add.f64 	%fd1801, %fd1777, %fd1800;
	mul.f64 	%fd1802, %fd1675, %fd1306;
	div.rn.f64 	%fd1803, %fd1802, 0d41EFFFF4D7600000;
	cvt.rmi.f64.f64 	%fd1804, %fd1803;
	mul.f64 	%fd1805, %fd1804, 0d41EFFFF4D7600000;
	sub.f64 	%fd1806, %fd1802, %fd1805;
	setp.lt.f64 	%p280, %fd1806, 0d0000000000000000;
	add.f64 	%fd1807, %fd1806, 0d41EFFFF4D7600000;
	selp.f64 	%fd1808, %fd1807, %fd1806, %p280;
	mul.f64 	%fd1809, %fd1677, %fd1306;
	div.rn.f64 	%fd1810, %fd1809, 0d41EFFFF4D7600000;
	cvt.rmi.f64.f64 	%fd1811, %fd1810;
	mul.f64 	%fd1812, %fd1811, 0d41EFFFF4D7600000;
	sub.f64 	%fd1813, %fd1809, %fd1812;
	setp.lt.f64 	%p281, %fd1813, 0d0000000000000000;
	add.f64 	%fd1814, %fd1813, 0d41EFFFF4D7600000;
	selp.f64 	%fd1815, %fd1814, %fd1813, %p281;
	fma.rn.f64 	%fd1816, %fd1808, 0d4100000000000000, %fd1815;
	div.rn.f64 	%fd1817, %fd1816, 0d41EFFFF4D7600000;
	cvt.rmi.f64.f64 	%fd1818, %fd1817;
	mul.f64 	%fd1819, %fd1818, 0d41EFFFF4D7600000;
	sub.f64 	%fd1820, %fd1816, %fd1819;
	setp.lt.f64 	%p282, %fd1820, 0d0000000000000000;
	add.f64 	%fd1821, %fd1820, 0d41EFFFF4D7600000;
	selp.f64 	%fd1822, %fd1821, %fd1820, %p282;
	setp.lt.f64 	%p283, %fd1822, 0d0000000000000000;
	add.f64 	%fd1823, %fd1822, 0d41EFFFF4D7600000;
	selp.f64 	%fd1824, %fd1823, %fd1822, %p283;
	add.f64 	%fd1825, %fd1801, %fd1824;
	div.rn.f64 	%fd1826, %fd1825, 0d41EFFFF4D7600000;
	cvt.rmi.f64.f64 	%fd1827, %fd1826;
	mul.f64 	%fd1828, %fd1827, 0d41EFFFF4D7600000;
	sub.f64 	%fd1829, %fd1825, %fd1828;
	setp.lt.f64 	%p284, %fd1829, 0d0000000000000000;
	add.f64 	%fd1830, %fd1829, 0d41EFFFF4D7600000;
	selp.f64 	%fd1831, %fd1830, %fd1829, %p284;
	mul.f64 	%fd1832, %fd1665, %fd1337;
	div.rn.f64 	%fd1833, %fd1832, 0d41EFFFF4D7600000;
	cvt.rmi.f64.f64 	%fd1834, %fd1833;
	mul.f64 	%fd1835, %fd1834, 0d41EFFFF4D7600000;
	sub.f64 	%fd1836, %fd1832, %fd1835;
	setp.lt.f64 	%p285, %fd1836, 0d0000000000000000;
	add.f64 	%fd1837, %fd1836, 0d41EFFFF4D7600000;
	selp.f64 	%fd1838, %fd1837, %fd1836, %p285;
	mul.f64 	%fd1839, %fd1667, %fd1337;
	div.rn.f64 	%fd1840, %fd1839, 0d41EFFFF4D7600000;
	cvt.rmi.f64.f64 	%fd1841, %fd1840;
	mul.f64 	%fd1842, %fd1841, 0d41EFFFF4D7600000;
	sub.f64 	%fd1843, %fd1839, %fd1842;
	setp.lt.f64 	%p286, %fd1843, 0d0000000000000000;
	add.f64 	%fd1844, %fd1843, 0d41EFFFF4D7600000;
	selp.f64 	%fd1845, %fd1844, %fd1843, %p286;
	fma.rn.f64 	%fd1846, %fd1838, 0d4100000000000000, %fd1845;
	div.rn.f64 	%fd1847, %fd1846, 0d41EFFFF4D7600000;
	cvt.rmi.f64.f64 	%fd1848, %fd1847;
	mul.f64 	%fd1849, %fd1848, 0d41EFFFF4D7600000;
	sub.f64 	%fd1850, %fd1846, %fd1849;
	setp.lt.f64 	%p287, %fd1850, 0d0000000000000000;
	add.f64 	%fd1851, %fd1850, 0d41EFFFF4D7600000;
	selp.f64 	%fd1852, %fd1851, %fd1850, %p287;
	setp.lt.f64 	%p288, %fd1852, 0d0000000000000000;
	add.f64 	%fd1853, %fd1852, 0d41EFFFF4D7600000;
	selp.f64 	%fd1854, %fd1853, %fd1852, %p288;
	mul.f64 	%fd1855, %fd1670, %fd1361;
	div.rn.f64 	%fd1856, %fd1855, 0d41EFFFF4D7600000;
	cvt.rmi.f64.f64 	%fd1857, %fd1856;
	mul.f64 	%fd1858, %fd1857, 0d41EFFFF4D7600000;
	sub.f64 	%fd1859, %fd1855, %fd1858;
	setp.lt.f64 	%p289, %fd1859, 0d0000000000000000;
	add.f64 	%fd1860, %fd1859, 0d41EFFFF4D7600000;
	selp.f64 	%fd1861, %fd1860, %fd1859, %p289;
	mul.f64 	%fd1862, %fd1672, %fd1361;
	div.rn.f64 	%fd1863, %fd1862, 0d41EFFFF4D7600000;
	cvt.rmi.f64.f64 	%fd1864, %fd1863;
	mul.f64 	%fd1865, %fd1864, 0d41EFFFF4D7600000;
	sub.f64 	%fd1866, %fd1862, %fd1865;
	setp.lt.f64 	%p290, %fd1866, 0d0000000000000000;
	add.f64 	%fd1867, %fd1866, 0d41EFFFF4D7600000;
	selp.f64 	%fd1868, %fd1867, %fd1866, %p290;
	fma.rn.f64 	%fd1869, %fd1861, 0d4100000000000000, %fd1868;
	div.rn.f64 	%fd1870, %fd1869, 0d41EFFFF4D7600000;
	cvt.rmi.f64.f64 	%fd1871, %fd1870;
	mul.f64 	%fd1872, %fd1871, 0d41EFFFF4D7600000;
	sub.f64 	%fd1873, %fd1869, %fd1872;
	setp.lt.f64 	%p291, %fd1873, 0d0000000000000000;
	add.f64 	%fd1874, %fd1873, 0d41EFFFF4D7600000;
	selp.f64 	%fd1875, %fd1874, %fd1873, %p291;
	setp.lt.f64 	%p292, %fd1875, 0d0000000000000000;
	add.f64 	%fd1876, %fd1875, 0d41EFFFF4D7600000;
	selp.f64 	%fd1877, %fd1876, %fd1875, %p292;
	add.f64 	%fd1878, %fd1854, %fd1877;
	mul.f64 	%fd1879, %fd1675, %fd1386;
	div.rn.f64 	%fd1880, %fd1879, 0d41EFFFF4D7600000;
	cvt.rmi.f64.f64 	%fd1881, %fd1880;
	mul.f64 	%fd1882, %fd1881, 0d41EFFFF4D7600000;
	sub.f64 	%fd1883, %fd1879, %fd1882;
	setp.lt.f64 	%p293, %fd1883, 0d0000000000000000;
	add.f64 	%fd1884, %fd1883, 0d41EFFFF4D7600000;
	selp.f64 	%fd1885, %fd1884, %fd1883, %p293;
	mul.f64 	%fd1886, %fd1677, %fd1386;
	div.rn.f64 	%fd1887, %fd1886, 0d41EFFFF4D7600000;
	cvt.rmi.f64.f64 	%fd1888, %fd1887;
	mul.f64 	%fd1889, %fd1888, 0d41EFFFF4D7600000;
	sub.f64 	%fd1890, %fd1886, %fd1889;
	setp.lt.f64 	%p294, %fd1890, 0d0000000000000000;
	add.f64 	%fd1891, %fd1890, 0d41EFFFF4D7600000;
	selp.f64 	%fd1892, %fd1891, %fd1890, %p294;
	fma.rn.f64 	%fd1893, %fd1885, 0d4100000000000000, %fd1892;
	div.rn.f64 	%fd1894, %fd1893, 0d41EFFFF4D7600000;
	cvt.rmi.f64.f64 	%fd1895, %fd1894;
	mul.f64 	%fd1896, %fd1895, 0d41EFFFF4D7600000;
	sub.f64 	%fd1897, %fd1893, %fd1896;
	setp.lt.f64 	%p295, %fd1897, 0d0000000000000000;
	add.f64 	%fd1898, %fd1897, 0d41EFFFF4D7600000;
	selp.f64 	%fd1899, %fd1898, %fd1897, %p295;
	setp.lt.f64 	%p296, %fd1899, 0d0000000000000000;
	add.f64 	%fd1900, %fd1899, 0d41EFFFF4D7600000;
	selp.f64 	%fd1901, %fd1900, %fd1899, %p296;
	add.f64 	%fd1902, %fd1878, %fd1901;
	div.rn.f64 	%fd1903, %fd1902, 0d41EFFFF4D7600000;
	cvt.rmi.f64.f64 	%fd1904, %fd1903;
	mul.f64 	%fd1905, %fd1904, 0d41EFFFF4D7600000;
	sub.f64 	%fd1906, %fd1902, %fd1905;
	setp.lt.f64 	%p297, %fd1906, 0d0000000000000000;
	add.f64 	%fd1907, %fd1906, 0d41EFFFF4D7600000;
	selp.f64 	%fd1908, %fd1907, %fd1906, %p297;
	cvt.rzi.u32.f64 	%r229, %fd1256;
	cvt.rzi.u32.f64 	%r228, %fd1336;
	cvt.rzi.u32.f64 	%r227, %fd1416;
	cvt.rzi.u32.f64 	%r226, %fd1508;
	cvt.rzi.u32.f64 	%r225, %fd1585;
	cvt.rzi.u32.f64 	%r224, %fd1662;
	cvt.rzi.u32.f64 	%r223, %fd1754;
	cvt.rzi.u32.f64 	%r222, %fd1831;
	cvt.rzi.u32.f64 	%r221, %fd1908;
$L__BB1_12:
	add.s32 	%r220, %r220, 1;
	shr.u64 	%rd7, %rd38, 1;
	setp.gt.u64 	%p298, %rd38, 1;
	mov.u64 	%rd38, %rd7;
	@%p298 bra 	$L__BB1_10;
	cvt.rn.f64.u32 	%fd4249, %r229;
	cvt.rn.f64.u32 	%fd4248, %r228;
	cvt.rn.f64.u32 	%fd4247, %r227;
	cvt.rn.f64.u32 	%fd4246, %r226;
	cvt.rn.f64.u32 	%fd4245, %r225;
	cvt.rn.f64.u32 	%fd4244, %r224;
	cvt.rn.f64.u32 	%fd4243, %r223;
	cvt.rn.f64.u32 	%fd4242, %r222;
	cvt.rn.f64.u32 	%fd4241, %r221;
$L__BB1_14:
	mul.f64 	%fd1909, %fd4249, 0d3EE0000000000000;
	cvt.rmi.f64.f64 	%fd1910, %fd1909;
	mul.f64 	%fd1911, %fd1910, 0d4100000000000000;
	sub.f64 	%fd1912, %fd4249, %fd1911;
	mul.f64 	%fd1913, %fd1910, %fd4229;
	div.rn.f64 	%fd1914, %fd1913, 0d41EFFFF4D7600000;
	cvt.rmi.f64.f64 	%fd1915, %fd1914;
	mul.f64 	%fd1916, %fd1915, 0d41EFFFF4D7600000;
	sub.f64 	%fd1917, %fd1913, %fd1916;
	setp.lt.f64 	%p299, %fd1917, 0d0000000000000000;
	add.f64 	%fd1918, %fd1917, 0d41EFFFF4D7600000;
	selp.f64 	%fd1919, %fd1918, %fd1917, %p299;
	mul.f64 	%fd1920, %fd1912, %fd4229;
	div.rn.f64 	%fd1921, %fd1920, 0d41EFFFF4D7600000;
	cvt.rmi.f64.f64 	%fd1922, %fd1921;
	mul.f64 	%fd1923, %fd1922, 0d41EFFFF4D7600000;
	sub.f64 	%fd1924, %fd1920, %fd1923;
	setp.lt.f64 	%p300, %fd1924, 0d0000000000000000;
	add.f64 	%fd1925, %fd1924, 0d41EFFFF4D7600000;
	selp.f64 	%fd1926, %fd1925, %fd1924, %p300;
	fma.rn.f64 	%fd1927, %fd1919, 0d4100000000000000, %fd1926;
	div.rn.f64 	%fd1928, %fd1927, 0d41EFFFF4D7600000;
	cvt.rmi.f64.f64 	%fd1929, %fd1928;
	mul.f64 	%fd1930, %fd1929, 0d41EFFFF4D7600000;
	sub.f64 	%fd1931, %fd1927, %fd1930;
	setp.lt.f64 	%p301, %fd1931, 0d0000000000000000;
	add.f64 	%fd1932, %fd1931, 0d41EFFFF4D7600000;
	selp.f64 	%fd1933, %fd1932, %fd1931, %p301;
	setp.lt.f64 	%p302, %fd1933, 0d0000000000000000;
	add.f64 	%fd1934, %fd1933, 0d41EFFFF4D7600000;
	selp.f64 	%fd1935, %fd1934, %fd1933, %p302;
	mul.f64 	%fd1936, %fd4248, 0d3EE0000000000000;
	cvt.rmi.f64.f64 	%fd1937, %fd1936;
	mul.f64 	%fd1938, %fd1937, 0d4100000000000000;
	sub.f64 	%fd1939, %fd4248, %fd1938;
	mul.f64 	%fd1940, %fd1937, %fd4228;
	div.rn.f64 	%fd1941, %fd1940, 0d41EFFFF4D7600000;
	cvt.rmi.f64.f64 	%fd1942, %fd1941;
	mul.f64 	%fd1943, %fd1942, 0d41EFFFF4D7600000;
	sub.f64 	%fd1944, %fd1940, %fd1943;
	setp.lt.f64 	%p303, %fd1944, 0d0000000000000000;
	add.f64 	%fd1945, %fd1944, 0d41EFFFF4D7600000;
	selp.f64 	%fd1946, %fd1945, %fd1944, %p303;
	mul.f64 	%fd1947, %fd1939, %fd4228;
	div.rn.f64 	%fd1948, %fd1947, 0d41EFFFF4D7600000;
	cvt.rmi.f64.f64 	%fd1949, %fd1948;
	mul.f64 	%fd1950, %fd1949, 0d41EFFFF4D7600000;
	sub.f64 	%fd1951, %fd1947, %fd1950;
	setp.lt.f64 	%p304, %fd1951, 0d0000000000000000;
	add.f64 	%fd1952, %fd1951, 0d41EFFFF4D7600000;
	selp.f64 	%fd1953, %fd1952, %fd1951, %p304;
	fma.rn.f64 	%fd1954, %fd1946, 0d4100000000000000, %fd1953;
	div.rn.f64 	%fd1955, %fd1954, 0d41EFFFF4D7600000;
	cvt.rmi.f64.f64 	%fd1956, %fd1955;
	mul.f64 	%fd1957, %fd1956, 0d41EFFFF4D7600000;
	sub.f64 	%fd1958, %fd1954, %fd1957;
	setp.lt.f64 	%p305, %fd1958, 0d0000000000000000;
	add.f64 	%fd1959, %fd1958, 0d41EFFFF4D7600000;
	selp.f64 	%fd1960, %fd1959, %fd1958, %p305;
	setp.lt.f64 	%p306, %fd1960, 0d0000000000000000;
	add.f64 	%fd1961, %fd1960, 0d41EFFFF4D7600000;
	selp.f64 	%fd1962, %fd1961, %fd1960, %p306;
	add.f64 	%fd1963, %fd1935, %fd1962;
	mul.f64 	%fd1964, %fd4247, 0d3EE0000000000000;
	cvt.rmi.f64.f64 	%fd1965, %fd1964;
	mul.f64 	%fd1966, %fd1965, 0d4100000000000000;
	sub.f64 	%fd1967, %fd4247, %fd1966;
	mul.f64 	%fd1968, %fd1965, %fd4229;
	div.rn.f64 	%fd1969, %fd1968, 0d41EFFFF4D7600000;
	cvt.rmi.f64.f64 	%fd1970, %fd1969;
	mul.f64 	%fd1971, %fd1970, 0d41EFFFF4D7600000;
	sub.f64 	%fd1972, %fd1968, %fd1971;
	setp.lt.f64 	%p307, %fd1972, 0d0000000000000000;
	add.f64 	%fd1973, %fd1972, 0d41EFFFF4D7600000;
	selp.f64 	%fd1974, %fd1973, %fd1972, %p307;
	mul.f64 	%fd1975, %fd1967, %fd4229;
	div.rn.f64 	%fd1976, %fd1975, 0d41EFFFF4D7600000;
	cvt.rmi.f64.f64 	%fd1977, %fd1976;
	mul.f64 	%fd1978, %fd1977, 0d41EFFFF4D7600000;
	sub.f64 	%fd1979, %fd1975, %fd1978;
	setp.lt.f64 	%p308, %fd1979, 0d0000000000000000;
	add.f64 	%fd1980, %fd1979, 0d41EFFFF4D7600000;
	selp.f64 	%fd1981, %fd1980, %fd1979, %p308;
	fma.rn.f64 	%fd1982, %fd1974, 0d4100000000000000, %fd1981;
	div.rn.f64 	%fd1983, %fd1982, 0d41EFFFF4D7600000;
	cvt.rmi.f64.f64 	%fd1984, %fd1983;
	mul.f64 	%fd1985, %fd1984, 0d41EFFFF4D7600000;
	sub.f64 	%fd1986, %fd1982, %fd1985;
	setp.lt.f64 	%p309, %fd1986, 0d0000000000000000;
	add.f64 	%fd1987, %fd1986, 0d41EFFFF4D7600000;
	selp.f64 	%fd1988, %fd1987, %fd1986, %p309;
	setp.lt.f64 	%p310, %fd1988, 0d0000000000000000;
	add.f64 	%fd1989, %fd1988, 0d41EFFFF4D7600000;
	selp.f64 	%fd1990, %fd1989, %fd1988, %p310;
	add.f64 	%fd1991, %fd1963, %fd1990;
	div.rn.f64 	%fd1992, %fd1991, 0d41EFFFF4D7600000;
	cvt.rmi.f64.f64 	%fd1993, %fd1992;
	mul.f64 	%fd1994, %fd1993, 0d41EFFFF4D7600000;
	sub.f64 	%fd1995, %fd1991, %fd1994;
	setp.lt.f64 	%p311, %fd1995, 0d0000000000000000;
	add.f64 	%fd1996, %fd1995, 0d41EFFFF4D7600000;
	selp.f64 	%fd1997, %fd1996, %fd1995, %p311;
	mul.f64 	%fd1998, %fd4246, 0d3EE0000000000000;
	cvt.rmi.f64.f64 	%fd1999, %fd1998;
	mul.f64 	%fd2000, %fd1999, 0d4100000000000000;
	sub.f64 	%fd2001, %fd4246, %fd2000;
	mul.f64 	%fd2002, %fd1999, %fd4229;
	div.rn.f64 	%fd2003, %fd2002, 0d41EFFFF4D7600000;
	cvt.rmi.f64.f64 	%fd2004, %fd2003;
	mul.f64 	%fd2005, %fd2004, 0d41EFFFF4D7600000;
	sub.f64 	%fd2006, %fd2002, %fd2005;
	setp.lt.f64 	%p312, %fd2006, 0d0000000000000000;
	add.f64 	%fd2007, %fd2006, 0d41EFFFF4D7600000;
	selp.f64 	%fd2008, %fd2007, %fd2006, %p312;
	mul.f64 	%fd2009, %fd2001, %fd4229;
	div.rn.f64 	%fd2010, %fd2009, 0d41EFFFF4D7600000;
	cvt.rmi.f64.f64 	%fd2011, %fd2010;
	mul.f64 	%fd2012, %fd2011, 0d41EFFFF4D7600000;
	sub.f64 	%fd2013, %fd2009, %fd2012;
	setp.lt.f64 	%p313, %fd2013, 0d0000000000000000;
	add.f64 	%fd2014, %fd2013, 0d41EFFFF4D7600000;
	selp.f64 	%fd2015, %fd2014, %fd2013, %p313;
	fma.rn.f64 	%fd2016, %fd2008, 0d4100000000000000, %fd2015;
	div.rn.f64 	%fd2017, %fd2016, 0d41EFFFF4D7600000;
	cvt.rmi.f64.f64 	%fd2018, %fd2017;
	mul.f64 	%fd2019, %fd2018, 0d41EFFFF4D7600000;
	sub.f64 	%fd2020, %fd2016, %fd2019;
	setp.lt.f64 	%p314, %fd2020, 0d0000000000000000;
	add.f64 	%fd2021, %fd2020, 0d41EFFFF4D7600000;
	selp.f64 	%fd2022, %fd2021, %fd2020, %p314;
	setp.lt.f64 	%p315, %fd2022, 0d0000000000000000;
	add.f64 	%fd2023, %fd2022, 0d41EFFFF4D7600000;
	selp.f64 	%fd2024, %fd2023, %fd2022, %p315;
	mul.f64 	%fd2025, %fd4245, 0d3EE0000000000000;
	cvt.rmi.f64.f64 	%fd2026, %fd2025;
	mul.f64 	%fd2027, %fd2026, 0d4100000000000000;
	sub.f64 	%fd2028, %fd4245, %fd2027;
	mul.f64 	%fd2029, %fd2026, %fd4228;
	div.rn.f64 	%fd2030, %fd2029, 0d41EFFFF4D7600000;
	cvt.rmi.f64.f64 	%fd2031, %fd2030;
	mul.f64 	%fd2032, %fd2031, 0d41EFFFF4D7600000;
	sub.f64 	%fd2033, %fd2029, %fd2032;
	setp.lt.f64 	%p316, %fd2033, 0d0000000000000000;
	add.f64 	%fd2034, %fd2033, 0d41EFFFF4D7600000;
	selp.f64 	%fd2035, %fd2034, %fd2033, %p316;
	mul.f64 	%fd2036, %fd2028, %fd4228;
	div.rn.f64 	%fd2037, %fd2036, 0d41EFFFF4D7600000;
	cvt.rmi.f64.f64 	%fd2038, %fd2037;
	mul.f64 	%fd2039, %fd2038, 0d41EFFFF4D7600000;
	sub.f64 	%fd2040, %fd2036, %fd2039;
	setp.lt.f64 	%p317, %fd2040, 0d0000000000000000;
	add.f64 	%fd2041, %fd2040, 0d41EFFFF4D7600000;
	selp.f64 	%fd2042, %fd2041, %fd2040, %p317;
	fma.rn.f64 	%fd2043, %fd2035, 0d4100000000000000, %fd2042;
	div.rn.f64 	%fd2044, %fd2043, 0d41EFFFF4D7600000;
	cvt.rmi.f64.f64 	%fd2045, %fd2044;
	mul.f64 	%fd2046, %fd2045, 0d41EFFFF4D7600000;
	sub.f64 	%fd2047, %fd2043, %fd2046;
	setp.lt.f64 	%p318, %fd2047, 0d0000000000000000;
	add.f64 	%fd2048, %fd2047, 0d41EFFFF4D7600000;
	selp.f64 	%fd2049, %fd2048, %fd2047, %p318;
	setp.lt.f64 	%p319, %fd2049, 0d0000000000000000;
	add.f64 	%fd2050, %fd2049, 0d41EFFFF4D7600000;
	selp.f64 	%fd2051, %fd2050, %fd2049, %p319;
	add.f64 	%fd2052, %fd2024, %fd2051;
	mul.f64 	%fd2053, %fd4244, 0d3EE0000000000000;
	cvt.rmi.f64.f64 	%fd2054, %fd2053;
	mul.f64 	%fd2055, %fd2054, 0d4100000000000000;
	sub.f64 	%fd2056, %fd4244, %fd2055;
	mul.f64 	%fd2057, %fd2054, %fd4229;
	div.rn.f64 	%fd2058, %fd2057, 0d41EFFFF4D7600000;
	cvt.rmi.f64.f64 	%fd2059, %fd2058;
	mul.f64 	%fd2060, %fd2059, 0d41EFFFF4D7600000;
	sub.f64 	%fd2061, %fd2057, %fd2060;
	setp.lt.f64 	%p320, %fd2061, 0d0000000000000000;
	add.f64 	%fd2062, %fd2061, 0d41EFFFF4D7600000;
	selp.f64 	%fd2063, %fd2062, %fd2061, %p320;
	mul.f64 	%fd2064, %fd2056, %fd4229;
	div.rn.f64 	%fd2065, %fd2064, 0d41EFFFF4D7600000;
	cvt.rmi.f64.f64 	%fd2066, %fd2065;
	mul.f64 	%fd2067, %fd2066, 0d41EFFFF4D7600000;
	sub.f64 	%fd2068, %fd2064, %fd2067;
	setp.lt.f64 	%p321, %fd2068, 0d0000000000000000;
	add.f64 	%fd2069, %fd2068, 0d41EFFFF4D7600000;
	selp.f64 	%fd2070, %fd2069, %fd2068, %p321;
	fma.rn.f64 	%fd2071, %fd2063, 0d4100000000000000, %fd2070;
	div.rn.f64 	%fd2072, %fd2071, 0d41EFFFF4D7600000;
	cvt.rmi.f64.f64 	%fd2073, %fd2072;
	mul.f64 	%fd2074, %fd2073, 0d41EFFFF4D7600000;
	sub.f64 	%fd2075, %fd2071, %fd2074;
	setp.lt.f64 	%p322, %fd2075, 0d0000000000000000;
	add.f64 	%fd2076, %fd2075, 0d41EFFFF4D7600000;
	selp.f64 	%fd2077, %fd2076, %fd2075, %p322;
	setp.lt.f64 	%p323, %fd2077, 0d0000000000000000;
	add.f64 	%fd2078, %fd2077, 0d41EFFFF4D7600000;
	selp.f64 	%fd2079, %fd2078, %fd2077, %p323;
	add.f64 	%fd2080, %fd2052, %fd2079;
	div.rn.f64 	%fd2081, %fd2080, 0d41EFFFF4D7600000;
	cvt.rmi.f64.f64 	%fd2082, %fd2081;
	mul.f64 	%fd2083, %fd2082, 0d41EFFFF4D7600000;
	sub.f64 	%fd2084, %fd2080, %fd2083;
	setp.lt.f64 	%p324, %fd2084, 0d0000000000000000;
	add.f64 	%fd2085, %fd2084, 0d41EFFFF4D7600000;
	selp.f64 	%fd2086, %fd2085, %fd2084, %p324;
	mul.f64 	%fd2087, %fd4243, 0d3EE0000000000000;
	cvt.rmi.f64.f64 	%fd2088, %fd2087;
	mul.f64 	%fd2089, %fd2088, 0d4100000000000000;
	sub.f64 	%fd2090, %fd4243, %fd2089;
	mul.f64 	%fd2091, %fd2088, %fd4229;
	div.rn.f64 	%fd2092, %fd2091, 0d41EFFFF4D7600000;
	cvt.rmi.f64.f64 	%fd2093, %fd2092;
	mul.f64 	%fd2094, %fd2093, 0d41EFFFF4D7600000;
	sub.f64 	%fd2095, %fd2091, %fd2094;
	setp.lt.f64 	%p325, %fd2095, 0d0000000000000000;
	add.f64 	%fd2096, %fd2095, 0d41EFFFF4D7600000;
	selp.f64 	%fd2097, %fd2096, %fd2095, %p325;
	mul.f64 	%fd2098, %fd2090, %fd4229;
	div.rn.f64 	%fd2099, %fd2098, 0d41EFFFF4D7600000;
	cvt.rmi.f64.f64 	%fd2100, %fd2099;
	mul.f64 	%fd2101, %fd2100, 0d41EFFFF4D7600000;
	sub.f64 	%fd2102, %fd2098, %fd2101;
	setp.lt.f64 	%p326, %fd2102, 0d0000000000000000;
	add.f64 	%fd2103, %fd2102, 0d41EFFFF4D7600000;
	selp.f64 	%fd2104, %fd2103, %fd2102, %p326;
	fma.rn.f64 	%fd2105, %fd2097, 0d4100000000000000, %fd2104;
	div.rn.f64 	%fd2106, %fd2105, 0d41EFFFF4D7600000;
	cvt.rmi.f64.f64 	%fd2107, %fd2106;
	mul.f64 	%fd2108, %fd2107, 0d41EFFFF4D7600000;
	sub.f64 	%fd2109, %fd2105, %fd2108;
	setp.lt.f64 	%p327, %fd2109, 0d0000000000000000;
	add.f64 	%fd2110, %fd2109, 0d41EFFFF4D7600000;
	selp.f64 	%fd2111, %fd2110, %fd2109, %p327;
	setp.lt.f64 	%p328, %fd2111, 0d0000000000000000;
	add.f64 	%fd2112, %fd2111, 0d41EFFFF4D7600000;
	selp.f64 	%fd2113, %fd2112, %fd2111, %p328;
	mul.f64 	%fd2114, %fd4242, 0d3EE0000000000000;
	cvt.rmi.f64.f64 	%fd2115, %fd2114;
	mul.f64 	%fd2116, %fd2115, 0d4100000000000000;
	sub.f64 	%fd2117, %fd4242, %fd2116;
	mul.f64 	%fd2118, %fd2115, %fd4228;
	div.rn.f64 	%fd2119, %fd2118, 0d41EFFFF4D7600000;
	cvt.rmi.f64.f64 	%fd2120, %fd2119;
	mul.f64 	%fd2121, %fd2120, 0d41EFFFF4D7600000;
	sub.f64 	%fd2122, %fd2118, %fd2121;
	setp.lt.f64 	%p329, %fd2122, 0d0000000000000000;
	add.f64 	%fd2123, %fd2122, 0d41EFFFF4D7600000;
	selp.f64 	%fd2124, %fd2123, %fd2122, %p329;
	mul.f64 	%fd2125, %fd2117, %fd4228;
	div.rn.f64 	%fd2126, %fd2125, 0d41EFFFF4D7600000;
	cvt.rmi.f64.f64 	%fd2127, %fd2126;
	mul.f64 	%fd2128, %fd2127, 0d41EFFFF4D7600000;
	sub.f64 	%fd2129, %fd2125, %fd2128;
	setp.lt.f64 	%p330, %fd2129, 0d0000000000000000;
	add.f64 	%fd2130, %fd2129, 0d41EFFFF4D7600000;
	selp.f64 	%fd2131, %fd2130, %fd2129, %p330;
	fma.rn.f64 	%fd2132, %fd2124, 0d4100000000000000, %fd2131;
	div.rn.f64 	%fd2133, %fd2132, 0d41EFFFF4D7600000;
	cvt.rmi.f64.f64 	%fd2134, %fd2133;
	mul.f64 	%fd2135, %fd2134, 0d41EFFFF4D7600000;
	sub.f64 	%fd2136, %fd2132, %fd2135;
	setp.lt.f64 	%p331, %fd2136, 0d0000000000000000;
	add.f64 	%fd2137, %fd2136, 0d41EFFFF4D7600000;
	selp.f64 	%fd2138, %fd2137, %fd2136, %p331;
	setp.lt.f64 	%p332, %fd2138, 0d0000000000000000;
	add.f64 	%fd2139, %fd2138, 0d41EFFFF4D7600000;
	selp.f64 	%fd2140, %fd2139, %fd2138, %p332;
	add.f64 	%fd2141, %fd2113, %fd2140;
	mul.f64 	%fd2142, %fd4241, 0d3EE0000000000000;
	cvt.rmi.f64.f64 	%fd2143, %fd2142;
	mul.f64 	%fd2144, %fd2143, 0d4100000000000000;
	sub.f64 	%fd2145, %fd4241, %fd2144;
	mul.f64 	%fd2146, %fd2143, %fd4229;
	div.rn.f64 	%fd2147, %fd2146, 0d41EFFFF4D7600000;
	cvt.rmi.f64.f64 	%fd2148, %fd2147;
	mul.f64 	%fd2149, %fd2148, 0d41EFFFF4D7600000;
	sub.f64 	%fd2150, %fd2146, %fd2149;
	setp.lt.f64 	%p333, %fd2150, 0d0000000000000000;
	add.f64 	%fd2151, %fd2150, 0d41EFFFF4D7600000;
	selp.f64 	%fd2152, %fd2151, %fd2150, %p333;
	mul.f64 	%fd2153, %fd2145, %fd4229;
	div.rn.f64 	%fd2154, %fd2153, 0d41EFFFF4D7600000;
	cvt.rmi.f64.f64 	%fd2155, %fd2154;
	mul.f64 	%fd2156, %fd2155, 0d41EFFFF4D7600000;
	sub.f64 	%fd2157, %fd2153, %fd2156;
	setp.lt.f64 	%p334, %fd2157, 0d0000000000000000;
	add.f64 	%fd2158, %fd2157, 0d41EFFFF4D7600000;
	selp.f64 	%fd2159, %fd2158, %fd2157, %p334;
	fma.rn.f64 	%fd2160, %fd2152, 0d4100000000000000, %fd2159;
	div.rn.f64 	%fd2161, %fd2160, 0d41EFFFF4D7600000;
	cvt.rmi.f64.f64 	%fd2162, %fd2161;
	mul.f64 	%fd2163, %fd2162, 0d41EFFFF4D7600000;
	sub.f64 	%fd2164, %fd2160, %fd2163;
	setp.lt.f64 	%p335, %fd2164, 0d0000000000000000;
	add.f64 	%fd2165, %fd2164, 0d41EFFFF4D7600000;
	selp.f64 	%fd2166, %fd2165, %fd2164, %p335;
	setp.lt.f64 	%p336, %fd2166, 0d0000000000000000;
	add.f64 	%fd2167, %fd2166, 0d41EFFFF4D7600000;
	selp.f64 	%fd2168, %fd2167, %fd2166, %p336;
	add.f64 	%fd2169, %fd2141, %fd2168;
	div.rn.f64 	%fd2170, %fd2169, 0d41EFFFF4D7600000;
	cvt.rmi.f64.f64 	%fd2171, %fd2170;
	mul.f64 	%fd2172, %fd2171, 0d41EFFFF4D7600000;
	sub.f64 	%fd2173, %fd2169, %fd2172;
	setp.lt.f64 	%p337, %fd2173, 0d0000000000000000;
	add.f64 	%fd2174, %fd2173, 0d41EFFFF4D7600000;
	selp.f64 	%fd2175, %fd2174, %fd2173, %p337;
	cvt.rzi.u32.f64 	%r62, %fd1997;
	st.global.u32 	[%rd2+12], %r62;
	cvt.rzi.u32.f64 	%r63, %fd2086;
	st.global.u32 	[%rd2+16], %r63;
	cvt.rzi.u32.f64 	%r64, %fd2175;
	st.global.u32 	[%rd2+20], %r64;
	mov.u64 	%rd30, mrg32k3aM1;
	add.s64 	%rd39, %rd30, 16;
	mov.b64 	%rd40, 10;
	mov.b32 	%r241, 0;
	mov.b32 	%r240, 1;
	mov.u32 	%r242, %r241;
	mov.u32 	%r243, %r241;
	mov.u32 	%r244, %r240;
	mov.u32 	%r245, %r241;
	mov.u32 	%r246, %r241;
	mov.u32 	%r247, %r241;
	mov.u32 	%r248, %r240;
	mov.u32 	%r239, %r241;
$L__BB1_15:
	and.b64  	%rd31, %rd40, 1;
	setp.eq.b64 	%p338, %rd31, 1;
	not.pred 	%p339, %p338;
	@%p339 bra 	$L__BB1_17;
	ld.global.u32 	%r165, [%rd39+-16];
	cvt.rn.f64.u32 	%fd2176, %r165;
	mul.f64 	%fd2177, %fd2176, 0d3EE0000000000000;
	cvt.rmi.f64.f64 	%fd2178, %fd2177;
	mul.f64 	%fd2179, %fd2178, 0d4100000000000000;
	sub.f64 	%fd2180, %fd2176, %fd2179;
	ld.global.u32 	%r166, [%rd39+-12];
	cvt.rn.f64.u32 	%fd2181, %r166;
	mul.f64 	%fd2182, %fd2181, 0d3EE0000000000000;
	cvt.rmi.f64.f64 	%fd2183, %fd2182;
	mul.f64 	%fd2184, %fd2183, 0d4100000000000000;
	sub.f64 	%fd2185, %fd2181, %fd2184;
	ld.global.u32 	%r167, [%rd39+-8];
	cvt.rn.f64.u32 	%fd2186, %r167;
	mul.f64 	%fd2187, %fd2186, 0d3EE0000000000000;
	cvt.rmi.f64.f64 	%fd2188, %fd2187;
	mul.f64 	%fd2189, %fd2188, 0d4100000000000000;
	sub.f64 	%fd2190, %fd2186, %fd2189;
	cvt.rn.f64.u32 	%fd2191, %r240;
	mul.f64 	%fd2192, %fd2178, %fd2191;
	div.rn.f64 	%fd2193, %fd2192, 0d41EFFFFFE5E00000;
	cvt.rmi.f64.f64 	%fd2194, %fd2193;
	mul.f64 	%fd2195, %fd2194, 0d41EFFFFFE5E00000;
	sub.f64 	%fd2196, %fd2192, %fd2195;
	setp.lt.f64 	%p340, %fd2196, 0d0000000000000000;
	add.f64 	%fd2197, %fd2196, 0d41EFFFFFE5E00000;
	selp.f64 	%fd2198, %fd2197, %fd2196, %p340;
	mul.f64 	%fd2199, %fd2180, %fd2191;
	div.rn.f64 	%fd2200, %fd2199, 0d41EFFFFFE5E00000;
	cvt.rmi.f64.f64 	%fd2201, %fd2200;
	mul.f64 	%fd2202, %fd2201, 0d41EFFFFFE5E00000;
	sub.f64 	%fd2203, %fd2199, %fd2202;
	setp.lt.f64 	%p341, %fd2203, 0d0000000000000000;
	add.f64 	%fd2204, %fd2203, 0d41EFFFFFE5E00000;
	selp.f64 	%fd2205, %fd2204, %fd2203, %p341;
	fma.rn.f64 	%fd2206, %fd2198, 0d4100000000000000, %fd2205;
	div.rn.f64 	%fd2207, %fd2206, 0d41EFFFFFE5E00000;
	cvt.rmi.f64.f64 	%fd2208, %fd2207;
	mul.f64 	%fd2209, %fd2208, 0d41EFFFFFE5E00000;
	sub.f64 	%fd2210, %fd2206, %fd2209;
	setp.lt.f64 	%p342, %fd2210, 0d0000000000000000;
	add.f64 	%fd2211, %fd2210, 0d41EFFFFFE5E00000;
	selp.f64 	%fd2212, %fd2211, %fd2210, %p342;
	setp.lt.f64 	%p343, %fd2212, 0d0000000000000000;
	add.f64 	%fd2213, %fd2212, 0d41EFFFFFE5E00000;
	selp.f64 	%fd2214, %fd2213, %fd2212, %p343;
	cvt.rn.f64.u32 	%fd2215, %r243;
	mul.f64 	%fd2216, %fd2183, %fd2215;
	div.rn.f64 	%fd2217, %fd2216, 0d41EFFFFFE5E00000;
	cvt.rmi.f64.f64 	%fd2218, %fd2217;
	mul.f64 	%fd2219, %fd2218, 0d41EFFFFFE5E00000;
	sub.f64 	%fd2220, %fd2216, %fd2219;
	setp.lt.f64 	%p344, %fd2220, 0d0000000000000000;
	add.f64 	%fd2221, %fd2220, 0d41EFFFFFE5E00000;
	selp.f64 	%fd2222, %fd2221, %fd2220, %p344;
	mul.f64 	%fd2223, %fd2185, %fd2215;
	div.rn.f64 	%fd2224, %fd2223, 0d41EFFFFFE5E00000;
	cvt.rmi.f64.f64 	%fd2225, %fd2224;
	mul.f64 	%fd2226, %fd2225, 0d41EFFFFFE5E00000;
	sub.f64 	%fd2227, %fd2223, %fd2226;
	setp.lt.f64 	%p345, %fd2227, 0d0000000000000000;
	add.f64 	%fd2228, %fd2227, 0d41EFFFFFE5E00000;
	selp.f64 	%fd2229, %fd2228, %fd2227, %p345;
	fma.rn.f64 	%fd2230, %fd2222, 0d4100000000000000, %fd2229;
	div.rn.f64 	%fd2231, %fd2230, 0d41EFFFFFE5E00000;
	cvt.rmi.f64.f64 	%fd2232, %fd2231;
	mul.f64 	%fd2233, %fd2232, 0d41EFFFFFE5E00000;
	sub.f64 	%fd2234, %fd2230, %fd2233;
	setp.lt.f64 	%p346, %fd2234, 0d0000000000000000;
	add.f64 	%fd2235, %fd2234, 0d41EFFFFFE5E00000;
	selp.f64 	%fd2236, %fd2235, %fd2234, %p346;
	setp.lt.f64 	%p347, %fd2236, 0d0000000000000000;
	add.f64 	%fd2237, %fd2236, 0d41EFFFFFE5E00000;
	selp.f64 	%fd2238, %fd2237, %fd2236, %p347;
	add.f64 	%fd2239, %fd2214, %fd2238;
	cvt.rn.f64.u32 	%fd2240, %r246;
	mul.f64 	%fd2241, %fd2188, %fd2240;
	div.rn.f64 	%fd2242, %fd2241, 0d41EFFFFFE5E00000;
	cvt.rmi.f64.f64 	%fd2243, %fd2242;
	mul.f64 	%fd2244, %fd2243, 0d41EFFFFFE5E00000;
	sub.f64 	%fd2245, %fd2241, %fd2244;
	setp.lt.f64 	%p348, %fd2245, 0d0000000000000000;
	add.f64 	%fd2246, %fd2245, 0d41EFFFFFE5E00000;
	selp.f64 	%fd2247, %fd2246, %fd2245, %p348;
	mul.f64 	%fd2248, %fd2190, %fd2240;
	div.rn.f64 	%fd2249, %fd2248, 0d41EFFFFFE5E00000;
	cvt.rmi.f64.f64 	%fd2250, %fd2249;
	mul.f64 	%fd2251, %fd2250, 0d41EFFFFFE5E00000;
	sub.f64 	%fd2252, %fd2248, %fd2251;
	setp.lt.f64 	%p349, %fd2252, 0d0000000000000000;
	add.f64 	%fd2253, %fd2252, 0d41EFFFFFE5E00000;
	selp.f64 	%fd2254, %fd2253, %fd2252, %p349;
	fma.rn.f64 	%fd2255, %fd2247, 0d4100000000000000, %fd2254;
	div.rn.f64 	%fd2256, %fd2255, 0d41EFFFFFE5E00000;
	cvt.rmi.f64.f64 	%fd2257, %fd2256;
	mul.f64 	%fd2258, %fd2257, 0d41EFFFFFE5E00000;
	sub.f64 	%fd2259, %fd2255, %fd2258;
	setp.lt.f64 	%p350, %fd2259, 0d0000000000000000;
	add.f64 	%fd2260, %fd2259, 0d41EFFFFFE5E00000;
	selp.f64 	%fd2261, %fd2260, %fd2259, %p350;
	setp.lt.f64 	%p351, %fd2261, 0d0000000000000000;
	add.f64 	%fd2262, %fd2261, 0d41EFFFFFE5E00000;
	selp.f64 	%fd2263, %fd2262, %fd2261, %p351;
	add.f64 	%fd2264, %fd2239, %fd2263;
	div.rn.f64 	%fd2265, %fd2264, 0d41EFFFFFE5E00000;
	cvt.rmi.f64.f64 	%fd2266, %fd2265;
	mul.f64 	%fd2267, %fd2266, 0d41EFFFFFE5E00000;
	sub.f64 	%fd2268, %fd2264, %fd2267;
	setp.lt.f64 	%p352, %fd2268, 0d0000000000000000;
	add.f64 	%fd2269, %fd2268, 0d41EFFFFFE5E00000;
	selp.f64 	%fd2270, %fd2269, %fd2268, %p352;
	cvt.rn.f64.u32 	%fd2271, %r241;
	mul.f64 	%fd2272, %fd2178, %fd2271;
	div.rn.f64 	%fd2273, %fd2272, 0d41EFFFFFE5E00000;
	cvt.rmi.f64.f64 	%fd2274, %fd2273;
	mul.f64 	%fd2275, %fd2274, 0d41EFFFFFE5E00000;
	sub.f64 	%fd2276, %fd2272, %fd2275;
	setp.lt.f64 	%p353, %fd2276, 0d0000000000000000;
	add.f64 	%fd2277, %fd2276, 0d41EFFFFFE5E00000;
	selp.f64 	%fd2278, %fd2277, %fd2276, %p353;
	mul.f64 	%fd2279, %fd2180, %fd2271;
	div.rn.f64 	%fd2280, %fd2279, 0d41EFFFFFE5E00000;
	cvt.rmi.f64.f64 	%fd2281, %fd2280;
	mul.f64 	%fd2282, %fd2281, 0d41EFFFFFE5E00000;
	sub.f64 	%fd2283, %fd2279, %fd2282;
	setp.lt.f64 	%p354, %fd2283, 0d0000000000000000;
	add.f64 	%fd2284, %fd2283, 0d41EFFFFFE5E00000;
	selp.f64 	%fd2285, %fd2284, %fd2283, %p354;
	fma.rn.f64 	%fd2286, %fd2278, 0d4100000000000000, %fd2285;
	div.rn.f64 	%fd2287, %fd2286, 0d41EFFFFFE5E00000;
	cvt.rmi.f64.f64 	%fd2288, %fd2287;
	mul.f64 	%fd2289, %fd2288, 0d41EFFFFFE5E00000;
	sub.f64 	%fd2290, %fd2286, %fd2289;
	setp.lt.f64 	%p355, %fd2290, 0d0000000000000000;
	add.f64 	%fd2291, %fd2290, 0d41EFFFFFE5E00000;
	selp.f64 	%fd2292, %fd2291, %fd2290, %p355;
	setp.lt.f64 	%p356, %fd2292, 0d0000000000000000;
	add.f64 	%fd2293, %fd2292, 0d41EFFFFFE5E00000;
	selp.f64 	%fd2294, %fd2293, %fd2292, %p356;
	cvt.rn.f64.u32 	%fd2295, %r244;
	mul.f64 	%fd2296, %fd2183, %fd2295;
	div.rn.f64 	%fd2297, %fd2296, 0d41EFFFFFE5E00000;
	cvt.rmi.f64.f64 	%fd2298, %fd2297;
	mul.f64 	%fd2299, %fd2298, 0d41EFFFFFE5E00000;
	sub.f64 	%fd2300, %fd2296, %fd2299;
	setp.lt.f64 	%p357, %fd2300, 0d0000000000000000;
	add.f64 	%fd2301, %fd2300, 0d41EFFFFFE5E00000;
	selp.f64 	%fd2302, %fd2301, %fd2300, %p357;
	mul.f64 	%fd2303, %fd2185, %fd2295;
	div.rn.f64 	%fd2304, %fd2303, 0d41EFFFFFE5E00000;
	cvt.rmi.f64.f64 	%fd2305, %fd2304;
	mul.f64 	%fd2306, %fd2305, 0d41EFFFFFE5E00000;
	sub.f64 	%fd2307, %fd2303, %fd2306;
	setp.lt.f64 	%p358, %fd2307, 0d0000000000000000;
	add.f64 	%fd2308, %fd2307, 0d41EFFFFFE5E00000;
	selp.f64 	%fd2309, %fd2308, %fd2307, %p358;
	fma.rn.f64 	%fd2310, %fd2302, 0d4100000000000000, %fd2309;
	div.rn.f64 	%fd2311, %fd2310, 0d41EFFFFFE5E00000;
	cvt.rmi.f64.f64 	%fd2312, %fd2311;
	mul.f64 	%fd2313, %fd2312, 0d41EFFFFFE5E00000;
	sub.f64 	%fd2314, %fd2310, %fd2313;
	setp.lt.f64 	%p359, %fd2314, 0d0000000000000000;
	add.f64 	%fd2315, %fd2314, 0d41EFFFFFE5E00000;
	selp.f64 	%fd2316, %fd2315, %fd2314, %p359;
	setp.lt.f64 	%p360, %fd2316, 0d0000000000000000;
	add.f64 	%fd2317, %fd2316, 0d41EFFFFFE5E00000;
	selp.f64 	%fd2318, %fd2317, %fd2316, %p360;
	add.f64 	%fd2319, %fd2294, %fd2318;
	cvt.rn.f64.u32 	%fd2320, %r247;
	mul.f64 	%fd2321, %fd2188, %fd2320;
	div.rn.f64 	%fd2322, %fd2321, 0d41EFFFFFE5E00000;
	cvt.rmi.f64.f64 	%fd2323, %fd2322;
	mul.f64 	%fd2324, %fd2323, 0d41EFFFFFE5E00000;
	sub.f64 	%fd2325, %fd2321, %fd2324;
	setp.lt.f64 	%p361, %fd2325, 0d0000000000000000;
	add.f64 	%fd2326, %fd2325, 0d41EFFFFFE5E00000;
	selp.f64 	%fd2327, %fd2326, %fd2325, %p361;
	mul.f64 	%fd2328, %fd2190, %fd2320;
	div.rn.f64 	%fd2329, %fd2328, 0d41EFFFFFE5E00000;
	cvt.rmi.f64.f64 	%fd2330, %fd2329;
	mul.f64 	%fd2331, %fd2330, 0d41EFFFFFE5E00000;
	sub.f64 	%fd2332, %fd2328, %fd2331;
	setp.lt.f64 	%p362, %fd2332, 0d0000000000000000;
	add.f64 	%fd2333, %fd2332, 0d41EFFFFFE5E00000;
	selp.f64 	%fd2334, %fd2333, %fd2332, %p362;
	fma.rn.f64 	%fd2335, %fd2327, 0d4100000000000000, %fd2334;
	div.rn.f64 	%fd2336, %fd2335, 0d41EFFFFFE5E00000;
	cvt.rmi.f64.f64 	%fd2337, %fd2336;
	mul.f64 	%fd2338, %fd2337, 0d41EFFFFFE5E00000;
	sub.f64 	%fd2339, %fd2335, %fd2338;
	setp.lt.f64 	%p363, %fd2339, 0d0000000000000000;
	add.f64 	%fd2340, %fd2339, 0d41EFFFFFE5E00000;
	selp.f64 	%fd2341, %fd2340, %fd2339, %p363;
	setp.lt.f64 	%p364, %fd2341, 0d0000000000000000;
	add.f64 	%fd2342, %fd2341, 0d41EFFFFFE5E00000;
	selp.f64 	%fd2343, %fd2342, %fd2341, %p364;
	add.f64 	%fd2344, %fd2319, %fd2343;
	div.rn.f64 	%fd2345, %fd2344, 0d41EFFFFFE5E00000;
	cvt.rmi.f64.f64 	%fd2346, %fd2345;
	mul.f64 	%fd2347, %fd2346, 0d41EFFFFFE5E00000;
	sub.f64 	%fd2348, %fd2344, %fd2347;
	setp.lt.f64 	%p365, %fd2348, 0d0000000000000000;
	add.f64 	%fd2349, %fd2348, 0d41EFFFFFE5E00000;
	selp.f64 	%fd2350, %fd2349, %fd2348, %p365;
	cvt.rn.f64.u32 	%fd2351, %r242;
	mul.f64 	%fd2352, %fd2178, %fd2351;
	div.rn.f64 	%fd2353, %fd2352, 0d41EFFFFFE5E00000;
	cvt.rmi.f64.f64 	%fd2354, %fd2353;
	mul.f64 	%fd2355, %fd2354, 0d41EFFFFFE5E00000;
	sub.f64 	%fd2356, %fd2352, %fd2355;
	setp.lt.f64 	%p366, %fd2356, 0d0000000000000000;
	add.f64 	%fd2357, %fd2356, 0d41EFFFFFE5E00000;
	selp.f64 	%fd2358, %fd2357, %fd2356, %p366;
	mul.f64 	%fd2359, %fd2180, %fd2351;
	div.rn.f64 	%fd2360, %fd2359, 0d41EFFFFFE5E00000;
	cvt.rmi.f64.f64 	%fd2361, %fd2360;
	mul.f64 	%fd2362, %fd2361, 0d41EFFFFFE5E00000;
	sub.f64 	%fd2363, %fd2359, %fd2362;
	setp.lt.f64 	%p367, %fd2363, 0d0000000000000000;
	add.f64 	%fd2364, %fd2363, 0d41EFFFFFE5E00000;
	selp.f64 	%fd2365, %fd2364, %fd2363, %p367;
	fma.rn.f64 	%fd2366, %fd2358, 0d4100000000000000, %fd2365;
	div.rn.f64 	%fd2367, %fd2366, 0d41EFFFFFE5E00000;
	cvt.rmi.f64.f64 	%fd2368, %fd2367;
	mul.f64 	%fd2369, %fd2368, 0d41EFFFFFE5E00000;
	sub.f64 	%fd2370, %fd2366, %fd2369;
	setp.lt.f64 	%p368, %fd2370, 0d0000000000000000;
	add.f64 	%fd2371, %fd2370, 0d41EFFFFFE5E00000;
	selp.f64 	%fd2372, %fd2371, %fd2370, %p368;
	setp.lt.f64 	%p369, %fd2372, 0d0000000000000000;
	add.f64 	%fd2373, %fd2372, 0d41EFFFFFE5E00000;
	selp.f64 	%fd2374, %fd2373, %fd2372, %p369;
	cvt.rn.f64.u32 	%fd2375, %r245;
	mul.f64 	%fd2376, %fd2183, %fd2375;
	div.rn.f64 	%fd2377, %fd2376, 0d41EFFFFFE5E00000;
	cvt.rmi.f64.f64 	%fd2378, %fd2377;
	mul.f64 	%fd2379, %fd2378, 0d41EFFFFFE5E00000;
	sub.f64 	%fd2380, %fd2376, %fd2379;
	setp.lt.f64 	%p370, %fd2380, 0d0000000000000000;
	add.f64 	%fd2381, %fd2380, 0d41EFFFFFE5E00000;
	selp.f64 	%fd2382, %fd2381, %fd2380, %p370;
	mul.f64 	%fd2383, %fd2185, %fd2375;
	div.rn.f64 	%fd2384, %fd2383, 0d41EFFFFFE5E00000;
	cvt.rmi.f64.f64 	%fd2385, %fd2384;
	mul.f64 	%fd2386, %fd2385, 0d41EFFFFFE5E00000;
	sub.f64 	%fd2387, %fd2383, %fd2386;
	setp.lt.f64 	%p371, %fd2387, 0d0000000000000000;
	add.f64 	%fd2388, %fd2387, 0d41EFFFFFE5E00000;
	selp.f64 	%fd2389, %fd2388, %fd2387, %p371;
	fma.rn.f64 	%fd2390, %fd2382, 0d4100000000000000, %fd2389;
	div.rn.f64 	%fd2391, %fd2390, 0d41EFFFFFE5E00000;
	cvt.rmi.f64.f64 	%fd2392, %fd2391;
	mul.f64 	%fd2393, %fd2392, 0d41EFFFFFE5E00000;
	sub.f64 	%fd2394, %fd2390, %fd2393;
	setp.lt.f64 	%p372, %fd2394, 0d0000000000000000;
	add.f64 	%fd2395, %fd2394, 0d41EFFFFFE5E00000;
	selp.f64 	%fd2396, %fd2395, %fd2394, %p372;
	setp.lt.f64 	%p373, %fd2396, 0d0000000000000000;
	add.f64 	%fd2397, %fd2396, 0d41EFFFFFE5E00000;
	selp.f64 	%fd2398, %fd2397, %fd2396, %p373;
	add.f64 	%fd2399, %fd2374, %fd2398;
	cvt.rn.f64.u32 	%fd2400, %r248;
	mul.f64 	%fd2401, %fd2188, %fd2400;
	div.rn.f64 	%fd2402, %fd2401, 0d41EFFFFFE5E00000;
	cvt.rmi.f64.f64 	%fd2403, %fd2402;
	mul.f64 	%fd2404, %fd2403, 0d41EFFFFFE5E00000;
	sub.f64 	%fd2405, %fd2401, %fd2404;
	setp.lt.f64 	%p374, %fd2405, 0d0000000000000000;
	add.f64 	%fd2406, %fd2405, 0d41EFFFFFE5E00000;
	selp.f64 	%fd2407, %fd2406, %fd2405, %p374;
	mul.f64 	%fd2408, %fd2190, %fd2400;
	div.rn.f64 	%fd2409, %fd2408, 0d41EFFFFFE5E00000;
	cvt.rmi.f64.f64 	%fd2410, %fd2409;
	mul.f64 	%fd2411, %fd2410, 0d41EFFFFFE5E00000;
	sub.f64 	%fd2412, %fd2408, %fd2411;
	setp.lt.f64 	%p375, %fd2412, 0d0000000000000000;
	add.f64 	%fd2413, %fd2412, 0d41EFFFFFE5E00000;
	selp.f64 	%fd2414, %fd2413, %fd2412, %p375;
	fma.rn.f64 	%fd2415, %fd2407, 0d4100000000000000, %fd2414;
	div.rn.f64 	%fd2416, %fd2415, 0d41EFFFFFE5E00000;
	cvt.rmi.f64.f64 	%fd2417, %fd2416;
	mul.f64 	%fd2418, %fd2417, 0d41EFFFFFE5E00000;
	sub.f64 	%fd2419, %fd2415, %fd2418;
	setp.lt.f64 	%p376, %fd2419, 0d0000000000000000;
	add.f64 	%fd2420, %fd2419, 0d41EFFFFFE5E00000;
	selp.f64 	%fd2421, %fd2420, %fd2419, %p376;
	setp.lt.f64 	%p377, %fd2421, 0d0000000000000000;
	add.f64 	%fd2422, %fd2421, 0d41EFFFFFE5E00000;
	selp.f64 	%fd2423, %fd2422, %fd2421, %p377;
	add.f64 	%fd2424, %fd2399, %fd2423;
	div.rn.f64 	%fd2425, %fd2424, 0d41EFFFFFE5E00000;
	cvt.rmi.f64.f64 	%fd2426, %fd2425;
	mul.f64 	%fd2427, %fd2426, 0d41EFFFFFE5E00000;
	sub.f64 	%fd2428, %fd2424, %fd2427;
	setp.lt.f64 	%p378, %fd2428, 0d0000000000000000;
	add.f64 	%fd2429, %fd2428, 0d41EFFFFFE5E00000;
	selp.f64 	%fd2430, %fd2429, %fd2428, %p378;
	ld.global.u32 	%r168, [%rd39+-4];
	cvt.rn.f64.u32 	%fd2431, %r168;
	mul.f64 	%fd2432, %fd2431, 0d3EE0000000000000;
	cvt.rmi.f64.f64 	%fd2433, %fd2432;
	mul.f64 	%fd2434, %fd2433, 0d4100000000000000;
	sub.f64 	%fd2435, %fd2431, %fd2434;
	ld.global.u32 	%r169, [%rd39];
	cvt.rn.f64.u32 	%fd2436, %r169;
	mul.f64 	%fd2437, %fd2436, 0d3EE0000000000000;
	cvt.rmi.f64.f64 	%fd2438, %fd2437;
	mul.f64 	%fd2439, %fd2438, 0d4100000000000000;
	sub.f64 	%fd2440, %fd2436, %fd2439;
	ld.global.u32 	%r170, [%rd39+4];
	cvt.rn.f64.u32 	%fd2441, %r170;
	mul.f64 	%fd2442, %fd2441, 0d3EE0000000000000;
	cvt.rmi.f64.f64 	%fd2443, %fd2442;
	mul.f64 	%fd2444, %fd2443, 0d4100000000000000;
	sub.f64 	%fd2445, %fd2441, %fd2444;
	mul.f64 	%fd2446, %fd2433, %fd2191;
	div.rn.f64 	%fd2447, %fd2446, 0d41EFFFFFE5E00000;
	cvt.rmi.f64.f64 	%fd2448, %fd2447;
	mul.f64 	%fd2449, %fd2448, 0d41EFFFFFE5E00000;
	sub.f64 	%fd2450, %fd2446, %fd2449;
	setp.lt.f64 	%p379, %fd2450, 0d0000000000000000;
	add.f64 	%fd2451, %fd2450, 0d41EFFFFFE5E00000;
	selp.f64 	%fd2452, %fd2451, %fd2450, %p379;
	mul.f64 	%fd2453, %fd2435, %fd2191;
	div.rn.f64 	%fd2454, %fd2453, 0d41EFFFFFE5E00000;
	cvt.rmi.f64.f64 	%fd2455, %fd2454;
	mul.f64 	%fd2456, %fd2455, 0d41EFFFFFE5E00000;
	sub.f64 	%fd2457, %fd2453, %fd2456;
	setp.lt.f64 	%p380, %fd2457, 0d0000000000000000;
	add.f64 	%fd2458, %fd2457, 0d41EFFFFFE5E00000;
	selp.f64 	%fd2459, %fd2458, %fd2457, %p380;
	fma.rn.f64 	%fd2460, %fd2452, 0d4100000000000000, %fd2459;
	div.rn.f64 	%fd2461, %fd2460, 0d41EFFFFFE5E00000;
	cvt.rmi.f64.f64 	%fd2462, %fd2461;
	mul.f64 	%fd2463, %fd2462, 0d41EFFFFFE5E00000;
	sub.f64 	%fd2464, %fd2460, %fd2463;
	setp.lt.f64 	%p381, %fd2464, 0d0000000000000000;
	add.f64 	%fd2465, %fd2464, 0d41EFFFFFE5E00000;
	selp.f64 	%fd2466, %fd2465, %fd2464, %p381;
	setp.lt.f64 	%p382, %fd2466, 0d0000000000000000;
	add.f64 	%fd2467, %fd2466, 0d41EFFFFFE5E00000;
	selp.f64 	%fd2468, %fd2467, %fd2466, %p382;
	mul.f64 	%fd2469, %fd2438, %fd2215;
	div.rn.f64 	%fd2470, %fd2469, 0d41EFFFFFE5E00000;
	cvt.rmi.f64.f64 	%fd2471, %fd2470;
	mul.f64 	%fd2472, %fd2471, 0d41EFFFFFE5E00000;
	sub.f64 	%fd2473, %fd2469, %fd2472;
	setp.lt.f64 	%p383, %fd2473, 0d0000000000000000;
	add.f64 	%fd2474, %fd2473, 0d41EFFFFFE5E00000;
	selp.f64 	%fd2475, %fd2474, %fd2473, %p383;
	mul.f64 	%fd2476, %fd2440, %fd2215;
	div.rn.f64 	%fd2477, %fd2476, 0d41EFFFFFE5E00000;
	cvt.rmi.f64.f64 	%fd2478, %fd2477;
	mul.f64 	%fd2479, %fd2478, 0d41EFFFFFE5E00000;
	sub.f64 	%fd2480, %fd2476, %fd2479;
	setp.lt.f64 	%p384, %fd2480, 0d0000000000000000;
	add.f64 	%fd2481, %fd2480, 0d41EFFFFFE5E00000;
	selp.f64 	%fd2482, %fd2481, %fd2480, %p384;
	fma.rn.f64 	%fd2483, %fd2475, 0d4100000000000000, %fd2482;
	div.rn.f64 	%fd2484, %fd2483, 0d41EFFFFFE5E00000;
	cvt.rmi.f64.f64 	%fd2485, %fd2484;
	mul.f64 	%fd2486, %fd2485, 0d41EFFFFFE5E00000;
	sub.f64 	%fd2487, %fd2483, %fd2486;
	setp.lt.f64 	%p385, %fd2487, 0d0000000000000000;
	add.f64 	%fd2488, %fd2487, 0d41EFFFFFE5E00000;
	selp.f64 	%fd2489, %fd2488, %fd2487, %p385;
	setp.lt.f64 	%p386, %fd2489, 0d0000000000000000;
	add.f64 	%fd2490, %fd2489, 0d41EFFFFFE5E00000;
	selp.f64 	%fd2491, %fd2490, %fd2489, %p386;
	add.f64 	%fd2492, %fd2468, %fd2491;
	mul.f64 	%fd2493, %fd2443, %fd2240;
	div.rn.f64 	%fd2494, %fd2493, 0d41EFFFFFE5E00000;
	cvt.rmi.f64.f64 	%fd2495, %fd2494;
	mul.f64 	%fd2496, %fd2495, 0d41EFFFFFE5E00000;
	sub.f64 	%fd2497, %fd2493, %fd2496;
	setp.lt.f64 	%p387, %fd2497, 0d0000000000000000;
	add.f64 	%fd2498, %fd2497, 0d41EFFFFFE5E00000;
	selp.f64 	%fd2499, %fd2498, %fd2497, %p387;
	mul.f64 	%fd2500, %fd2445, %fd2240;
	div.rn.f64 	%fd2501, %fd2500, 0d41EFFFFFE5E00000;
	cvt.rmi.f64.f64 	%fd2502, %fd2501;
	mul.f64 	%fd2503, %fd2502, 0d41EFFFFFE5E00000;
	sub.f64 	%fd2504, %fd2500, %fd2503;
	setp.lt.f64 	%p388, %fd2504, 0d0000000000000000;
	add.f64 	%fd2505, %fd2504, 0d41EFFFFFE5E00000;
	selp.f64 	%fd2506, %fd2505, %fd2504, %p388;
	fma.rn.f64 	%fd2507, %fd2499, 0d4100000000000000, %fd2506;
	div.rn.f64 	%fd2508, %fd2507, 0d41EFFFFFE5E00000;
	cvt.rmi.f64.f64 	%fd2509, %fd2508;
	mul.f64 	%fd2510, %fd2509, 0d41EFFFFFE5E00000;
	sub.f64 	%fd2511, %fd2507, %fd2510;
	setp.lt.f64 	%p389, %fd2511, 0d0000000000000000;
	add.f64 	%fd2512, %fd2511, 0d41EFFFFFE5E00000;
	selp.f64 	%fd2513, %fd2512, %fd2511, %p389;
	setp.lt.f64 	%p390, %fd2513, 0d0000000000000000;
	add.f64 	%fd2514, %fd2513, 0d41EFFFFFE5E00000;
	selp.f64 	%fd2515, %fd2514, %fd2513, %p390;
	add.f64 	%fd2516, %fd2492, %fd2515;
	div.rn.f64 	%fd2517, %fd2516, 0d41EFFFFFE5E00000;
	cvt.rmi.f64.f64 	%fd2518, %fd2517;
	mul.f64 	%fd2519, %fd2518, 0d41EFFFFFE5E00000;
	sub.f64 	%fd2520, %fd2516, %fd2519;
	setp.lt.f64 	%p391, %fd2520, 0d0000000000000000;
	add.f64 	%fd2521, %fd2520, 0d41EFFFFFE5E00000;
	selp.f64 	%fd2522, %fd2521, %fd2520, %p391;
	mul.f64 	%fd2523, %fd2433, %fd2271;
	div.rn.f64 	%fd2524, %fd2523, 0d41EFFFFFE5E00000;
	cvt.rmi.f64.f64 	%fd2525, %fd2524;
	mul.f64 	%fd2526, %fd2525, 0d41EFFFFFE5E00000;
	sub.f64 	%fd2527, %fd2523, %fd2526;
	setp.lt.f64 	%p392, %fd2527, 0d0000000000000000;
	add.f64 	%fd2528, %fd2527, 0d41EFFFFFE5E00000;
	selp.f64 	%fd2529, %fd2528, %fd2527, %p392;
	mul.f64 	%fd2530, %fd2435, %fd2271;
	div.rn.f64 	%fd2531, %fd2530, 0d41EFFFFFE5E00000;
	cvt.rmi.f64.f64 	%fd2532, %fd2531;
	mul.f64 	%fd2533, %fd2532, 0d41EFFFFFE5E00000;
	sub.f64 	%fd2534, %fd2530, %fd2533;
	setp.lt.f64 	%p393, %fd2534, 0d0000000000000000;
	add.f64 	%fd2535, %fd2534, 0d41EFFFFFE5E00000;
	selp.f64 	%fd2536, %fd2535, %fd2534, %p393;
	fma.rn.f64 	%fd2537, %fd2529, 0d4100000000000000, %fd2536;
	div.rn.f64 	%fd2538, %fd2537, 0d41EFFFFFE5E00000;
	cvt.rmi.f64.f64 	%fd2539, %fd2538;
	mul.f64 	%fd2540, %fd2539, 0d41EFFFFFE5E00000;
	sub.f64 	%fd2541, %fd2537, %fd2540;
	setp.lt.f64 	%p394, %fd2541, 0d0000000000000000;
	add.f64 	%fd2542, %fd2541, 0d41EFFFFFE5E00000;
	selp.f64 	%fd2543, %fd2542, %fd2541, %p394;
	setp.lt.f64 	%p395, %fd2543, 0d0000000000000000;
	add.f64 	%fd2544, %fd2543, 0d41EFFFFFE5E00000;
	selp.f64 	%fd2545, %fd2544, %fd2543, %p395;
	mul.f64 	%fd2546, %fd2438, %fd2295;
	div.rn.f64 	%fd2547, %fd2546, 0d41EFFFFFE5E00000;
	cvt.rmi.f64.f64 	%fd2548, %fd2547;
	mul.f64 	%fd2549, %fd2548, 0d41EFFFFFE5E00000;
	sub.f64 	%fd2550, %fd2546, %fd2549;
	setp.lt.f64 	%p396, %fd2550, 0d0000000000000000;
	add.f64 	%fd2551, %fd2550, 0d41EFFFFFE5E00000;
	selp.f64 	%fd2552, %fd2551, %fd2550, %p396;
	mul.f64 	%fd2553, %fd2440, %fd2295;
	div.rn.f64 	%fd2554, %fd2553, 0d41EFFFFFE5E00000;
	cvt.rmi.f64.f64 	%fd2555, %fd2554;
	mul.f64 	%fd2556, %fd2555, 0d41EFFFFFE5E00000;
	sub.f64 	%fd2557, %fd2553, %fd2556;
	setp.lt.f64 	%p397, %fd2557, 0d0000000000000000;
	add.f64 	%fd2558, %fd2557, 0d41EFFFFFE5E00000;
	selp.f64 	%fd2559, %fd2558, %fd2557, %p397;
	fma.rn.f64 	%fd2560, %fd2552, 0d4100000000000000, %fd2559;
	div.rn.f64 	%fd2561, %fd2560, 0d41EFFFFFE5E00000;
	cvt.rmi.f64.f64 	%fd2562, %fd2561;
	mul.f64 	%fd2563, %fd2562, 0d41EFFFFFE5E00000;
	sub.f64 	%fd2564, %fd2560, %fd2563;
	setp.lt.f64 	%p398, %fd2564, 0d0000000000000000;
	add.f64 	%fd2565, %fd2564, 0d41EFFFFFE5E00000;
	selp.f64 	%fd2566, %fd2565, %fd2564, %p398;
	setp.lt.f64 	%p399, %fd2566, 0d0000000000000000;
	add.f64 	%fd2567, %fd2566, 0d41EFFFFFE5E00000;
	selp.f64 	%fd2568, %fd2567, %fd2566, %p399;
	add.f64 	%fd2569, %fd2545, %fd2568;
	mul.f64 	%fd2570, %fd2443, %fd2320;
	div.rn.f64 	%fd2571, %fd2570, 0d41EFFFFFE5E00000;
	cvt.rmi.f64.f64 	%fd2572, %fd2571;
	mul.f64 	%fd2573, %fd2572, 0d41EFFFFFE5E00000;
	sub.f64 	%fd2574, %fd2570, %fd2573;
	setp.lt.f64 	%p400, %fd2574, 0d0000000000000000;
	add.f64 	%fd2575, %fd2574, 0d41EFFFFFE5E00000;
	selp.f64 	%fd2576, %fd2575, %fd2574, %p400;
	mul.f64 	%fd2577, %fd2445, %fd2320;
	div.rn.f64 	%fd2578, %fd2577, 0d41EFFFFFE5E00000;
	cvt.rmi.f64.f64 	%fd2579, %fd2578;
	mul.f64 	%fd2580, %fd2579, 0d41EFFFFFE5E00000;
	sub.f64 	%fd2581, %fd2577, %fd2580;
	setp.lt.f64 	%p401, %fd2581, 0d0000000000000000;
	add.f64 	%fd2582, %fd2581, 0d41EFFFFFE5E00000;
	selp.f64 	%fd2583, %fd2582, %fd2581, %p401;
	fma.rn.f64 	%fd2584, %fd2576, 0d4100000000000000, %fd2583;
	div.rn.f64 	%fd2585, %fd2584, 0d41EFFFFFE5E00000;
	cvt.rmi.f64.f64 	%fd2586, %fd2585;
	mul.f64 	%fd2587, %fd2586, 0d41EFFFFFE5E00000;
	sub.f64 	%fd2588, %fd2584, %fd2587;
	setp.lt.f64 	%p402, %fd2588, 0d0000000000000000;
	add.f64 	%fd2589, %fd2588, 0d41EFFFFFE5E00000;
	selp.f64 	%fd2590, %fd2589, %fd2588, %p402;
	setp.lt.f64 	%p403, %fd2590, 0d0000000000000000;
	add.f64 	%fd2591, %fd2590, 0d41EFFFFFE5E00000;
	selp.f64 	%fd2592, %fd2591, %fd2590, %p403;
	add.f64 	%fd2593, %fd2569, %fd2592;
	div.rn.f64 	%fd2594, %fd2593, 0d41EFFFFFE5E00000;
	cvt.rmi.f64.f64 	%fd2595, %fd2594;
	mul.f64 	%fd2596, %fd2595, 0d41EFFFFFE5E00000;
	sub.f64 	%fd2597, %fd2593, %fd2596;
	setp.lt.f64 	%p404, %fd2597, 0d0000000000000000;
	add.f64 	%fd2598, %fd2597, 0d41EFFFFFE5E00000;
	selp.f64 	%fd2599, %fd2598, %fd2597, %p404;
	mul.f64 	%fd2600, %fd2433, %fd2351;
	div.rn.f64 	%fd2601, %fd2600, 0d41EFFFFFE5E00000;
	cvt.rmi.f64.f64 	%fd2602, %fd2601;
	mul.f64 	%fd2603, %fd2602, 0d41EFFFFFE5E00000;
	sub.f64 	%fd2604, %fd2600, %fd2603;
	setp.lt.f64 	%p405, %fd2604, 0d0000000000000000;
	add.f64 	%fd2605, %fd2604, 0d41EFFFFFE5E00000;
	selp.f64 	%fd2606, %fd2605, %fd2604, %p405;
	mul.f64 	%fd2607, %fd2435, %fd2351;
	div.rn.f64 	%fd2608, %fd2607, 0d41EFFFFFE5E00000;
	cvt.rmi.f64.f64 	%fd2609, %fd2608;
	mul.f64 	%fd2610, %fd2609, 0d41EFFFFFE5E00000;
	sub.f64 	%fd2611, %fd2607, %fd2610;
	setp.lt.f64 	%p406, %fd2611, 0d0000000000000000;
	add.f64 	%fd2612, %fd2611, 0d41EFFFFFE5E00000;
	selp.f64 	%fd2613, %fd2612, %fd2611, %p406;
	fma.rn.f64 	%fd2614, %fd2606, 0d4100000000000000, %fd2613;
	div.rn.f64 	%fd2615, %fd2614, 0d41EFFFFFE5E00000;
	cvt.rmi.f64.f64 	%fd2616, %fd2615;
	mul.f64 	%fd2617, %fd2616, 0d41EFFFFFE5E00000;
	sub.f64 	%fd2618, %fd2614, %fd2617;
	setp.lt.f64 	%p407, %fd2618, 0d0000000000000000;
	add.f64 	%fd2619, %fd2618, 0d41EFFFFFE5E00000;
	selp.f64 	%fd2620, %fd2619, %fd2618, %p407;
	setp.lt.f64 	%p408, %fd2620, 0d0000000000000000;
	add.f64 	%fd2621, %fd2620, 0d41EFFFFFE5E00000;
	selp.f64 	%fd2622, %fd2621, %fd2620, %p408;
	mul.f64 	%fd2623, %fd2438, %fd2375;
	div.rn.f64 	%fd2624, %fd2623, 0d41EFFFFFE5E00000;
	cvt.rmi.f64.f64 	%fd2625, %fd2624;
	mul.f64 	%fd2626, %fd2625, 0d41EFFFFFE5E00000;
	sub.f64 	%fd2627, %fd2623, %fd2626;
	setp.lt.f64 	%p409, %fd2627, 0d0000000000000000;
	add.f64 	%fd2628, %fd2627, 0d41EFFFFFE5E00000;
	selp.f64 	%fd2629, %fd2628, %fd2627, %p409;
	mul.f64 	%fd2630, %fd2440, %fd2375;
	div.rn.f64 	%fd2631, %fd2630, 0d41EFFFFFE5E00000;
	cvt.rmi.f64.f64 	%fd2632, %fd2631;
	mul.f64 	%fd2633, %fd2632, 0d41EFFFFFE5E00000;
	sub.f64 	%fd2634, %fd2630, %fd2633;
	setp.lt.f64 	%p410, %fd2634, 0d0000000000000000;
	add.f64 	%fd2635, %fd2634, 0d41EFFFFFE5E00000;
	selp.f64 	%fd2636, %fd2635, %fd2634, %p410;
	fma.rn.f64 	%fd2637, %fd2629, 0d4100000000000000, %fd2636;
	div.rn.f64 	%fd2638, %fd2637, 0d41EFFFFFE5E00000;
	cvt.rmi.f64.f64 	%fd2639, %fd2638;
	mul.f64 	%fd2640, %fd2639, 0d41EFFFFFE5E00000;
	sub.f64 	%fd2641, %fd2637, %fd2640;
	setp.lt.f64 	%p411, %fd2641, 0d0000000000000000;
	add.f64 	%fd2642, %fd2641, 0d41EFFFFFE5E00000;
	selp.f64 	%fd2643, %fd2642, %fd2641, %p411;
	setp.lt.f64 	%p412, %fd2643, 0d0000000000000000;
	add.f64 	%fd2644, %fd2643, 0d41EFFFFFE5E00000;
	selp.f64 	%fd2645, %fd2644, %fd2643, %p412;
	add.f64 	%fd2646, %fd2622, %fd2645;
	mul.f64 	%fd2647, %fd2443, %fd2400;
	div.rn.f64 	%fd2648, %fd2647, 0d41EFFFFFE5E00000;
	cvt.rmi.f64.f64 	%fd2649, %fd2648;
	mul.f64 	%fd2650, %fd2649, 0d41EFFFFFE5E00000;
	sub.f64 	%fd2651, %fd2647, %fd2650;
	setp.lt.f64 	%p413, %fd2651, 0d0000000000000000;
	add.f64 	%fd2652, %fd2651, 0d41EFFFFFE5E00000;
	selp.f64 	%fd2653, %fd2652, %fd2651, %p413;
	mul.f64 	%fd2654, %fd2445, %fd2400;
	div.rn.f64 	%fd2655, %fd2654, 0d41EFFFFFE5E00000;
	cvt.rmi.f64.f64 	%fd2656, %fd2655;
	mul.f64 	%fd2657, %fd2656, 0d41EFFFFFE5E00000;
	sub.f64 	%fd2658, %fd2654, %fd2657;
	setp.lt.f64 	%p414, %fd2658, 0d0000000000000000;
	add.f64 	%fd2659, %fd2658, 0d41EFFFFFE5E00000;
	selp.f64 	%fd2660, %fd2659, %fd2658, %p414;
	fma.rn.f64 	%fd2661, %fd2653, 0d4100000000000000, %fd2660;
	div.rn.f64 	%fd2662, %fd2661, 0d41EFFFFFE5E00000;
	cvt.rmi.f64.f64 	%fd2663, %fd2662;
	mul.f64 	%fd2664, %fd2663, 0d41EFFFFFE5E00000;
	sub.f64 	%fd2665, %fd2661, %fd2664;
	setp.lt.f64 	%p415, %fd2665, 0d0000000000000000;
	add.f64 	%fd2666, %fd2665, 0d41EFFFFFE5E00000;
	selp.f64 	%fd2667, %fd2666, %fd2665, %p415;
	setp.lt.f64 	%p416, %fd2667, 0d0000000000000000;
	add.f64 	%fd2668, %fd2667, 0d41EFFFFFE5E00000;
	selp.f64 	%fd2669, %fd2668, %fd2667, %p416;
	add.f64 	%fd2670, %fd2646, %fd2669;
	div.rn.f64 	%fd2671, %fd2670, 0d41EFFFFFE5E00000;
	cvt.rmi.f64.f64 	%fd2672, %fd2671;
	mul.f64 	%fd2673, %fd2672, 0d41EFFFFFE5E00000;
	sub.f64 	%fd2674, %fd2670, %fd2673;
	setp.lt.f64 	%p417, %fd2674, 0d0000000000000000;
	add.f64 	%fd2675, %fd2674, 0d41EFFFFFE5E00000;
	selp.f64 	%fd2676, %fd2675, %fd2674, %p417;
	ld.global.u32 	%r171, [%rd39+8];
	cvt.rn.f64.u32 	%fd2677, %r171;
	mul.f64 	%fd2678, %fd2677, 0d3EE0000000000000;
	cvt.rmi.f64.f64 	%fd2679, %fd2678;
	mul.f64 	%fd2680, %fd2679, 0d4100000000000000;
	sub.f64 	%fd2681, %fd2677, %fd2680;
	ld.global.u32 	%r172, [%rd39+12];
	cvt.rn.f64.u32 	%fd2682, %r172;
	mul.f64 	%fd2683, %fd2682, 0d3EE0000000000000;
	cvt.rmi.f64.f64 	%fd2684, %fd2683;
	mul.f64 	%fd2685, %fd2684, 0d4100000000000000;
	sub.f64 	%fd2686, %fd2682, %fd2685;
	ld.global.u32 	%r173, [%rd39+16];
	cvt.rn.f64.u32 	%fd2687, %r173;
	mul.f64 	%fd2688, %fd2687, 0d3EE0000000000000;
	cvt.rmi.f64.f64 	%fd2689, %fd2688;
	mul.f64 	%fd2690, %fd2689, 0d4100000000000000;
	sub.f64 	%fd2691, %fd2687, %fd2690;
	mul.f64 	%fd2692, %fd2679, %fd2191;
	div.rn.f64 	%fd2693, %fd2692, 0d41EFFFFFE5E00000;
	cvt.rmi.f64.f64 	%fd2694, %fd2693;
	mul.f64 	%fd2695, %fd2694, 0d41EFFFFFE5E00000;
	sub.f64 	%fd2696, %fd2692, %fd2695;
	setp.lt.f64 	%p418, %fd2696, 0d0000000000000000;
	add.f64 	%fd2697, %fd2696, 0d41EFFFFFE5E00000;
	selp.f64 	%fd2698, %fd2697, %fd2696, %p418;
	mul.f64 	%fd2699, %fd2681, %fd2191;
	div.rn.f64 	%fd2700, %fd2699, 0d41EFFFFFE5E00000;
	cvt.rmi.f64.f64 	%fd2701, %fd2700;
	mul.f64 	%fd2702, %fd2701, 0d41EFFFFFE5E00000;
	sub.f64 	%fd2703, %fd2699, %fd2702;
	setp.lt.f64 	%p419, %fd2703, 0d0000000000000000;
	add.f64 	%fd2704, %fd2703, 0d41EFFFFFE5E00000;
	selp.f64 	%fd2705, %fd2704, %fd2703, %p419;
	fma.rn.f64 	%fd2706, %fd2698, 0d4100000000000000, %fd2705;
	div.rn.f64 	%fd2707, %fd2706, 0d41EFFFFFE5E00000;
	cvt.rmi.f64.f64 	%fd2708, %fd2707;
	mul.f64 	%fd2709, %fd2708, 0d41EFFFFFE5E00000;
	sub.f64 	%fd2710, %fd2706, %fd2709;
	setp.lt.f64 	%p420, %fd2710, 0d0000000000000000;
	add.f64 	%fd2711, %fd2710, 0d41EFFFFFE5E00000;
	selp.f64 	%fd2712, %fd2711, %fd2710, %p420;
	setp.lt.f64 	%p421, %fd2712, 0d0000000000000000;
	add.f64 	%fd2713, %fd2712, 0d41EFFFFFE5E00000;
	selp.f64 	%fd2714, %fd2713, %fd2712, %p421;
	mul.f64 	%fd2715, %fd2684, %fd2215;
	div.rn.f64 	%fd2716, %fd2715, 0d41EFFFFFE5E00000;
	cvt.rmi.f64.f64 	%fd2717, %fd2716;
	mul.f64 	%fd2718, %fd2717, 0d41EFFFFFE5E00000;
	sub.f64 	%fd2719, %fd2715, %fd2718;
	setp.lt.f64 	%p422, %fd2719, 0d0000000000000000;
	add.f64 	%fd2720, %fd2719, 0d41EFFFFFE5E00000;
	selp.f64 	%fd2721, %fd2720, %fd2719, %p422;
	mul.f64 	%fd2722, %fd2686, %fd2215;
	div.rn.f64 	%fd2723, %fd2722, 0d41EFFFFFE5E00000;
	cvt.rmi.f64.f64 	%fd2724, %fd2723;
	mul.f64 	%fd2725, %fd2724, 0d41EFFFFFE5E00000;
	sub.f64 	%fd2726, %fd2722, %fd2725;
	setp.lt.f64 	%p423, %fd2726, 0d0000000000000000;
	add.f64 	%fd2727, %fd2726, 0d41EFFFFFE5E00000;
	selp.f64 	%fd2728, %fd2727, %fd2726, %p423;
	fma.rn.f64 	%fd2729, %fd2721, 0d4100000000000000, %fd2728;
	div.rn.f64 	%fd2730, %fd2729, 0d41EFFFFFE5E00000;
	cvt.rmi.f64.f64 	%fd2731, %fd2730;
	mul.f64 	%fd2732, %fd2731, 0d41EFFFFFE5E00000;
	sub.f64 	%fd2733, %fd2729, %fd2732;
	setp.lt.f64 	%p424, %fd2733, 0d0000000000000000;
	add.f64 	%fd2734, %fd2733, 0d41EFFFFFE5E00000;
	selp.f64 	%fd2735, %fd2734, %fd2733, %p424;
	setp.lt.f64 	%p425, %fd2735, 0d0000000000000000;
	add.f64 	%fd2736, %fd2735, 0d41EFFFFFE5E00000;
	selp.f64 	%fd2737, %fd2736, %fd2735, %p425;
	add.f64 	%fd2738, %fd2714, %fd2737;
	mul.f64 	%fd2739, %fd2689, %fd2240;
	div.rn.f64 	%fd2740, %fd2739, 0d41EFFFFFE5E00000;
	cvt.rmi.f64.f64 	%fd2741, %fd2740;
	mul.f64 	%fd2742, %fd2741, 0d41EFFFFFE5E00000;
	sub.f64 	%fd2743, %fd2739, %fd2742;
	setp.lt.f64 	%p426, %fd2743, 0d0000000000000000;
	add.f64 	%fd2744, %fd2743, 0d41EFFFFFE5E00000;
	selp.f64 	%fd2745, %fd2744, %fd2743, %p426;
	mul.f64 	%fd2746, %fd2691, %fd2240;
	div.rn.f64 	%fd2747, %fd2746, 0d41EFFFFFE5E00000;
	cvt.rmi.f64.f64 	%fd2748, %fd2747;
	mul.f64 	%fd2749, %fd2748, 0d41EFFFFFE5E00000;
	sub.f64 	%fd2750, %fd2746, %fd2749;
	setp.lt.f64 	%p427, %fd2750, 0d0000000000000000;
	add.f64 	%fd2751, %fd2750, 0d41EFFFFFE5E00000;
	selp.f64 	%fd2752, %fd2751, %fd2750, %p427;
	fma.rn.f64 	%fd2753, %fd2745, 0d4100000000000000, %fd2752;
	div.rn.f64 	%fd2754, %fd2753, 0d41EFFFFFE5E00000;
	cvt.rmi.f64.f64 	%fd2755, %fd2754;
	mul.f64 	%fd2756, %fd2755, 0d41EFFFFFE5E00000;
	sub.f64 	%fd2757, %fd2753, %fd2756;
	setp.lt.f64 	%p428, %fd2757, 0d0000000000000000;
	add.f64 	%fd2758, %fd2757, 0d41EFFFFFE5E00000;
	selp.f64 	%fd2759, %fd2758, %fd2757, %p428;
	setp.lt.f64 	%p429, %fd2759, 0d0000000000000000;
	add.f64 	%fd2760, %fd2759, 0d41EFFFFFE5E00000;
	selp.f64 	%fd2761, %fd2760, %fd2759, %p429;
	add.f64 	%fd2762, %fd2738, %fd2761;
	div.rn.f64 	%fd2763, %fd2762, 0d41EFFFFFE5E00000;
	cvt.rmi.f64.f64 	%fd2764, %fd2763;
	mul.f64 	%fd2765, %fd2764, 0d41EFFFFFE5E00000;
	sub.f64 	%fd2766, %fd2762, %fd2765;
	setp.lt.f64 	%p430, %fd2766, 0d0000000000000000;
	add.f64 	%fd2767, %fd2766, 0d41EFFFFFE5E00000;
	selp.f64 	%fd2768, %fd2767, %fd2766, %p430;
	mul.f64 	%fd2769, %fd2679, %fd2271;
	div.rn.f64 	%fd2770, %fd2769, 0d41EFFFFFE5E00000;
	cvt.rmi.f64.f64 	%fd2771, %fd2770;
	mul.f64 	%fd2772, %fd2771, 0d41EFFFFFE5E00000;
	sub.f64 	%fd2773, %fd2769, %fd2772;
	setp.lt.f64 	%p431, %fd2773, 0d0000000000000000;
	add.f64 	%fd2774, %fd2773, 0d41EFFFFFE5E00000;
	selp.f64 	%fd2775, %fd2774, %fd2773, %p431;
	mul.f64 	%fd2776, %fd2681, %fd2271;
	div.rn.f64 	%fd2777, %fd2776, 0d41EFFFFFE5E00000;
	cvt.rmi.f64.f64 	%fd2778, %fd2777;
	mul.f64 	%fd2779, %fd2778, 0d41EFFFFFE5E00000;
	sub.f64 	%fd2780, %fd2776, %fd2779;
	setp.lt.f64 	%p432, %fd2780, 0d0000000000000000;
	add.f64 	%fd2781, %fd2780, 0d41EFFFFFE5E00000;
	selp.f64 	%fd2782, %fd2781, %fd2780, %p432;
	fma.rn.f64 	%fd2783, %fd2775, 0d4100000000000000, %fd2782;
	div.rn.f64 	%fd2784, %fd2783, 0d41EFFFFFE5E00000;
	cvt.rmi.f64.f64 	%fd2785, %fd2784;
	mul.f64 	%fd2786, %fd2785, 0d41EFFFFFE5E00000;
	sub.f64 	%fd2787, %fd2783, %fd2786;
	setp.lt.f64 	%p433, %fd2787, 0d0000000000000000;
	add.f64 	%fd2788, %fd2787, 0d41EFFFFFE5E00000;
	selp.f64 	%fd2789, %fd2788, %fd2787, %p433;
	setp.lt.f64 	%p434, %fd2789, 0d0000000000000000;
	add.f64 	%fd2790, %fd2789, 0d41EFFFFFE5E00000;
	selp.f64 	%fd2791, %fd2790, %fd2789, %p434;
	mul.f64 	%fd2792, %fd2684, %fd2295;
	div.rn.f64 	%fd2793, %fd2792, 0d41EFFFFFE5E00000;
	cvt.rmi.f64.f64 	%fd2794, %fd2793;
	mul.f64 	%fd2795, %fd2794, 0d41EFFFFFE5E00000;
	sub.f64 	%fd2796, %fd2792, %fd2795;
	setp.lt.f64 	%p435, %fd2796, 0d0000000000000000;
	add.f64 	%fd2797, %fd2796, 0d41EFFFFFE5E00000;
	selp.f64 	%fd2798, %fd2797, %fd2796, %p435;
	mul.f64 	%fd2799, %fd2686, %fd2295;
	div.rn.f64 	%fd2800, %fd2799, 0d41EFFFFFE5E00000;
	cvt.rmi.f64.f64 	%fd2801, %fd2800;
	mul.f64 	%fd2802, %fd2801, 0d41EFFFFFE5E00000;
	sub.f64 	%fd2803, %fd2799, %fd2802;
	setp.lt.f64 	%p436, %fd2803, 0d0000000000000000;
	add.f64 	%fd2804, %fd2803, 0d41EFFFFFE5E00000;
	selp.f64 	%fd2805, %fd2804, %fd2803, %p436;
	fma.rn.f64 	%fd2806, %fd2798, 0d4100000000000000, %fd2805;
	div.rn.f64 	%fd2807, %fd2806, 0d41EFFFFFE5E00000;
	cvt.rmi.f64.f64 	%fd2808, %fd2807;
	mul.f64 	%fd2809, %fd2808, 0d41EFFFFFE5E00000;
	sub.f64 	%fd2810, %fd2806, %fd2809;
	setp.lt.f64 	%p437, %fd2810, 0d0000000000000000;
	add.f64 	%fd2811, %fd2810, 0d41EFFFFFE5E00000;
	selp.f64 	%fd2812, %fd2811, %fd2810, %p437;
	setp.lt.f64 	%p438, %fd2812, 0d0000000000000000;
	add.f64 	%fd2813, %fd2812, 0d41EFFFFFE5E00000;
	selp.f64 	%fd2814, %fd2813, %fd2812, %p438;
	add.f64 	%fd2815, %fd2791, %fd2814;
	mul.f64 	%fd2816, %fd2689, %fd2320;
	div.rn.f64 	%fd2817, %fd2816, 0d41EFFFFFE5E00000;
	cvt.rmi.f64.f64 	%fd2818, %fd2817;
	mul.f64 	%fd2819, %fd2818, 0d41EFFFFFE5E00000;
	sub.f64 	%fd2820, %fd2816, %fd2819;
	setp.lt.f64 	%p439, %fd2820, 0d0000000000000000;
	add.f64 	%fd2821, %fd2820, 0d41EFFFFFE5E00000;
	selp.f64 	%fd2822, %fd2821, %fd2820, %p439;
	mul.f64 	%fd2823, %fd2691, %fd2320;
	div.rn.f64 	%fd2824, %fd2823, 0d41EFFFFFE5E00000;
	cvt.rmi.f64.f64 	%fd2825, %fd2824;
	mul.f64 	%fd2826, %fd2825, 0d41EFFFFFE5E00000;
	sub.f64 	%fd2827, %fd2823, %fd2826;
	setp.lt.f64 	%p440, %fd2827, 0d0000000000000000;
	add.f64 	%fd2828, %fd2827, 0d41EFFFFFE5E00000;
	selp.f64 	%fd2829, %fd2828, %fd2827, %p440;
	fma.rn.f64 	%fd2830, %fd2822, 0d4100000000000000, %fd2829;
	div.rn.f64 	%fd2831, %fd2830, 0d41EFFFFFE5E00000;
	cvt.rmi.f64.f64 	%fd2832, %fd2831;
	mul.f64 	%fd2833, %fd2832, 0d41EFFFFFE5E00000;
	sub.f64 	%fd2834, %fd2830, %fd2833;
	setp.lt.f64 	%p441, %fd2834, 0d0000000000000000;
	add.f64 	%fd2835, %fd2834, 0d41EFFFFFE5E00000;
	selp.f64 	%fd2836, %fd2835, %fd2834, %p441;
	setp.lt.f64 	%p442, %fd2836, 0d0000000000000000;
	add.f64 	%fd2837, %fd2836, 0d41EFFFFFE5E00000;
	selp.f64 	%fd2838, %fd2837, %fd2836, %p442;
	add.f64 	%fd2839, %fd2815, %fd2838;
	div.rn.f64 	%fd2840, %fd2839, 0d41EFFFFFE5E00000;
	cvt.rmi.f64.f64 	%fd2841, %fd2840;
	mul.f64 	%fd2842, %fd2841, 0d41EFFFFFE5E00000;
	sub.f64 	%fd2843, %fd2839, %fd2842;
	setp.lt.f64 	%p443, %fd2843, 0d0000000000000000;
	add.f64 	%fd2844, %fd2843, 0d41EFFFFFE5E00000;
	selp.f64 	%fd2845, %fd2844, %fd2843, %p443;
	mul.f64 	%fd2846, %fd2679, %fd2351;
	div.rn.f64 	%fd2847, %fd2846, 0d41EFFFFFE5E00000;
	cvt.rmi.f64.f64 	%fd2848, %fd2847;
	mul.f64 	%fd2849, %fd2848, 0d41EFFFFFE5E00000;
	sub.f64 	%fd2850, %fd2846, %fd2849;
	setp.lt.f64 	%p444, %fd2850, 0d0000000000000000;
	add.f64 	%fd2851, %fd2850, 0d41EFFFFFE5E00000;
	selp.f64 	%fd2852, %fd2851, %fd2850, %p444;
	mul.f64 	%fd2853, %fd2681, %fd2351;
	div.rn.f64 	%fd2854, %fd2853, 0d41EFFFFFE5E00000;
	cvt.rmi.f64.f64 	%fd2855, %fd2854;
	mul.f64 	%fd2856, %fd2855, 0d41EFFFFFE5E00000;
	sub.f64 	%fd2857, %fd2853, %fd2856;
	setp.lt.f64 	%p445, %fd2857, 0d0000000000000000;
	add.f64 	%fd2858, %fd2857, 0d41EFFFFFE5E00000;
	selp.f64 	%fd2859, %fd2858, %fd2857, %p445;
	fma.rn.f64 	%fd2860, %fd2852, 0d4100000000000000, %fd2859;
	div.rn.f64 	%fd2861, %fd2860, 0d41EFFFFFE5E00000;
	cvt.rmi.f64.f64 	%fd2862, %fd2861;
	mul.f64 	%fd2863, %fd2862, 0d41EFFFFFE5E00000;
	sub.f64 	%fd2864, %fd2860, %fd2863;
	setp.lt.f64 	%p446, %fd2864, 0d0000000000000000;
	add.f64 	%fd2865, %fd2864, 0d41EFFFFFE5E00000;
	selp.f64 	%fd2866, %fd2865, %fd2864, %p446;
	setp.lt.f64 	%p447, %fd2866, 0d0000000000000000;
	add.f64 	%fd2867, %fd2866, 0d41EFFFFFE5E00000;
	selp.f64 	%fd2868, %fd2867, %fd2866, %p447;
	mul.f64 	%fd2869, %fd2684, %fd2375;
	div.rn.f64 	%fd2870, %fd2869, 0d41EFFFFFE5E00000;
	cvt.rmi.f64.f64 	%fd2871, %fd2870;
	mul.f64 	%fd2872, %fd2871, 0d41EFFFFFE5E00000;
	sub.f64 	%fd2873, %fd2869, %fd2872;
	setp.lt.f64 	%p448, %fd2873, 0d0000000000000000;
	add.f64 	%fd2874, %fd2873, 0d41EFFFFFE5E00000;
	selp.f64 	%fd2875, %fd2874, %fd2873, %p448;
	mul.f64 	%fd2876, %fd2686, %fd2375;
	div.rn.f64 	%fd2877, %fd2876, 0d41EFFFFFE5E00000;
	cvt.rmi.f64.f64 	%fd2878, %fd2877;
	mul.f64 	%fd2879, %fd2878, 0d41EFFFFFE5E00000;
	sub.f64 	%fd2880, %fd2876, %fd2879;
	setp.lt.f64 	%p449, %fd2880, 0d0000000000000000;
	add.f64 	%fd2881, %fd2880, 0d41EFFFFFE5E00000;
	selp.f64 	%fd2882, %fd2881, %fd2880, %p449;
	fma.rn.f64 	%fd2883, %fd2875, 0d4100000000000000, %fd2882;
	div.rn.f64 	%fd2884, %fd2883, 0d41EFFFFFE5E00000;
	cvt.rmi.f64.f64 	%fd2885, %fd2884;
	mul.f64 	%fd2886, %fd2885, 0d41EFFFFFE5E00000;
	sub.f64 	%fd2887, %fd2883, %fd2886;
	setp.lt.f64 	%p450, %fd2887, 0d0000000000000000;
	add.f64 	%fd2888, %fd2887, 0d41EFFFFFE5E00000;
	selp.f64 	%fd2889, %fd2888, %fd2887, %p450;
	setp.lt.f64 	%p451, %fd2889, 0d0000000000000000;
	add.f64 	%fd2890, %fd2889, 0d41EFFFFFE5E00000;
	selp.f64 	%fd2891, %fd2890, %fd2889, %p451;
	add.f64 	%fd2892, %fd2868, %fd2891;
	mul.f64 	%fd2893, %fd2689, %fd2400;
	div.rn.f64 	%fd2894, %fd2893, 0d41EFFFFFE5E00000;
	cvt.rmi.f64.f64 	%fd2895, %fd2894;
	mul.f64 	%fd2896, %fd2895, 0d41EFFFFFE5E00000;
	sub.f64 	%fd2897, %fd2893, %fd2896;
	setp.lt.f64 	%p452, %fd2897, 0d0000000000000000;
	add.f64 	%fd2898, %fd2897, 0d41EFFFFFE5E00000;
	selp.f64 	%fd2899, %fd2898, %fd2897, %p452;
	mul.f64 	%fd2900, %fd2691, %fd2400;
	div.rn.f64 	%fd2901, %fd2900, 0d41EFFFFFE5E00000;
	cvt.rmi.f64.f64 	%fd2902, %fd2901;
	mul.f64 	%fd2903, %fd2902, 0d41EFFFFFE5E00000;
	sub.f64 	%fd2904, %fd2900, %fd2903;
	setp.lt.f64 	%p453, %fd2904, 0d0000000000000000;
	add.f64 	%fd2905, %fd2904, 0d41EFFFFFE5E00000;
	selp.f64 	%fd2906, %fd2905, %fd2904, %p453;
	fma.rn.f64 	%fd2907, %fd2899, 0d4100000000000000, %fd2906;
	div.rn.f64 	%fd2908, %fd2907, 0d41EFFFFFE5E00000;
	cvt.rmi.f64.f64 	%fd2909, %fd2908;
	mul.f64 	%fd2910, %fd2909, 0d41EFFFFFE5E00000;
	sub.f64 	%fd2911, %fd2907, %fd2910;
	setp.lt.f64 	%p454, %fd2911, 0d0000000000000000;
	add.f64 	%fd2912, %fd2911, 0d41EFFFFFE5E00000;
	selp.f64 	%fd2913, %fd2912, %fd2911, %p454;
	setp.lt.f64 	%p455, %fd2913, 0d0000000000000000;
	add.f64 	%fd2914, %fd2913, 0d41EFFFFFE5E00000;
	selp.f64 	%fd2915, %fd2914, %fd2913, %p455;
	add.f64 	%fd2916, %fd2892, %fd2915;
	div.rn.f64 	%fd2917, %fd2916, 0d41EFFFFFE5E00000;
	cvt.rmi.f64.f64 	%fd2918, %fd2917;
	mul.f64 	%fd2919, %fd2918, 0d41EFFFFFE5E00000;
	sub.f64 	%fd2920, %fd2916, %fd2919;
	setp.lt.f64 	%p456, %fd2920, 0d0000000000000000;
	add.f64 	%fd2921, %fd2920, 0d41EFFFFFE5E00000;
	selp.f64 	%fd2922, %fd2921, %fd2920, %p456;
	cvt.rzi.u32.f64 	%r240, %fd2270;
	cvt.rzi.u32.f64 	%r241, %fd2350;
	cvt.rzi.u32.f64 	%r242, %fd2430;
	cvt.rzi.u32.f64 	%r243, %fd2522;
	cvt.rzi.u32.f64 	%r244, %fd2599;
	cvt.rzi.u32.f64 	%r245, %fd2676;
	cvt.rzi.u32.f64 	%r246, %fd2768;
	cvt.rzi.u32.f64 	%r247, %fd2845;
	cvt.rzi.u32.f64 	%r248, %fd2922;
$L__BB1_17:
	add.s32 	%r239, %r239, 1;
	shr.u64 	%rd40, %rd40, 1;
	add.s64 	%rd39, %rd39, 36;
	setp.ne.s32 	%p457, %r239, 4;
	@%p457 bra 	$L__BB1_15;
	cvt.rn.f64.u32 	%fd2923, %r32;
	cvt.rn.f64.u32 	%fd2924, %r31;
	cvt.rn.f64.u32 	%fd2925, %r30;
	cvt.rn.f64.u32 	%fd2926, %r240;
	mul.f64 	%fd2927, %fd2926, 0d3EE0000000000000;
	cvt.rmi.f64.f64 	%fd2928, %fd2927;
	mul.f64 	%fd2929, %fd2928, 0d4100000000000000;
	sub.f64 	%fd2930, %fd2926, %fd2929;
	mul.f64 	%fd2931, %fd2928, %fd2925;
	div.rn.f64 	%fd2932, %fd2931, 0d41EFFFFFE5E00000;
	cvt.rmi.f64.f64 	%fd2933, %fd2932;
	mul.f64 	%fd2934, %fd2933, 0d41EFFFFFE5E00000;
	sub.f64 	%fd2935, %fd2931, %fd2934;
	setp.lt.f64 	%p458, %fd2935, 0d0000000000000000;
	add.f64 	%fd2936, %fd2935, 0d41EFFFFFE5E00000;
	selp.f64 	%fd2937, %fd2936, %fd2935, %p458;
	mul.f64 	%fd2938, %fd2930, %fd2925;
	div.rn.f64 	%fd2939, %fd2938, 0d41EFFFFFE5E00000;
	cvt.rmi.f64.f64 	%fd2940, %fd2939;
	mul.f64 	%fd2941, %fd2940, 0d41EFFFFFE5E00000;
	sub.f64 	%fd2942, %fd2938, %fd2941;
	setp.lt.f64 	%p459, %fd2942, 0d0000000000000000;
	add.f64 	%fd2943, %fd2942, 0d41EFFFFFE5E00000;
	selp.f64 	%fd2944, %fd2943, %fd2942, %p459;
	fma.rn.f64 	%fd2945, %fd2937, 0d4100000000000000, %fd2944;
	div.rn.f64 	%fd2946, %fd2945, 0d41EFFFFFE5E00000;
	cvt.rmi.f64.f64 	%fd2947, %fd2946;
	mul.f64 	%fd2948, %fd2947, 0d41EFFFFFE5E00000;
	sub.f64 	%fd2949, %fd2945, %fd2948;
	setp.lt.f64 	%p460, %fd2949, 0d0000000000000000;
	add.f64 	%fd2950, %fd2949, 0d41EFFFFFE5E00000;
	selp.f64 	%fd2951, %fd2950, %fd2949, %p460;
	setp.lt.f64 	%p461, %fd2951, 0d0000000000000000;
	add.f64 	%fd2952, %fd2951, 0d41EFFFFFE5E00000;
	selp.f64 	%fd2953, %fd2952, %fd2951, %p461;
	cvt.rn.f64.u32 	%fd2954, %r241;
	mul.f64 	%fd2955, %fd2954, 0d3EE0000000000000;
	cvt.rmi.f64.f64 	%fd2956, %fd2955;
	mul.f64 	%fd2957, %fd2956, 0d4100000000000000;
	sub.f64 	%fd2958, %fd2954, %fd2957;
	mul.f64 	%fd2959, %fd2956, %fd2924;
	div.rn.f64 	%fd2960, %fd2959, 0d41EFFFFFE5E00000;
	cvt.rmi.f64.f64 	%fd2961, %fd2960;
	mul.f64 	%fd2962, %fd2961, 0d41EFFFFFE5E00000;
	sub.f64 	%fd2963, %fd2959, %fd2962;
	setp.lt.f64 	%p462, %fd2963, 0d0000000000000000;
	add.f64 	%fd2964, %fd2963, 0d41EFFFFFE5E00000;
	selp.f64 	%fd2965, %fd2964, %fd2963, %p462;
	mul.f64 	%fd2966, %fd2958, %fd2924;
	div.rn.f64 	%fd2967, %fd2966, 0d41EFFFFFE5E00000;
	cvt.rmi.f64.f64 	%fd2968, %fd2967;
	mul.f64 	%fd2969, %fd2968, 0d41EFFFFFE5E00000;
	sub.f64 	%fd2970, %fd2966, %fd2969;
	setp.lt.f64 	%p463, %fd2970, 0d0000000000000000;
	add.f64 	%fd2971, %fd2970, 0d41EFFFFFE5E00000;
	selp.f64 	%fd2972, %fd2971, %fd2970, %p463;
	fma.rn.f64 	%fd2973, %fd2965, 0d4100000000000000, %fd2972;
	div.rn.f64 	%fd2974, %fd2973, 0d41EFFFFFE5E00000;
	cvt.rmi.f64.f64 	%fd2975, %fd2974;
	mul.f64 	%fd2976, %fd2975, 0d41EFFFFFE5E00000;
	sub.f64 	%fd2977, %fd2973, %fd2976;
	setp.lt.f64 	%p464, %fd2977, 0d0000000000000000;
	add.f64 	%fd2978, %fd2977, 0d41EFFFFFE5E00000;
	selp.f64 	%fd2979, %fd2978, %fd2977, %p464;
	setp.lt.f64 	%p465, %fd2979, 0d0000000000000000;
	add.f64 	%fd2980, %fd2979, 0d41EFFFFFE5E00000;
	selp.f64 	%fd2981, %fd2980, %fd2979, %p465;
	add.f64 	%fd2982, %fd2953, %fd2981;
	cvt.rn.f64.u32 	%fd2983, %r242;
	mul.f64 	%fd2984, %fd2983, 0d3EE0000000000000;
	cvt.rmi.f64.f64 	%fd2985, %fd2984;
	mul.f64 	%fd2986, %fd2985, 0d4100000000000000;
	sub.f64 	%fd2987, %fd2983, %fd2986;
	mul.f64 	%fd2988, %fd2985, %fd2923;
	div.rn.f64 	%fd2989, %fd2988, 0d41EFFFFFE5E00000;
	cvt.rmi.f64.f64 	%fd2990, %fd2989;
	mul.f64 	%fd2991, %fd2990, 0d41EFFFFFE5E00000;
	sub.f64 	%fd2992, %fd2988, %fd2991;
	setp.lt.f64 	%p466, %fd2992, 0d0000000000000000;
	add.f64 	%fd2993, %fd2992, 0d41EFFFFFE5E00000;
	selp.f64 	%fd2994, %fd2993, %fd2992, %p466;
	mul.f64 	%fd2995, %fd2987, %fd2923;
	div.rn.f64 	%fd2996, %fd2995, 0d41EFFFFFE5E00000;
	cvt.rmi.f64.f64 	%fd2997, %fd2996;
	mul.f64 	%fd2998, %fd2997, 0d41EFFFFFE5E00000;
	sub.f64 	%fd2999, %fd2995, %fd2998;
	setp.lt.f64 	%p467, %fd2999, 0d0000000000000000;
	add.f64 	%fd3000, %fd2999, 0d41EFFFFFE5E00000;
	selp.f64 	%fd3001, %fd3000, %fd2999, %p467;
	fma.rn.f64 	%fd3002, %fd2994, 0d4100000000000000, %fd3001;
	div.rn.f64 	%fd3003, %fd3002, 0d41EFFFFFE5E00000;
	cvt.rmi.f64.f64 	%fd3004, %fd3003;
	mul.f64 	%fd3005, %fd3004, 0d41EFFFFFE5E00000;
	sub.f64 	%fd3006, %fd3002, %fd3005;
	setp.lt.f64 	%p468, %fd3006, 0d0000000000000000;
	add.f64 	%fd3007, %fd3006, 0d41EFFFFFE5E00000;
	selp.f64 	%fd3008, %fd3007, %fd3006, %p468;
	setp.lt.f64 	%p469, %fd3008, 0d0000000000000000;
	add.f64 	%fd3009, %fd3008, 0d41EFFFFFE5E00000;
	selp.f64 	%fd3010, %fd3009, %fd3008, %p469;
	add.f64 	%fd3011, %fd2982, %fd3010;
	div.rn.f64 	%fd3012, %fd3011, 0d41EFFFFFE5E00000;
	cvt.rmi.f64.f64 	%fd3013, %fd3012;
	mul.f64 	%fd3014, %fd3013, 0d41EFFFFFE5E00000;
	sub.f64 	%fd3015, %fd3011, %fd3014;
	setp.lt.f64 	%p470, %fd3015, 0d0000000000000000;
	add.f64 	%fd3016, %fd3015, 0d41EFFFFFE5E00000;
	selp.f64 	%fd3017, %fd3016, %fd3015, %p470;
	cvt.rn.f64.u32 	%fd3018, %r243;
	mul.f64 	%fd3019, %fd3018, 0d3EE0000000000000;
	cvt.rmi.f64.f64 	%fd3020, %fd3019;
	mul.f64 	%fd3021, %fd3020, 0d4100000000000000;
	sub.f64 	%fd3022, %fd3018, %fd3021;
	mul.f64 	%fd3023, %fd3020, %fd2925;
	div.rn.f64 	%fd3024, %fd3023, 0d41EFFFFFE5E00000;
	cvt.rmi.f64.f64 	%fd3025, %fd3024;
	mul.f64 	%fd3026, %fd3025, 0d41EFFFFFE5E00000;
	sub.f64 	%fd3027, %fd3023, %fd3026;
	setp.lt.f64 	%p471, %fd3027, 0d0000000000000000;
	add.f64 	%fd3028, %fd3027, 0d41EFFFFFE5E00000;
	selp.f64 	%fd3029, %fd3028, %fd3027, %p471;
	mul.f64 	%fd3030, %fd3022, %fd2925;
	div.rn.f64 	%fd3031, %fd3030, 0d41EFFFFFE5E00000;
	cvt.rmi.f64.f64 	%fd3032, %fd3031;
	mul.f64 	%fd3033, %fd3032, 0d41EFFFFFE5E00000;
	sub.f64 	%fd3034, %fd3030, %fd3033;
	setp.lt.f64 	%p472, %fd3034, 0d0000000000000000;
	add.f64 	%fd3035, %fd3034, 0d41EFFFFFE5E00000;
	selp.f64 	%fd3036, %fd3035, %fd3034, %p472;
	fma.rn.f64 	%fd3037, %fd3029, 0d4100000000000000, %fd3036;
	div.rn.f64 	%fd3038, %fd3037, 0d41EFFFFFE5E00000;
	cvt.rmi.f64.f64 	%fd3039, %fd3038;
	mul.f64 	%fd3040, %fd3039, 0d41EFFFFFE5E00000;
	sub.f64 	%fd3041, %fd3037, %fd3040;
	setp.lt.f64 	%p473, %fd3041, 0d0000000000000000;
	add.f64 	%fd3042, %fd3041, 0d41EFFFFFE5E00000;
	selp.f64 	%fd3043, %fd3042, %fd3041, %p473;
	setp.lt.f64 	%p474, %fd3043, 0d0000000000000000;
	add.f64 	%fd3044, %fd3043, 0d41EFFFFFE5E00000;
	selp.f64 	%fd3045, %fd3044, %fd3043, %p474;
	cvt.rn.f64.u32 	%fd3046, %r244;
	mul.f64 	%fd3047, %fd3046, 0d3EE0000000000000;
	cvt.rmi.f64.f64 	%fd3048, %fd3047;
	mul.f64 	%fd3049, %fd3048, 0d4100000000000000;
	sub.f64 	%fd3050, %fd3046, %fd3049;
	mul.f64 	%fd3051, %fd3048, %fd2924;
	div.rn.f64 	%fd3052, %fd3051, 0d41EFFFFFE5E00000;
	cvt.rmi.f64.f64 	%fd3053, %fd3052;
	mul.f64 	%fd3054, %fd3053, 0d41EFFFFFE5E00000;
	sub.f64 	%fd3055, %fd3051, %fd3054;
	setp.lt.f64 	%p475, %fd3055, 0d0000000000000000;
	add.f64 	%fd3056, %fd3055, 0d41EFFFFFE5E00000;
	selp.f64 	%fd3057, %fd3056, %fd3055, %p475;
	mul.f64 	%fd3058, %fd3050, %fd2924;
	div.rn.f64 	%fd3059, %fd3058, 0d41EFFFFFE5E00000;
	cvt.rmi.f64.f64 	%fd3060, %fd3059;
	mul.f64 	%fd3061, %fd3060, 0d41EFFFFFE5E00000;
	sub.f64 	%fd3062, %fd3058, %fd3061;
	setp.lt.f64 	%p476, %fd3062, 0d0000000000000000;
	add.f64 	%fd3063, %fd3062, 0d41EFFFFFE5E00000;
	selp.f64 	%fd3064, %fd3063, %fd3062, %p476;
	fma.rn.f64 	%fd3065, %fd3057, 0d4100000000000000, %fd3064;
	div.rn.f64 	%fd3066, %fd3065, 0d41EFFFFFE5E00000;
	cvt.rmi.f64.f64 	%fd3067, %fd3066;
	mul.f64 	%fd3068, %fd3067, 0d41EFFFFFE5E00000;
	sub.f64 	%fd3069, %fd3065, %fd3068;
	setp.lt.f64 	%p477, %fd3069, 0d0000000000000000;
	add.f64 	%fd3070, %fd3069, 0d41EFFFFFE5E00000;
	selp.f64 	%fd3071, %fd3070, %fd3069, %p477;
	setp.lt.f64 	%p478, %fd3071, 0d0000000000000000;
	add.f64 	%fd3072, %fd3071, 0d41EFFFFFE5E00000;
	selp.f64 	%fd3073, %fd3072, %fd3071, %p478;
	add.f64 	%fd3074, %fd3045, %fd3073;
	cvt.rn.f64.u32 	%fd3075, %r245;
	mul.f64 	%fd3076, %fd3075, 0d3EE0000000000000;
	cvt.rmi.f64.f64 	%fd3077, %fd3076;
	mul.f64 	%fd3078, %fd3077, 0d4100000000000000;
	sub.f64 	%fd3079, %fd3075, %fd3078;
	mul.f64 	%fd3080, %fd3077, %fd2923;
	div.rn.f64 	%fd3081, %fd3080, 0d41EFFFFFE5E00000;
	cvt.rmi.f64.f64 	%fd3082, %fd3081;
	mul.f64 	%fd3083, %fd3082, 0d41EFFFFFE5E00000;
	sub.f64 	%fd3084, %fd3080, %fd3083;
	setp.lt.f64 	%p479, %fd3084, 0d0000000000000000;
	add.f64 	%fd3085, %fd3084, 0d41EFFFFFE5E00000;
	selp.f64 	%fd3086, %fd3085, %fd3084, %p479;
	mul.f64 	%fd3087, %fd3079, %fd2923;
	div.rn.f64 	%fd3088, %fd3087, 0d41EFFFFFE5E00000;
	cvt.rmi.f64.f64 	%fd3089, %fd3088;
	mul.f64 	%fd3090, %fd3089, 0d41EFFFFFE5E00000;
	sub.f64 	%fd3091, %fd3087, %fd3090;
	setp.lt.f64 	%p480, %fd3091, 0d0000000000000000;
	add.f64 	%fd3092, %fd3091, 0d41EFFFFFE5E00000;
	selp.f64 	%fd3093, %fd3092, %fd3091, %p480;
	fma.rn.f64 	%fd3094, %fd3086, 0d4100000000000000, %fd3093;
	div.rn.f64 	%fd3095, %fd3094, 0d41EFFFFFE5E00000;
	cvt.rmi.f64.f64 	%fd3096, %fd3095;
	mul.f64 	%fd3097, %fd3096, 0d41EFFFFFE5E00000;
	sub.f64 	%fd3098, %fd3094, %fd3097;
	setp.lt.f64 	%p481, %fd3098, 0d0000000000000000;
	add.f64 	%fd3099, %fd3098, 0d41EFFFFFE5E00000;
	selp.f64 	%fd3100, %fd3099, %fd3098, %p481;
	setp.lt.f64 	%p482, %fd3100, 0d0000000000000000;
	add.f64 	%fd3101, %fd3100, 0d41EFFFFFE5E00000;
	selp.f64 	%fd3102, %fd3101, %fd3100, %p482;
	add.f64 	%fd3103, %fd3074, %fd3102;
	div.rn.f64 	%fd3104, %fd3103, 0d41EFFFFFE5E00000;
	cvt.rmi.f64.f64 	%fd3105, %fd3104;
	mul.f64 	%fd3106, %fd3105, 0d41EFFFFFE5E00000;
	sub.f64 	%fd3107, %fd3103, %fd3106;
	setp.lt.f64 	%p483, %fd3107, 0d0000000000000000;
	add.f64 	%fd3108, %fd3107, 0d41EFFFFFE5E00000;
	selp.f64 	%fd3109, %fd3108, %fd3107, %p483;
	cvt.rn.f64.u32 	%fd3110, %r246;
	mul.f64 	%fd3111, %fd3110, 0d3EE0000000000000;
	cvt.rmi.f64.f64 	%fd3112, %fd3111;
	mul.f64 	%fd3113, %fd3112, 0d4100000000000000;
	sub.f64 	%fd3114, %fd3110, %fd3113;
	mul.f64 	%fd3115, %fd3112, %fd2925;
	div.rn.f64 	%fd3116, %fd3115, 0d41EFFFFFE5E00000;
	cvt.rmi.f64.f64 	%fd3117, %fd3116;
	mul.f64 	%fd3118, %fd3117, 0d41EFFFFFE5E00000;
	sub.f64 	%fd3119, %fd3115, %fd3118;
	setp.lt.f64 	%p484, %fd3119, 0d0000000000000000;
	add.f64 	%fd3120, %fd3119, 0d41EFFFFFE5E00000;
	selp.f64 	%fd3121, %fd3120, %fd3119, %p484;
	mul.f64 	%fd3122, %fd3114, %fd2925;
	div.rn.f64 	%fd3123, %fd3122, 0d41EFFFFFE5E00000;
	cvt.rmi.f64.f64 	%fd3124, %fd3123;
	mul.f64 	%fd3125, %fd3124, 0d41EFFFFFE5E00000;
	sub.f64 	%fd3126, %fd3122, %fd3125;
	setp.lt.f64 	%p485, %fd3126, 0d0000000000000000;
	add.f64 	%fd3127, %fd3126, 0d41EFFFFFE5E00000;
	selp.f64 	%fd3128, %fd3127, %fd3126, %p485;
	fma.rn.f64 	%fd3129, %fd3121, 0d4100000000000000, %fd3128;
	div.rn.f64 	%fd3130, %fd3129, 0d41EFFFFFE5E00000;
	cvt.rmi.f64.f64 	%fd3131, %fd3130;
	mul.f64 	%fd3132, %fd3131, 0d41EFFFFFE5E00000;
	sub.f64 	%fd3133, %fd3129, %fd3132;
	setp.lt.f64 	%p486, %fd3133, 0d0000000000000000;
	add.f64 	%fd3134, %fd3133, 0d41EFFFFFE5E00000;
	selp.f64 	%fd3135, %fd3134, %fd3133, %p486;
	setp.lt.f64 	%p487, %fd3135, 0d0000000000000000;
	add.f64 	%fd3136, %fd3135, 0d41EFFFFFE5E00000;
	selp.f64 	%fd3137, %fd3136, %fd3135, %p487;
	cvt.rn.f64.u32 	%fd3138, %r247;
	mul.f64 	%fd3139, %fd3138, 0d3EE0000000000000;
	cvt.rmi.f64.f64 	%fd3140, %fd3139;
	mul.f64 	%fd3141, %fd3140, 0d4100000000000000;
	sub.f64 	%fd3142, %fd3138, %fd3141;
	mul.f64 	%fd3143, %fd3140, %fd2924;
	div.rn.f64 	%fd3144, %fd3143, 0d41EFFFFFE5E00000;
	cvt.rmi.f64.f64 	%fd3145, %fd3144;
	mul.f64 	%fd3146, %fd3145, 0d41EFFFFFE5E00000;
	sub.f64 	%fd3147, %fd3143, %fd3146;
	setp.lt.f64 	%p488, %fd3147, 0d0000000000000000;
	add.f64 	%fd3148, %fd3147, 0d41EFFFFFE5E00000;
	selp.f64 	%fd3149, %fd3148, %fd3147, %p488;
	mul.f64 	%fd3150, %fd3142, %fd2924;
	div.rn.f64 	%fd3151, %fd3150, 0d41EFFFFFE5E00000;
	cvt.rmi.f64.f64 	%fd3152, %fd3151;
	mul.f64 	%fd3153, %fd3152, 0d41EFFFFFE5E00000;
	sub.f64 	%fd3154, %fd3150, %fd3153;
	setp.lt.f64 	%p489, %fd3154, 0d0000000000000000;
	add.f64 	%fd3155, %fd3154, 0d41EFFFFFE5E00000;
	selp.f64 	%fd3156, %fd3155, %fd3154, %p489;
	fma.rn.f64 	%fd3157, %fd3149, 0d4100000000000000, %fd3156;
	div.rn.f64 	%fd3158, %fd3157, 0d41EFFFFFE5E00000;
	cvt.rmi.f64.f64 	%fd3159, %fd3158;
	mul.f64 	%fd3160, %fd3159, 0d41EFFFFFE5E00000;
	sub.f64 	%fd3161, %fd3157, %fd3160;
	setp.lt.f64 	%p490, %fd3161, 0d0000000000000000;
	add.f64 	%fd3162, %fd3161, 0d41EFFFFFE5E00000;
	selp.f64 	%fd3163, %fd3162, %fd3161, %p490;
	setp.lt.f64 	%p491, %fd3163, 0d0000000000000000;
	add.f64 	%fd3164, %fd3163, 0d41EFFFFFE5E00000;
	selp.f64 	%fd3165, %fd3164, %fd3163, %p491;
	add.f64 	%fd3166, %fd3137, %fd3165;
	cvt.rn.f64.u32 	%fd3167, %r248;
	mul.f64 	%fd3168, %fd3167, 0d3EE0000000000000;
	cvt.rmi.f64.f64 	%fd3169, %fd3168;
	mul.f64 	%fd3170, %fd3169, 0d4100000000000000;
	sub.f64 	%fd3171, %fd3167, %fd3170;
	mul.f64 	%fd3172, %fd3169, %fd2923;
	div.rn.f64 	%fd3173, %fd3172, 0d41EFFFFFE5E00000;
	cvt.rmi.f64.f64 	%fd3174, %fd3173;
	mul.f64 	%fd3175, %fd3174, 0d41EFFFFFE5E00000;
	sub.f64 	%fd3176, %fd3172, %fd3175;
	setp.lt.f64 	%p492, %fd3176, 0d0000000000000000;
	add.f64 	%fd3177, %fd3176, 0d41EFFFFFE5E00000;
	selp.f64 	%fd3178, %fd3177, %fd3176, %p492;
	mul.f64 	%fd3179, %fd3171, %fd2923;
	div.rn.f64 	%fd3180, %fd3179, 0d41EFFFFFE5E00000;
	cvt.rmi.f64.f64 	%fd3181, %fd3180;
	mul.f64 	%fd3182, %fd3181, 0d41EFFFFFE5E00000;
	sub.f64 	%fd3183, %fd3179, %fd3182;
	setp.lt.f64 	%p493, %fd3183, 0d0000000000000000;
	add.f64 	%fd3184, %fd3183, 0d41EFFFFFE5E00000;
	selp.f64 	%fd3185, %fd3184, %fd3183, %p493;
	fma.rn.f64 	%fd3186, %fd3178, 0d4100000000000000, %fd3185;
	div.rn.f64 	%fd3187, %fd3186, 0d41EFFFFFE5E00000;
	cvt.rmi.f64.f64 	%fd3188, %fd3187;
	mul.f64 	%fd3189, %fd3188, 0d41EFFFFFE5E00000;
	sub.f64 	%fd3190, %fd3186, %fd3189;
	setp.lt.f64 	%p494, %fd3190, 0d0000000000000000;
	add.f64 	%fd3191, %fd3190, 0d41EFFFFFE5E00000;
	selp.f64 	%fd3192, %fd3191, %fd3190, %p494;
	setp.lt.f64 	%p495, %fd3192, 0d0000000000000000;
	add.f64 	%fd3193, %fd3192, 0d41EFFFFFE5E00000;
	selp.f64 	%fd3194, %fd3193, %fd3192, %p495;
	add.f64 	%fd3195, %fd3166, %fd3194;
	div.rn.f64 	%fd3196, %fd3195, 0d41EFFFFFE5E00000;
	cvt.rmi.f64.f64 	%fd3197, %fd3196;
	mul.f64 	%fd3198, %fd3197, 0d41EFFFFFE5E00000;
	sub.f64 	%fd3199, %fd3195, %fd3198;
	setp.lt.f64 	%p496, %fd3199, 0d0000000000000000;
	add.f64 	%fd3200, %fd3199, 0d41EFFFFFE5E00000;
	selp.f64 	%fd3201, %fd3200, %fd3199, %p496;
	cvt.rzi.u32.f64 	%r176, %fd3017;
	st.global.u32 	[%rd2], %r176;
	cvt.rzi.u32.f64 	%r177, %fd3109;
	st.global.u32 	[%rd2+4], %r177;
	cvt.rzi.u32.f64 	%r178, %fd3201;
	st.global.u32 	[%rd2+8], %r178;
	mov.u64 	%rd34, mrg32k3aM2;
	add.s64 	%rd41, %rd34, 16;
	mov.b64 	%rd42, 10;
	mov.b32 	%r260, 0;
	mov.b32 	%r259, 1;
	mov.u32 	%r261, %r260;
	mov.u32 	%r262, %r260;
	mov.u32 	%r263, %r259;
	mov.u32 	%r264, %r260;
	mov.u32 	%r265, %r260;
	mov.u32 	%r266, %r260;
	mov.u32 	%r267, %r259;
	mov.u32 	%r258, %r260;
$L__BB1_19:
	and.b64  	%rd35, %rd42, 1;
	setp.eq.b64 	%p497, %rd35, 1;
	not.pred 	%p498, %p497;
	@%p498 bra 	$L__BB1_21;
	ld.global.u32 	%r179, [%rd41+-16];
	cvt.rn.f64.u32 	%fd3202, %r179;
	mul.f64 	%fd3203, %fd3202, 0d3EE0000000000000;
	cvt.rmi.f64.f64 	%fd3204, %fd3203;
	mul.f64 	%fd3205, %fd3204, 0d4100000000000000;
	sub.f64 	%fd3206, %fd3202, %fd3205;
	ld.global.u32 	%r180, [%rd41+-12];
	cvt.rn.f64.u32 	%fd3207, %r180;
	mul.f64 	%fd3208, %fd3207, 0d3EE0000000000000;
	cvt.rmi.f64.f64 	%fd3209, %fd3208;
	mul.f64 	%fd3210, %fd3209, 0d4100000000000000;
	sub.f64 	%fd3211, %fd3207, %fd3210;
	ld.global.u32 	%r181, [%rd41+-8];
	cvt.rn.f64.u32 	%fd3212, %r181;
	mul.f64 	%fd3213, %fd3212, 0d3EE0000000000000;
	cvt.rmi.f64.f64 	%fd3214, %fd3213;
	mul.f64 	%fd3215, %fd3214, 0d4100000000000000;
	sub.f64 	%fd3216, %fd3212, %fd3215;
	cvt.rn.f64.u32 	%fd3217, %r259;
	mul.f64 	%fd3218, %fd3204, %fd3217;
	div.rn.f64 	%fd3219, %fd3218, 0d41EFFFF4D7600000;
	cvt.rmi.f64.f64 	%fd3220, %fd3219;
	mul.f64 	%fd3221, %fd3220, 0d41EFFFF4D7600000;
	sub.f64 	%fd3222, %fd3218, %fd3221;
	setp.lt.f64 	%p499, %fd3222, 0d0000000000000000;
	add.f64 	%fd3223, %fd3222, 0d41EFFFF4D7600000;
	selp.f64 	%fd3224, %fd3223, %fd3222, %p499;
	mul.f64 	%fd3225, %fd3206, %fd3217;
	div.rn.f64 	%fd3226, %fd3225, 0d41EFFFF4D7600000;
	cvt.rmi.f64.f64 	%fd3227, %fd3226;
	mul.f64 	%fd3228, %fd3227, 0d41EFFFF4D7600000;
	sub.f64 	%fd3229, %fd3225, %fd3228;
	setp.lt.f64 	%p500, %fd3229, 0d0000000000000000;
	add.f64 	%fd3230, %fd3229, 0d41EFFFF4D7600000;
	selp.f64 	%fd3231, %fd3230, %fd3229, %p500;
	fma.rn.f64 	%fd3232, %fd3224, 0d4100000000000000, %fd3231;
	div.rn.f64 	%fd3233, %fd3232, 0d41EFFFF4D7600000;
	cvt.rmi.f64.f64 	%fd3234, %fd3233;
	mul.f64 	%fd3235, %fd3234, 0d41EFFFF4D7600000;
	sub.f64 	%fd3236, %fd3232, %fd3235;
	setp.lt.f64 	%p501, %fd3236, 0d0000000000000000;
	add.f64 	%fd3237, %fd3236, 0d41EFFFF4D7600000;
	selp.f64 	%fd3238, %fd3237, %fd3236, %p501;
	setp.lt.f64 	%p502, %fd3238, 0d0000000000000000;
	add.f64 	%fd3239, %fd3238, 0d41EFFFF4D7600000;
	selp.f64 	%fd3240, %fd3239, %fd3238, %p502;
	cvt.rn.f64.u32 	%fd3241, %r262;
	mul.f64 	%fd3242, %fd3209, %fd3241;
	div.rn.f64 	%fd3243, %fd3242, 0d41EFFFF4D7600000;
	cvt.rmi.f64.f64 	%fd3244, %fd3243;
	mul.f64 	%fd3245, %fd3244, 0d41EFFFF4D7600000;
	sub.f64 	%fd3246, %fd3242, %fd3245;
	setp.lt.f64 	%p503, %fd3246, 0d0000000000000000;
	add.f64 	%fd3247, %fd3246, 0d41EFFFF4D7600000;
	selp.f64 	%fd3248, %fd3247, %fd3246, %p503;
	mul.f64 	%fd3249, %fd3211, %fd3241;
	div.rn.f64 	%fd3250, %fd3249, 0d41EFFFF4D7600000;
	cvt.rmi.f64.f64 	%fd3251, %fd3250;
	mul.f64 	%fd3252, %fd3251, 0d41EFFFF4D7600000;
	sub.f64 	%fd3253, %fd3249, %fd3252;
	setp.lt.f64 	%p504, %fd3253, 0d0000000000000000;
	add.f64 	%fd3254, %fd3253, 0d41EFFFF4D7600000;
	selp.f64 	%fd3255, %fd3254, %fd3253, %p504;
	fma.rn.f64 	%fd3256, %fd3248, 0d4100000000000000, %fd3255;
	div.rn.f64 	%fd3257, %fd3256, 0d41EFFFF4D7600000;
	cvt.rmi.f64.f64 	%fd3258, %fd3257;
	mul.f64 	%fd3259, %fd3258, 0d41EFFFF4D7600000;
	sub.f64 	%fd3260, %fd3256, %fd3259;
	setp.lt.f64 	%p505, %fd3260, 0d0000000000000000;
	add.f64 	%fd3261, %fd3260, 0d41EFFFF4D7600000;
	selp.f64 	%fd3262, %fd3261, %fd3260, %p505;
	setp.lt.f64 	%p506, %fd3262, 0d0000000000000000;
	add.f64 	%fd3263, %fd3262, 0d41EFFFF4D7600000;
	selp.f64 	%fd3264, %fd3263, %fd3262, %p506;
	add.f64 	%fd3265, %fd3240, %fd3264;
	cvt.rn.f64.u32 	%fd3266, %r265;
	mul.f64 	%fd3267, %fd3214, %fd3266;
	div.rn.f64 	%fd3268, %fd3267, 0d41EFFFF4D7600000;
	cvt.rmi.f64.f64 	%fd3269, %fd3268;
	mul.f64 	%fd3270, %fd3269, 0d41EFFFF4D7600000;
	sub.f64 	%fd3271, %fd3267, %fd3270;
	setp.lt.f64 	%p507, %fd3271, 0d0000000000000000;
	add.f64 	%fd3272, %fd3271, 0d41EFFFF4D7600000;
	selp.f64 	%fd3273, %fd3272, %fd3271, %p507;
	mul.f64 	%fd3274, %fd3216, %fd3266;
	div.rn.f64 	%fd3275, %fd3274, 0d41EFFFF4D7600000;
	cvt.rmi.f64.f64 	%fd3276, %fd3275;
	mul.f64 	%fd3277, %fd3276, 0d41EFFFF4D7600000;
	sub.f64 	%fd3278, %fd3274, %fd3277;
	setp.lt.f64 	%p508, %fd3278, 0d0000000000000000;
	add.f64 	%fd3279, %fd3278, 0d41EFFFF4D7600000;
	selp.f64 	%fd3280, %fd3279, %fd3278, %p508;
	fma.rn.f64 	%fd3281, %fd3273, 0d4100000000000000, %fd3280;
	div.rn.f64 	%fd3282, %fd3281, 0d41EFFFF4D7600000;
	cvt.rmi.f64.f64 	%fd3283, %fd3282;
	mul.f64 	%fd3284, %fd3283, 0d41EFFFF4D7600000;
	sub.f64 	%fd3285, %fd3281, %fd3284;
	setp.lt.f64 	%p509, %fd3285, 0d0000000000000000;
	add.f64 	%fd3286, %fd3285, 0d41EFFFF4D7600000;
	selp.f64 	%fd3287, %fd3286, %fd3285, %p509;
	setp.lt.f64 	%p510, %fd3287, 0d0000000000000000;
	add.f64 	%fd3288, %fd3287, 0d41EFFFF4D7600000;
	selp.f64 	%fd3289, %fd3288, %fd3287, %p510;
	add.f64 	%fd3290, %fd3265, %fd3289;
	div.rn.f64 	%fd3291, %fd3290, 0d41EFFFF4D7600000;
	cvt.rmi.f64.f64 	%fd3292, %fd3291;
	mul.f64 	%fd3293, %fd3292, 0d41EFFFF4D7600000;
	sub.f64 	%fd3294, %fd3290, %fd3293;
	setp.lt.f64 	%p511, %fd3294, 0d0000000000000000;
	add.f64 	%fd3295, %fd3294, 0d41EFFFF4D7600000;
	selp.f64 	%fd3296, %fd3295, %fd3294, %p511;
	cvt.rn.f64.u32 	%fd3297, %r260;
	mul.f64 	%fd3298, %fd3204, %fd3297;
	div.rn.f64 	%fd3299, %fd3298, 0d41EFFFF4D7600000;
	cvt.rmi.f64.f64 	%fd3300, %fd3299;
	mul.f64 	%fd3301, %fd3300, 0d41EFFFF4D7600000;
	sub.f64 	%fd3302, %fd3298, %fd3301;
	setp.lt.f64 	%p512, %fd3302, 0d0000000000000000;
	add.f64 	%fd3303, %fd3302, 0d41EFFFF4D7600000;
	selp.f64 	%fd3304, %fd3303, %fd3302, %p512;
	mul.f64 	%fd3305, %fd3206, %fd3297;
	div.rn.f64 	%fd3306, %fd3305, 0d41EFFFF4D7600000;
	cvt.rmi.f64.f64 	%fd3307, %fd3306;
	mul.f64 	%fd3308, %fd3307, 0d41EFFFF4D7600000;
	sub.f64 	%fd3309, %fd3305, %fd3308;
	setp.lt.f64 	%p513, %fd3309, 0d0000000000000000;
	add.f64 	%fd3310, %fd3309, 0d41EFFFF4D7600000;
	selp.f64 	%fd3311, %fd3310, %fd3309, %p513;
	fma.rn.f64 	%fd3312, %fd3304, 0d4100000000000000, %fd3311;
	div.rn.f64 	%fd3313, %fd3312, 0d41EFFFF4D7600000;
	cvt.rmi.f64.f64 	%fd3314, %fd3313;
	mul.f64 	%fd3315, %fd3314, 0d41EFFFF4D7600000;
	sub.f64 	%fd3316, %fd3312, %fd3315;
	setp.lt.f64 	%p514, %fd3316, 0d0000000000000000;
	add.f64 	%fd3317, %fd3316, 0d41EFFFF4D7600000;
	selp.f64 	%fd3318, %fd3317, %fd3316, %p514;
	setp.lt.f64 	%p515, %fd3318, 0d0000000000000000;
	add.f64 	%fd3319, %fd3318, 0d41EFFFF4D7600000;
	selp.f64 	%fd3320, %fd3319, %fd3318, %p515;
	cvt.rn.f64.u32 	%fd3321, %r263;
	mul.f64 	%fd3322, %fd3209, %fd3321;
	div.rn.f64 	%fd3323, %fd3322, 0d41EFFFF4D7600000;
	cvt.rmi.f64.f64 	%fd3324, %fd3323;
	mul.f64 	%fd3325, %fd3324, 0d41EFFFF4D7600000;
	sub.f64 	%fd3326, %fd3322, %fd3325;
	setp.lt.f64 	%p516, %fd3326, 0d0000000000000000;
	add.f64 	%fd3327, %fd3326, 0d41EFFFF4D7600000;
	selp.f64 	%fd3328, %fd3327, %fd3326, %p516;
	mul.f64 	%fd3329, %fd3211, %fd3321;
	div.rn.f64 	%fd3330, %fd3329, 0d41EFFFF4D7600000;
	cvt.rmi.f64.f64 	%fd3331, %fd3330;
	mul.f64 	%fd3332, %fd3331, 0d41EFFFF4D7600000;
	sub.f64 	%fd3333, %fd3329, %fd3332;
	setp.lt.f64 	%p517, %fd3333, 0d0000000000000000;
	add.f64 	%fd3334, %fd3333, 0d41EFFFF4D7600000;
	selp.f64 	%fd3335, %fd3334, %fd3333, %p517;
	fma.rn.f64 	%fd3336, %fd3328, 0d4100000000000000, %fd3335;
	div.rn.f64 	%fd3337, %fd3336, 0d41EFFFF4D7600000;
	cvt.rmi.f64.f64 	%fd3338, %fd3337;
	mul.f64 	%fd3339, %fd3338, 0d41EFFFF4D7600000;
	sub.f64 	%fd3340, %fd3336, %fd3339;
	setp.lt.f64 	%p518, %fd3340, 0d0000000000000000;
	add.f64 	%fd3341, %fd3340, 0d41EFFFF4D7600000;
	selp.f64 	%fd3342, %fd3341, %fd3340, %p518;
	setp.lt.f64 	%p519, %fd3342, 0d0000000000000000;
	add.f64 	%fd3343, %fd3342, 0d41EFFFF4D7600000;
	selp.f64 	%fd3344, %fd3343, %fd3342, %p519;
	add.f64 	%fd3345, %fd3320, %fd3344;
	cvt.rn.f64.u32 	%fd3346, %r266;
	mul.f64 	%fd3347, %fd3214, %fd3346;
	div.rn.f64 	%fd3348, %fd3347, 0d41EFFFF4D7600000;
	cvt.rmi.f64.f64 	%fd3349, %fd3348;
	mul.f64 	%fd3350, %fd3349, 0d41EFFFF4D7600000;
	sub.f64 	%fd3351, %fd3347, %fd3350;
	setp.lt.f64 	%p520, %fd3351, 0d0000000000000000;
	add.f64 	%fd3352, %fd3351, 0d41EFFFF4D7600000;
	selp.f64 	%fd3353, %fd3352, %fd3351, %p520;
	mul.f64 	%fd3354, %fd3216, %fd3346;
	div.rn.f64 	%fd3355, %fd3354, 0d41EFFFF4D7600000;
	cvt.rmi.f64.f64 	%fd3356, %fd3355;
	mul.f64 	%fd3357, %fd3356, 0d41EFFFF4D7600000;
	sub.f64 	%fd3358, %fd3354, %fd3357;
	setp.lt.f64 	%p521, %fd3358, 0d0000000000000000;
	add.f64 	%fd3359, %fd3358, 0d41EFFFF4D7600000;
	selp.f64 	%fd3360, %fd3359, %fd3358, %p521;
	fma.rn.f64 	%fd3361, %fd3353, 0d4100000000000000, %fd3360;
	div.rn.f64 	%fd3362, %fd3361, 0d41EFFFF4D7600000;
	cvt.rmi.f64.f64 	%fd3363, %fd3362;
	mul.f64 	%fd3364, %fd3363, 0d41EFFFF4D7600000;
	sub.f64 	%fd3365, %fd3361, %fd3364;
	setp.lt.f64 	%p522, %fd3365, 0d0000000000000000;
	add.f64 	%fd3366, %fd3365, 0d41EFFFF4D7600000;
	selp.f64 	%fd3367, %fd3366, %fd3365, %p522;
	setp.lt.f64 	%p523, %fd3367, 0d0000000000000000;
	add.f64 	%fd3368, %fd3367, 0d41EFFFF4D7600000;
	selp.f64 	%fd3369, %fd3368, %fd3367, %p523;
	add.f64 	%fd3370, %fd3345, %fd3369;
	div.rn.f64 	%fd3371, %fd3370, 0d41EFFFF4D7600000;
	cvt.rmi.f64.f64 	%fd3372, %fd3371;
	mul.f64 	%fd3373, %fd3372, 0d41EFFFF4D7600000;
	sub.f64 	%fd3374, %fd3370, %fd3373;
	setp.lt.f64 	%p524, %fd3374, 0d0000000000000000;
	add.f64 	%fd3375, %fd3374, 0d41EFFFF4D7600000;
	selp.f64 	%fd3376, %fd3375, %fd3374, %p524;
	cvt.rn.f64.u32 	%fd3377, %r261;
	mul.f64 	%fd3378, %fd3204, %fd3377;
	div.rn.f64 	%fd3379, %fd3378, 0d41EFFFF4D7600000;
	cvt.rmi.f64.f64 	%fd3380, %fd3379;
	mul.f64 	%fd3381, %fd3380, 0d41EFFFF4D7600000;
	sub.f64 	%fd3382, %fd3378, %fd3381;
	setp.lt.f64 	%p525, %fd3382, 0d0000000000000000;
	add.f64 	%fd3383, %fd3382, 0d41EFFFF4D7600000;
	selp.f64 	%fd3384, %fd3383, %fd3382, %p525;
	mul.f64 	%fd3385, %fd3206, %fd3377;
	div.rn.f64 	%fd3386, %fd3385, 0d41EFFFF4D7600000;
	cvt.rmi.f64.f64 	%fd3387, %fd3386;
	mul.f64 	%fd3388, %fd3387, 0d41EFFFF4D7600000;
	sub.f64 	%fd3389, %fd3385, %fd3388;
	setp.lt.f64 	%p526, %fd3389, 0d0000000000000000;
	add.f64 	%fd3390, %fd3389, 0d41EFFFF4D7600000;
	selp.f64 	%fd3391, %fd3390, %fd3389, %p526;
	fma.rn.f64 	%fd3392, %fd3384, 0d4100000000000000, %fd3391;
	div.rn.f64 	%fd3393, %fd3392, 0d41EFFFF4D7600000;
	cvt.rmi.f64.f64 	%fd3394, %fd3393;
	mul.f64 	%fd3395, %fd3394, 0d41EFFFF4D7600000;
	sub.f64 	%fd3396, %fd3392, %fd3395;
	setp.lt.f64 	%p527, %fd3396, 0d0000000000000000;
	add.f64 	%fd3397, %fd3396, 0d41EFFFF4D7600000;
	selp.f64 	%fd3398, %fd3397, %fd3396, %p527;
	setp.lt.f64 	%p528, %fd3398, 0d0000000000000000;
	add.f64 	%fd3399, %fd3398, 0d41EFFFF4D7600000;
	selp.f64 	%fd3400, %fd3399, %fd3398, %p528;
	cvt.rn.f64.u32 	%fd3401, %r264;
	mul.f64 	%fd3402, %fd3209, %fd3401;
	div.rn.f64 	%fd3403, %fd3402, 0d41EFFFF4D7600000;
	cvt.rmi.f64.f64 	%fd3404, %fd3403;
	mul.f64 	%fd3405, %fd3404, 0d41EFFFF4D7600000;
	sub.f64 	%fd3406, %fd3402, %fd3405;
	setp.lt.f64 	%p529, %fd3406, 0d0000000000000000;
	add.f64 	%fd3407, %fd3406, 0d41EFFFF4D7600000;
	selp.f64 	%fd3408, %fd3407, %fd3406, %p529;
	mul.f64 	%fd3409, %fd3211, %fd3401;
	div.rn.f64 	%fd3410, %fd3409, 0d41EFFFF4D7600000;
	cvt.rmi.f64.f64 	%fd3411, %fd3410;
	mul.f64 	%fd3412, %fd3411, 0d41EFFFF4D7600000;
	sub.f64 	%fd3413, %fd3409, %fd3412;
	setp.lt.f64 	%p530, %fd3413, 0d0000000000000000;
	add.f64 	%fd3414, %fd3413, 0d41EFFFF4D7600000;
	selp.f64 	%fd3415, %fd3414, %fd3413, %p530;
	fma.rn.f64 	%fd3416, %fd3408, 0d4100000000000000, %fd3415;
	div.rn.f64 	%fd3417, %fd3416, 0d41EFFFF4D7600000;
	cvt.rmi.f64.f64 	%fd3418, %fd3417;
	mul.f64 	%fd3419, %fd3418, 0d41EFFFF4D7600000;
	sub.f64 	%fd3420, %fd3416, %fd3419;
	setp.lt.f64 	%p531, %fd3420, 0d0000000000000000;
	add.f64 	%fd3421, %fd3420, 0d41EFFFF4D7600000;
	selp.f64 	%fd3422, %fd3421, %fd3420, %p531;
	setp.lt.f64 	%p532, %fd3422, 0d0000000000000000;
	add.f64 	%fd3423, %fd3422, 0d41EFFFF4D7600000;
	selp.f64 	%fd3424, %fd3423, %fd3422, %p532;
	add.f64 	%fd3425, %fd3400, %fd3424;
	cvt.rn.f64.u32 	%fd3426, %r267;
	mul.f64 	%fd3427, %fd3214, %fd3426;
	div.rn.f64 	%fd3428, %fd3427, 0d41EFFFF4D7600000;
	cvt.rmi.f64.f64 	%fd3429, %fd3428;
	mul.f64 	%fd3430, %fd3429, 0d41EFFFF4D7600000;
	sub.f64 	%fd3431, %fd3427, %fd3430;
	setp.lt.f64 	%p533, %fd3431, 0d0000000000000000;
	add.f64 	%fd3432, %fd3431, 0d41EFFFF4D7600000;
	selp.f64 	%fd3433, %fd3432, %fd3431, %p533;
	mul.f64 	%fd3434, %fd3216, %fd3426;
	div.rn.f64 	%fd3435, %fd3434, 0d41EFFFF4D7600000;
	cvt.rmi.f64.f64 	%fd3436, %fd3435;
	mul.f64 	%fd3437, %fd3436, 0d41EFFFF4D7600000;
	sub.f64 	%fd3438, %fd3434, %fd3437;
	setp.lt.f64 	%p534, %fd3438, 0d0000000000000000;
	add.f64 	%fd3439, %fd3438, 0d41EFFFF4D7600000;
	selp.f64 	%fd3440, %fd3439, %fd3438, %p534;
	fma.rn.f64 	%fd3441, %fd3433, 0d4100000000000000, %fd3440;
	div.rn.f64 	%fd3442, %fd3441, 0d41EFFFF4D7600000;
	cvt.rmi.f64.f64 	%fd3443, %fd3442;
	mul.f64 	%fd3444, %fd3443, 0d41EFFFF4D7600000;
	sub.f64 	%fd3445, %fd3441, %fd3444;
	setp.lt.f64 	%p535, %fd3445, 0d0000000000000000;
	add.f64 	%fd3446, %fd3445, 0d41EFFFF4D7600000;
	selp.f64 	%fd3447, %fd3446, %fd3445, %p535;
	setp.lt.f64 	%p536, %fd3447, 0d0000000000000000;
	add.f64 	%fd3448, %fd3447, 0d41EFFFF4D7600000;
	selp.f64 	%fd3449, %fd3448, %fd3447, %p536;
	add.f64 	%fd3450, %fd3425, %fd3449;
	div.rn.f64 	%fd3451, %fd3450, 0d41EFFFF4D7600000;
	cvt.rmi.f64.f64 	%fd3452, %fd3451;
	mul.f64 	%fd3453, %fd3452, 0d41EFFFF4D7600000;
	sub.f64 	%fd3454, %fd3450, %fd3453;
	setp.lt.f64 	%p537, %fd3454, 0d0000000000000000;
	add.f64 	%fd3455, %fd3454, 0d41EFFFF4D7600000;
	selp.f64 	%fd3456, %fd3455, %fd3454, %p537;
	ld.global.u32 	%r182, [%rd41+-4];
	cvt.rn.f64.u32 	%fd3457, %r182;
	mul.f64 	%fd3458, %fd3457, 0d3EE0000000000000;
	cvt.rmi.f64.f64 	%fd3459, %fd3458;
	mul.f64 	%fd3460, %fd3459, 0d4100000000000000;
	sub.f64 	%fd3461, %fd3457, %fd3460;
	ld.global.u32 	%r183, [%rd41];
	cvt.rn.f64.u32 	%fd3462, %r183;
	mul.f64 	%fd3463, %fd3462, 0d3EE0000000000000;
	cvt.rmi.f64.f64 	%fd3464, %fd3463;
	mul.f64 	%fd3465, %fd3464, 0d4100000000000000;
	sub.f64 	%fd3466, %fd3462, %fd3465;
	ld.global.u32 	%r184, [%rd41+4];
	cvt.rn.f64.u32 	%fd3467, %r184;
	mul.f64 	%fd3468, %fd3467, 0d3EE0000000000000;
	cvt.rmi.f64.f64 	%fd3469, %fd3468;
	mul.f64 	%fd3470, %fd3469, 0d4100000000000000;
	sub.f64 	%fd3471, %fd3467, %fd3470;
	mul.f64 	%fd3472, %fd3459, %fd3217;
	div.rn.f64 	%fd3473, %fd3472, 0d41EFFFF4D7600000;
	cvt.rmi.f64.f64 	%fd3474, %fd3473;
	mul.f64 	%fd3475, %fd3474, 0d41EFFFF4D7600000;
	sub.f64 	%fd3476, %fd3472, %fd3475;
	setp.lt.f64 	%p538, %fd3476, 0d0000000000000000;
	add.f64 	%fd3477, %fd3476, 0d41EFFFF4D7600000;
	selp.f64 	%fd3478, %fd3477, %fd3476, %p538;
	mul.f64 	%fd3479, %fd3461, %fd3217;
	div.rn.f64 	%fd3480, %fd3479, 0d41EFFFF4D7600000;
	cvt.rmi.f64.f64 	%fd3481, %fd3480;
	mul.f64 	%fd3482, %fd3481, 0d41EFFFF4D7600000;
	sub.f64 	%fd3483, %fd3479, %fd3482;
	setp.lt.f64 	%p539, %fd3483, 0d0000000000000000;
	add.f64 	%fd3484, %fd3483, 0d41EFFFF4D7600000;
	selp.f64 	%fd3485, %fd3484, %fd3483, %p539;
	fma.rn.f64 	%fd3486, %fd3478, 0d4100000000000000, %fd3485;
	div.rn.f64 	%fd3487, %fd3486, 0d41EFFFF4D7600000;
	cvt.rmi.f64.f64 	%fd3488, %fd3487;
	mul.f64 	%fd3489, %fd3488, 0d41EFFFF4D7600000;
	sub.f64 	%fd3490, %fd3486, %fd3489;
	setp.lt.f64 	%p540, %fd3490, 0d0000000000000000;
	add.f64 	%fd3491, %fd3490, 0d41EFFFF4D7600000;
	selp.f64 	%fd3492, %fd3491, %fd3490, %p540;
	setp.lt.f64 	%p541, %fd3492, 0d0000000000000000;
	add.f64 	%fd3493, %fd3492, 0d41EFFFF4D7600000;
	selp.f64 	%fd3494, %fd3493, %fd3492, %p541;
	mul.f64 	%fd3495, %fd3464, %fd3241;
	div.rn.f64 	%fd3496, %fd3495, 0d41EFFFF4D7600000;
	cvt.rmi.f64.f64 	%fd3497, %fd3496;
	mul.f64 	%fd3498, %fd3497, 0d41EFFFF4D7600000;
	sub.f64 	%fd3499, %fd3495, %fd3498;
	setp.lt.f64 	%p542, %fd3499, 0d0000000000000000;
	add.f64 	%fd3500, %fd3499, 0d41EFFFF4D7600000;
	selp.f64 	%fd3501, %fd3500, %fd3499, %p542;
	mul.f64 	%fd3502, %fd3466, %fd3241;
	div.rn.f64 	%fd3503, %fd3502, 0d41EFFFF4D7600000;
	cvt.rmi.f64.f64 	%fd3504, %fd3503;
	mul.f64 	%fd3505, %fd3504, 0d41EFFFF4D7600000;
	sub.f64 	%fd3506, %fd3502, %fd3505;
	setp.lt.f64 	%p543, %fd3506, 0d0000000000000000;
	add.f64 	%fd3507, %fd3506, 0d41EFFFF4D7600000;
	selp.f64 	%fd3508, %fd3507, %fd3506, %p543;
	fma.rn.f64 	%fd3509, %fd3501, 0d4100000000000000, %fd3508;
	div.rn.f64 	%fd3510, %fd3509, 0d41EFFFF4D7600000;
	cvt.rmi.f64.f64 	%fd3511, %fd3510;
	mul.f64 	%fd3512, %fd3511, 0d41EFFFF4D7600000;
	sub.f64 	%fd3513, %fd3509, %fd3512;
	setp.lt.f64 	%p544, %fd3513, 0d0000000000000000;
	add.f64 	%fd3514, %fd3513, 0d41EFFFF4D7600000;
	selp.f64 	%fd3515, %fd3514, %fd3513, %p544;
	setp.lt.f64 	%p545, %fd3515, 0d0000000000000000;
	add.f64 	%fd3516, %fd3515, 0d41EFFFF4D7600000;
	selp.f64 	%fd3517, %fd3516, %fd3515, %p545;
	add.f64 	%fd3518, %fd3494, %fd3517;
	mul.f64 	%fd3519, %fd3469, %fd3266;
	div.rn.f64 	%fd3520, %fd3519, 0d41EFFFF4D7600000;
	cvt.rmi.f64.f64 	%fd3521, %fd3520;
	mul.f64 	%fd3522, %fd3521, 0d41EFFFF4D7600000;
	sub.f64 	%fd3523, %fd3519, %fd3522;
	setp.lt.f64 	%p546, %fd3523, 0d0000000000000000;
	add.f64 	%fd3524, %fd3523, 0d41EFFFF4D7600000;
	selp.f64 	%fd3525, %fd3524, %fd3523, %p546;
	mul.f64 	%fd3526, %fd3471, %fd3266;
	div.rn.f64 	%fd3527, %fd3526, 0d41EFFFF4D7600000;
	cvt.rmi.f64.f64 	%fd3528, %fd3527;
	mul.f64 	%fd3529, %fd3528, 0d41EFFFF4D7600000;
	sub.f64 	%fd3530, %fd3526, %fd3529;
	setp.lt.f64 	%p547, %fd3530, 0d0000000000000000;
	add.f64 	%fd3531, %fd3530, 0d41EFFFF4D7600000;
	selp.f64 	%fd3532, %fd3531, %fd3530, %p547;
	fma.rn.f64 	%fd3533, %fd3525, 0d4100000000000000, %fd3532;
	div.rn.f64 	%fd3534, %fd3533, 0d41EFFFF4D7600000;
	cvt.rmi.f64.f64 	%fd3535, %fd3534;
	mul.f64 	%fd3536, %fd3535, 0d41EFFFF4D7600000;
	sub.f64 	%fd3537, %fd3533, %fd3536;
	setp.lt.f64 	%p548, %fd3537, 0d0000000000000000;
	add.f64 	%fd3538, %fd3537, 0d41EFFFF4D7600000;
	selp.f64 	%fd3539, %fd3538, %fd3537, %p548;
	setp.lt.f64 	%p549, %fd3539, 0d0000000000000000;
	add.f64 	%fd3540, %fd3539, 0d41EFFFF4D7600000;
	selp.f64 	%fd3541, %fd3540, %fd3539, %p549;
	add.f64 	%fd3542, %fd3518, %fd3541;
	div.rn.f64 	%fd3543, %fd3542, 0d41EFFFF4D7600000;
	cvt.rmi.f64.f64 	%fd3544, %fd3543;
	mul.f64 	%fd3545, %fd3544, 0d41EFFFF4D7600000;
	sub.f64 	%fd3546, %fd3542, %fd3545;
	setp.lt.f64 	%p550, %fd3546, 0d0000000000000000;
	add.f64 	%fd3547, %fd3546, 0d41EFFFF4D7600000;
	selp.f64 	%fd3548, %fd3547, %fd3546, %p550;
	mul.f64 	%fd3549, %fd3459, %fd3297;
	div.rn.f64 	%fd3550, %fd3549, 0d41EFFFF4D7600000;
	cvt.rmi.f64.f64 	%fd3551, %fd3550;
	mul.f64 	%fd3552, %fd3551, 0d41EFFFF4D7600000;
	sub.f64 	%fd3553, %fd3549, %fd3552;
	setp.lt.f64 	%p551, %fd3553, 0d0000000000000000;
	add.f64 	%fd3554, %fd3553, 0d41EFFFF4D7600000;
	selp.f64 	%fd3555, %fd3554, %fd3553, %p551;
	mul.f64 	%fd3556, %fd3461, %fd3297;
	div.rn.f64 	%fd3557, %fd3556, 0d41EFFFF4D7600000;
	cvt.rmi.f64.f64 	%fd3558, %fd3557;
	mul.f64 	%fd3559, %fd3558, 0d41EFFFF4D7600000;
	sub.f64 	%fd3560, %fd3556, %fd3559;
	setp.lt.f64 	%p552, %fd3560, 0d0000000000000000;
	add.f64 	%fd3561, %fd3560, 0d41EFFFF4D7600000;
	selp.f64 	%fd3562, %fd3561, %fd3560, %p552;
	fma.rn.f64 	%fd3563, %fd3555, 0d4100000000000000, %fd3562;
	div.rn.f64 	%fd3564, %fd3563, 0d41EFFFF4D7600000;
	cvt.rmi.f64.f64 	%fd3565, %fd3564;
	mul.f64 	%fd3566, %fd3565, 0d41EFFFF4D7600000;
	sub.f64 	%fd3567, %fd3563, %fd3566;
	setp.lt.f64 	%p553, %fd3567, 0d0000000000000000;
	add.f64 	%fd3568, %fd3567, 0d41EFFFF4D7600000;
	selp.f64 	%fd3569, %fd3568, %fd3567, %p553;
	setp.lt.f64 	%p554, %fd3569, 0d0000000000000000;
	add.f64 	%fd3570, %fd3569, 0d41EFFFF4D7600000;
	selp.f64 	%fd3571, %fd3570, %fd3569, %p554;
	mul.f64 	%fd3572, %fd3464, %fd3321;
	div.rn.f64 	%fd3573, %fd3572, 0d41EFFFF4D7600000;
	cvt.rmi.f64.f64 	%fd3574, %fd3573;
	mul.f64 	%fd3575, %fd3574, 0d41EFFFF4D7600000;
	sub.f64 	%fd3576, %fd3572, %fd3575;
	setp.lt.f64 	%p555, %fd3576, 0d0000000000000000;
	add.f64 	%fd3577, %fd3576, 0d41EFFFF4D7600000;
	selp.f64 	%fd3578, %fd3577, %fd3576, %p555;
	mul.f64 	%fd3579, %fd3466, %fd3321;
	div.rn.f64 	%fd3580, %fd3579, 0d41EFFFF4D7600000;
	cvt.rmi.f64.f64 	%fd3581, %fd3580;
	mul.f64 	%fd3582, %fd3581, 0d41EFFFF4D7600000;
	sub.f64 	%fd3583, %fd3579, %fd3582;
	setp.lt.f64 	%p556, %fd3583, 0d0000000000000000;
	add.f64 	%fd3584, %fd3583, 0d41EFFFF4D7600000;
	selp.f64 	%fd3585, %fd3584, %fd3583, %p556;
	fma.rn.f64 	%fd3586, %fd3578, 0d4100000000000000, %fd3585;
	div.rn.f64 	%fd3587, %fd3586, 0d41EFFFF4D7600000;
	cvt.rmi.f64.f64 	%fd3588, %fd3587;
	mul.f64 	%fd3589, %fd3588, 0d41EFFFF4D7600000;
	sub.f64 	%fd3590, %fd3586, %fd3589;
	setp.lt.f64 	%p557, %fd3590, 0d0000000000000000;
	add.f64 	%fd3591, %fd3590, 0d41EFFFF4D7600000;
	selp.f64 	%fd3592, %fd3591, %fd3590, %p557;
	setp.lt.f64 	%p558, %fd3592, 0d0000000000000000;
	add.f64 	%fd3593, %fd3592, 0d41EFFFF4D7600000;
	selp.f64 	%fd3594, %fd3593, %fd3592, %p558;
	add.f64 	%fd3595, %fd3571, %fd3594;
	mul.f64 	%fd3596, %fd3469, %fd3346;
	div.rn.f64 	%fd3597, %fd3596, 0d41EFFFF4D7600000;
	cvt.rmi.f64.f64 	%fd3598, %fd3597;
	mul.f64 	%fd3599, %fd3598, 0d41EFFFF4D7600000;
	sub.f64 	%fd3600, %fd3596, %fd3599;
	setp.lt.f64 	%p559, %fd3600, 0d0000000000000000;
	add.f64 	%fd3601, %fd3600, 0d41EFFFF4D7600000;
	selp.f64 	%fd3602, %fd3601, %fd3600, %p559;
	mul.f64 	%fd3603, %fd3471, %fd3346;
	div.rn.f64 	%fd3604, %fd3603, 0d41EFFFF4D7600000;
	cvt.rmi.f64.f64 	%fd3605, %fd3604;
	mul.f64 	%fd3606, %fd3605, 0d41EFFFF4D7600000;
	sub.f64 	%fd3607, %fd3603, %fd3606;
	setp.lt.f64 	%p560, %fd3607, 0d0000000000000000;
	add.f64 	%fd3608, %fd3607, 0d41EFFFF4D7600000;
	selp.f64 	%fd3609, %fd3608, %fd3607, %p560;
	fma.rn.f64 	%fd3610, %fd3602, 0d4100000000000000, %fd3609;
	div.rn.f64 	%fd3611, %fd3610, 0d41EFFFF4D7600000;
	cvt.rmi.f64.f64 	%fd3612, %fd3611;
	mul.f64 	%fd3613, %fd3612, 0d41EFFFF4D7600000;
	sub.f64 	%fd3614, %fd3610, %fd3613;
	setp.lt.f64 	%p561, %fd3614, 0d0000000000000000;
	add.f64 	%fd3615, %fd3614, 0d41EFFFF4D7600000;
	selp.f64 	%fd3616, %fd3615, %fd3614, %p561;
	setp.lt.f64 	%p562, %fd3616, 0d0000000000000000;
	add.f64 	%fd3617, %fd3616, 0d41EFFFF4D7600000;
	selp.f64 	%fd3618, %fd3617, %fd3616, %p562;
	add.f64 	%fd3619, %fd3595, %fd3618;
	div.rn.f64 	%fd3620, %fd3619, 0d41EFFFF4D7600000;
	cvt.rmi.f64.f64 	%fd3621, %fd3620;
	mul.f64 	%fd3622, %fd3621, 0d41EFFFF4D7600000;
	sub.f64 	%fd3623, %fd3619, %fd3622;
	setp.lt.f64 	%p563, %fd3623, 0d0000000000000000;
	add.f64 	%fd3624, %fd3623, 0d41EFFFF4D7600000;
	selp.f64 	%fd3625, %fd3624, %fd3623, %p563;
	mul.f64 	%fd3626, %fd3459, %fd3377;
	div.rn.f64 	%fd3627, %fd3626, 0d41EFFFF4D7600000;
	cvt.rmi.f64.f64 	%fd3628, %fd3627;
	mul.f64 	%fd3629, %fd3628, 0d41EFFFF4D7600000;
	sub.f64 	%fd3630, %fd3626, %fd3629;
	setp.lt.f64 	%p564, %fd3630, 0d0000000000000000;
	add.f64 	%fd3631, %fd3630, 0d41EFFFF4D7600000;
	selp.f64 	%fd3632, %fd3631, %fd3630, %p564;
	mul.f64 	%fd3633, %fd3461, %fd3377;
	div.rn.f64 	%fd3634, %fd3633, 0d41EFFFF4D7600000;
	cvt.rmi.f64.f64 	%fd3635, %fd3634;
	mul.f64 	%fd3636, %fd3635, 0d41EFFFF4D7600000;
	sub.f64 	%fd3637, %fd3633, %fd3636;
	setp.lt.f64 	%p565, %fd3637, 0d0000000000000000;
	add.f64 	%fd3638, %fd3637, 0d41EFFFF4D7600000;
	selp.f64 	%fd3639, %fd3638, %fd3637, %p565;
	fma.rn.f64 	%fd3640, %fd3632, 0d4100000000000000, %fd3639;
	div.rn.f64 	%fd3641, %fd3640, 0d41EFFFF4D7600000;
	cvt.rmi.f64.f64 	%fd3642, %fd3641;
	mul.f64 	%fd3643, %fd3642, 0d41EFFFF4D7600000;
	sub.f64 	%fd3644, %fd3640, %fd3643;
	setp.lt.f64 	%p566, %fd3644, 0d0000000000000000;
	add.f64 	%fd3645, %fd3644, 0d41EFFFF4D7600000;
	selp.f64 	%fd3646, %fd3645, %fd3644, %p566;
	setp.lt.f64 	%p567, %fd3646, 0d0000000000000000;
	add.f64 	%fd3647, %fd3646, 0d41EFFFF4D7600000;
	selp.f64 	%fd3648, %fd3647, %fd3646, %p567;
	mul.f64 	%fd3649, %fd3464, %fd3401;
	div.rn.f64 	%fd3650, %fd3649, 0d41EFFFF4D7600000;
	cvt.rmi.f64.f64 	%fd3651, %fd3650;
	mul.f64 	%fd3652, %fd3651, 0d41EFFFF4D7600000;
	sub.f64 	%fd3653, %fd3649, %fd3652;
	setp.lt.f64 	%p568, %fd3653, 0d0000000000000000;
	add.f64 	%fd3654, %fd3653, 0d41EFFFF4D7600000;
	selp.f64 	%fd3655, %fd3654, %fd3653, %p568;
	mul.f64 	%fd3656, %fd3466, %fd3401;
	div.rn.f64 	%fd3657, %fd3656, 0d41EFFFF4D7600000;
	cvt.rmi.f64.f64 	%fd3658, %fd3657;
	mul.f64 	%fd3659, %fd3658, 0d41EFFFF4D7600000;
	sub.f64 	%fd3660, %fd3656, %fd3659;
	setp.lt.f64 	%p569, %fd3660, 0d0000000000000000;
	add.f64 	%fd3661, %fd3660, 0d41EFFFF4D7600000;
	selp.f64 	%fd3662, %fd3661, %fd3660, %p569;
	fma.rn.f64 	%fd3663, %fd3655, 0d4100000000000000, %fd3662;
	div.rn.f64 	%fd3664, %fd3663, 0d41EFFFF4D7600000;
	cvt.rmi.f64.f64 	%fd3665, %fd3664;
	mul.f64 	%fd3666, %fd3665, 0d41EFFFF4D7600000;
	sub.f64 	%fd3667, %fd3663, %fd3666;
	setp.lt.f64 	%p570, %fd3667, 0d0000000000000000;
	add.f64 	%fd3668, %fd3667, 0d41EFFFF4D7600000;
	selp.f64 	%fd3669, %fd3668, %fd3667, %p570;
	setp.lt.f64 	%p571, %fd3669, 0d0000000000000000;
	add.f64 	%fd3670, %fd3669, 0d41EFFFF4D7600000;
	selp.f64 	%fd3671, %fd3670, %fd3669, %p571;
	add.f64 	%fd3672, %fd3648, %fd3671;
	mul.f64 	%fd3673, %fd3469, %fd3426;
	div.rn.f64 	%fd3674, %fd3673, 0d41EFFFF4D7600000;
	cvt.rmi.f64.f64 	%fd3675, %fd3674;
	mul.f64 	%fd3676, %fd3675, 0d41EFFFF4D7600000;
	sub.f64 	%fd3677, %fd3673, %fd3676;
	setp.lt.f64 	%p572, %fd3677, 0d0000000000000000;
	add.f64 	%fd3678, %fd3677, 0d41EFFFF4D7600000;
	selp.f64 	%fd3679, %fd3678, %fd3677, %p572;
	mul.f64 	%fd3680, %fd3471, %fd3426;
	div.rn.f64 	%fd3681, %fd3680, 0d41EFFFF4D7600000;
	cvt.rmi.f64.f64 	%fd3682, %fd3681;
	mul.f64 	%fd3683, %fd3682, 0d41EFFFF4D7600000;
	sub.f64 	%fd3684, %fd3680, %fd3683;
	setp.lt.f64 	%p573, %fd3684, 0d0000000000000000;
	add.f64 	%fd3685, %fd3684, 0d41EFFFF4D7600000;
	selp.f64 	%fd3686, %fd3685, %fd3684, %p573;
	fma.rn.f64 	%fd3687, %fd3679, 0d4100000000000000, %fd3686;
	div.rn.f64 	%fd3688, %fd3687, 0d41EFFFF4D7600000;
	cvt.rmi.f64.f64 	%fd3689, %fd3688;
	mul.f64 	%fd3690, %fd3689, 0d41EFFFF4D7600000;
	sub.f64 	%fd3691, %fd3687, %fd3690;
	setp.lt.f64 	%p574, %fd3691, 0d0000000000000000;
	add.f64 	%fd3692, %fd3691, 0d41EFFFF4D7600000;
	selp.f64 	%fd3693, %fd3692, %fd3691, %p574;
	setp.lt.f64 	%p575, %fd3693, 0d0000000000000000;
	add.f64 	%fd3694, %fd3693, 0d41EFFFF4D7600000;
	selp.f64 	%fd3695, %fd3694, %fd3693, %p575;
	add.f64 	%fd3696, %fd3672, %fd3695;
	div.rn.f64 	%fd3697, %fd3696, 0d41EFFFF4D7600000;
	cvt.rmi.f64.f64 	%fd3698, %fd3697;
	mul.f64 	%fd3699, %fd3698, 0d41EFFFF4D7600000;
	sub.f64 	%fd3700, %fd3696, %fd3699;
	setp.lt.f64 	%p576, %fd3700, 0d0000000000000000;
	add.f64 	%fd3701, %fd3700, 0d41EFFFF4D7600000;
	selp.f64 	%fd3702, %fd3701, %fd3700, %p576;
	ld.global.u32 	%r185, [%rd41+8];
	cvt.rn.f64.u32 	%fd3703, %r185;
	mul.f64 	%fd3704, %fd3703, 0d3EE0000000000000;
	cvt.rmi.f64.f64 	%fd3705, %fd3704;
	mul.f64 	%fd3706, %fd3705, 0d4100000000000000;
	sub.f64 	%fd3707, %fd3703, %fd3706;
	ld.global.u32 	%r186, [%rd41+12];
	cvt.rn.f64.u32 	%fd3708, %r186;
	mul.f64 	%fd3709, %fd3708, 0d3EE0000000000000;
	cvt.rmi.f64.f64 	%fd3710, %fd3709;
	mul.f64 	%fd3711, %fd3710, 0d4100000000000000;
	sub.f64 	%fd3712, %fd3708, %fd3711;
	ld.global.u32 	%r187, [%rd41+16];
	cvt.rn.f64.u32 	%fd3713, %r187;
	mul.f64 	%fd3714, %fd3713, 0d3EE0000000000000;
	cvt.rmi.f64.f64 	%fd3715, %fd3714;
	mul.f64 	%fd3716, %fd3715, 0d4100000000000000;
	sub.f64 	%fd3717, %fd3713, %fd3716;
	mul.f64 	%fd3718, %fd3705, %fd3217;
	div.rn.f64 	%fd3719, %fd3718, 0d41EFFFF4D7600000;
	cvt.rmi.f64.f64 	%fd3720, %fd3719;
	mul.f64 	%fd3721, %fd3720, 0d41EFFFF4D7600000;
	sub.f64 	%fd3722, %fd3718, %fd3721;
	setp.lt.f64 	%p577, %fd3722, 0d0000000000000000;
	add.f64 	%fd3723, %fd3722, 0d41EFFFF4D7600000;
	selp.f64 	%fd3724, %fd3723, %fd3722, %p577;
	mul.f64 	%fd3725, %fd3707, %fd3217;
	div.rn.f64 	%fd3726, %fd3725, 0d41EFFFF4D7600000;
	cvt.rmi.f64.f64 	%fd3727, %fd3726;
	mul.f64 	%fd3728, %fd3727, 0d41EFFFF4D7600000;
	sub.f64 	%fd3729, %fd3725, %fd3728;
	setp.lt.f64 	%p578, %fd3729, 0d0000000000000000;
	add.f64 	%fd3730, %fd3729, 0d41EFFFF4D7600000;
	selp.f64 	%fd3731, %fd3730, %fd3729, %p578;
	fma.rn.f64 	%fd3732, %fd3724, 0d4100000000000000, %fd3731;
	div.rn.f64 	%fd3733, %fd3732, 0d41EFFFF4D7600000;
	cvt.rmi.f64.f64 	%fd3734, %fd3733;
	mul.f64 	%fd3735, %fd3734, 0d41EFFFF4D7600000;
	sub.f64 	%fd3736, %fd3732, %fd3735;
	setp.lt.f64 	%p579, %fd3736, 0d0000000000000000;
	add.f64 	%fd3737, %fd3736, 0d41EFFFF4D7600000;
	selp.f64 	%fd3738, %fd3737, %fd3736, %p579;
	setp.lt.f64 	%p580, %fd3738, 0d0000000000000000;
	add.f64 	%fd3739, %fd3738, 0d41EFFFF4D7600000;
	selp.f64 	%fd3740, %fd3739, %fd3738, %p580;
	mul.f64 	%fd3741, %fd3710, %fd3241;
	div.rn.f64 	%fd3742, %fd3741, 0d41EFFFF4D7600000;
	cvt.rmi.f64.f64 	%fd3743, %fd3742;
	mul.f64 	%fd3744, %fd3743, 0d41EFFFF4D7600000;
	sub.f64 	%fd3745, %fd3741, %fd3744;
	setp.lt.f64 	%p581, %fd3745, 0d0000000000000000;
	add.f64 	%fd3746, %fd3745, 0d41EFFFF4D7600000;
	selp.f64 	%fd3747, %fd3746, %fd3745, %p581;
	mul.f64 	%fd3748, %fd3712, %fd3241;
	div.rn.f64 	%fd3749, %fd3748, 0d41EFFFF4D7600000;
	cvt.rmi.f64.f64 	%fd3750, %fd3749;
	mul.f64 	%fd3751, %fd3750, 0d41EFFFF4D7600000;
	sub.f64 	%fd3752, %fd3748, %fd3751;
	setp.lt.f64 	%p582, %fd3752, 0d0000000000000000;
	add.f64 	%fd3753, %fd3752, 0d41EFFFF4D7600000;
	selp.f64 	%fd3754, %fd3753, %fd3752, %p582;
	fma.rn.f64 	%fd3755, %fd3747, 0d4100000000000000, %fd3754;
	div.rn.f64 	%fd3756, %fd3755, 0d41EFFFF4D7600000;
	cvt.rmi.f64.f64 	%fd3757, %fd3756;
	mul.f64 	%fd3758, %fd3757, 0d41EFFFF4D7600000;
	sub.f64 	%fd3759, %fd3755, %fd3758;
	setp.lt.f64 	%p583, %fd3759, 0d0000000000000000;
	add.f64 	%fd3760, %fd3759, 0d41EFFFF4D7600000;
	selp.f64 	%fd3761, %fd3760, %fd3759, %p583;
	setp.lt.f64 	%p584, %fd3761, 0d0000000000000000;
	add.f64 	%fd3762, %fd3761, 0d41EFFFF4D7600000;
	selp.f64 	%fd3763, %fd3762, %fd3761, %p584;
	add.f64 	%fd3764, %fd3740, %fd3763;
	mul.f64 	%fd3765, %fd3715, %fd3266;
	div.rn.f64 	%fd3766, %fd3765, 0d41EFFFF4D7600000;
	cvt.rmi.f64.f64 	%fd3767, %fd3766;
	mul.f64 	%fd3768, %fd3767, 0d41EFFFF4D7600000;
	sub.f64 	%fd3769, %fd3765, %fd3768;
	setp.lt.f64 	%p585, %fd3769, 0d0000000000000000;
	add.f64 	%fd3770, %fd3769, 0d41EFFFF4D7600000;
	selp.f64 	%fd3771, %fd3770, %fd3769, %p585;
	mul.f64 	%fd3772, %fd3717, %fd3266;
	div.rn.f64 	%fd3773, %fd3772, 0d41EFFFF4D7600000;
	cvt.rmi.f64.f64 	%fd3774, %fd3773;
	mul.f64 	%fd3775, %fd3774, 0d41EFFFF4D7600000;
	sub.f64 	%fd3776, %fd3772, %fd3775;
	setp.lt.f64 	%p586, %fd3776, 0d0000000000000000;
	add.f64 	%fd3777, %fd3776, 0d41EFFFF4D7600000;
	selp.f64 	%fd3778, %fd3777, %fd3776, %p586;
	fma.rn.f64 	%fd3779, %fd3771, 0d4100000000000000, %fd3778;
	div.rn.f64 	%fd3780, %fd3779, 0d41EFFFF4D7600000;
	cvt.rmi.f64.f64 	%fd3781, %fd3780;
	mul.f64 	%fd3782, %fd3781, 0d41EFFFF4D7600000;
	sub.f64 	%fd3783, %fd3779, %fd3782;
	setp.lt.f64 	%p587, %fd3783, 0d0000000000000000;
	add.f64 	%fd3784, %fd3783, 0d41EFFFF4D7600000;
	selp.f64 	%fd3785, %fd3784, %fd3783, %p587;
	setp.lt.f64 	%p588, %fd3785, 0d0000000000000000;
	add.f64 	%fd3786, %fd3785, 0d41EFFFF4D7600000;
	selp.f64 	%fd3787, %fd3786, %fd3785, %p588;
	add.f64 	%fd3788, %fd3764, %fd3787;
	div.rn.f64 	%fd3789, %fd3788, 0d41EFFFF4D7600000;
	cvt.rmi.f64.f64 	%fd3790, %fd3789;
	mul.f64 	%fd3791, %fd3790, 0d41EFFFF4D7600000;
	sub.f64 	%fd3792, %fd3788, %fd3791;
	setp.lt.f64 	%p589, %fd3792, 0d0000000000000000;
	add.f64 	%fd3793, %fd3792, 0d41EFFFF4D7600000;
	selp.f64 	%fd3794, %fd3793, %fd3792, %p589;
	mul.f64 	%fd3795, %fd3705, %fd3297;
	div.rn.f64 	%fd3796, %fd3795, 0d41EFFFF4D7600000;
	cvt.rmi.f64.f64 	%fd3797, %fd3796;
	mul.f64 	%fd3798, %fd3797, 0d41EFFFF4D7600000;
	sub.f64 	%fd3799, %fd3795, %fd3798;
	setp.lt.f64 	%p590, %fd3799, 0d0000000000000000;
	add.f64 	%fd3800, %fd3799, 0d41EFFFF4D7600000;
	selp.f64 	%fd3801, %fd3800, %fd3799, %p590;
	mul.f64 	%fd3802, %fd3707, %fd3297;
	div.rn.f64 	%fd3803, %fd3802, 0d41EFFFF4D7600000;
	cvt.rmi.f64.f64 	%fd3804, %fd3803;
	mul.f64 	%fd3805, %fd3804, 0d41EFFFF4D7600000;
	sub.f64 	%fd3806, %fd3802, %fd3805;
	setp.lt.f64 	%p591, %fd3806, 0d0000000000000000;
	add.f64 	%fd3807, %fd3806, 0d41EFFFF4D7600000;
	selp.f64 	%fd3808, %fd3807, %fd3806, %p591;
	fma.rn.f64 	%fd3809, %fd3801, 0d4100000000000000, %fd3808;
	div.rn.f64 	%fd3810, %fd3809, 0d41EFFFF4D7600000;
	cvt.rmi.f64.f64 	%fd3811, %fd3810;
	mul.f64 	%fd3812, %fd3811, 0d41EFFFF4D7600000;
	sub.f64 	%fd3813, %fd3809, %fd3812;
	setp.lt.f64 	%p592, %fd3813, 0d0000000000000000;
	add.f64 	%fd3814, %fd3813, 0d41EFFFF4D7600000;
	selp.f64 	%fd3815, %fd3814, %fd3813, %p592;
	setp.lt.f64 	%p593, %fd3815, 0d0000000000000000;
	add.f64 	%fd3816, %fd3815, 0d41EFFFF4D7600000;
	selp.f64 	%fd3817, %fd3816, %fd3815, %p593;
	mul.f64 	%fd3818, %fd3710, %fd3321;
	div.rn.f64 	%fd3819, %fd3818, 0d41EFFFF4D7600000;
	cvt.rmi.f64.f64 	%fd3820, %fd3819;
	mul.f64 	%fd3821, %fd3820, 0d41EFFFF4D7600000;
	sub.f64 	%fd3822, %fd3818, %fd3821;
	setp.lt.f64 	%p594, %fd3822, 0d0000000000000000;
	add.f64 	%fd3823, %fd3822, 0d41EFFFF4D7600000;
	selp.f64 	%fd3824, %fd3823, %fd3822, %p594;
	mul.f64 	%fd3825, %fd3712, %fd3321;
	div.rn.f64 	%fd3826, %fd3825, 0d41EFFFF4D7600000;
	cvt.rmi.f64.f64 	%fd3827, %fd3826;
	mul.f64 	%fd3828, %fd3827, 0d41EFFFF4D7600000;
	sub.f64 	%fd3829, %fd3825, %fd3828;
	setp.lt.f64 	%p595, %fd3829, 0d0000000000000000;
	add.f64 	%fd3830, %fd3829, 0d41EFFFF4D7600000;
	selp.f64 	%fd3831, %fd3830, %fd3829, %p595;
	fma.rn.f64 	%fd3832, %fd3824, 0d4100000000000000, %fd3831;
	div.rn.f64 	%fd3833, %fd3832, 0d41EFFFF4D7600000;
	cvt.rmi.f64.f64 	%fd3834, %fd3833;
	mul.f64 	%fd3835, %fd3834, 0d41EFFFF4D7600000;
	sub.f64 	%fd3836, %fd3832, %fd3835;
	setp.lt.f64 	%p596, %fd3836, 0d0000000000000000;
	add.f64 	%fd3837, %fd3836, 0d41EFFFF4D7600000;
	selp.f64 	%fd3838, %fd3837, %fd3836, %p596;
	setp.lt.f64 	%p597, %fd3838, 0d0000000000000000;
	add.f64 	%fd3839, %fd3838, 0d41EFFFF4D7600000;
	selp.f64 	%fd3840, %fd3839, %fd3838, %p597;
	add.f64 	%fd3841, %fd3817, %fd3840;
	mul.f64 	%fd3842, %fd3715, %fd3346;
	div.rn.f64 	%fd3843, %fd3842, 0d41EFFFF4D7600000;
	cvt.rmi.f64.f64 	%fd3844, %fd3843;
	mul.f64 	%fd3845, %fd3844, 0d41EFFFF4D7600000;
	sub.f64 	%fd3846, %fd3842, %fd3845;
	setp.lt.f64 	%p598, %fd3846, 0d0000000000000000;
	add.f64 	%fd3847, %fd3846, 0d41EFFFF4D7600000;
	selp.f64 	%fd3848, %fd3847, %fd3846, %p598;
	mul.f64 	%fd3849, %fd3717, %fd3346;
	div.rn.f64 	%fd3850, %fd3849, 0d41EFFFF4D7600000;
	cvt.rmi.f64.f64 	%fd3851, %fd3850;
	mul.f64 	%fd3852, %fd3851, 0d41EFFFF4D7600000;
	sub.f64 	%fd3853, %fd3849, %fd3852;
	setp.lt.f64 	%p599, %fd3853, 0d0000000000000000;
	add.f64 	%fd3854, %fd3853, 0d41EFFFF4D7600000;
	selp.f64 	%fd3855, %fd3854, %fd3853, %p599;
	fma.rn.f64 	%fd3856, %fd3848, 0d4100000000000000, %fd3855;
	div.rn.f64 	%fd3857, %fd3856, 0d41EFFFF4D7600000;
	cvt.rmi.f64.f64 	%fd3858, %fd3857;
	mul.f64 	%fd3859, %fd3858, 0d41EFFFF4D7600000;
	sub.f64 	%fd3860, %fd3856, %fd3859;
	setp.lt.f64 	%p600, %fd3860, 0d0000000000000000;
	add.f64 	%fd3861, %fd3860, 0d41EFFFF4D7600000;
	selp.f64 	%fd3862, %fd3861, %fd3860, %p600;
	setp.lt.f64 	%p601, %fd3862, 0d0000000000000000;
	add.f64 	%fd3863, %fd3862, 0d41EFFFF4D7600000;
	selp.f64 	%fd3864, %fd3863, %fd3862, %p601;
	add.f64 	%fd3865, %fd3841, %fd3864;
	div.rn.f64 	%fd3866, %fd3865, 0d41EFFFF4D7600000;
	cvt.rmi.f64.f64 	%fd3867, %fd3866;
	mul.f64 	%fd3868, %fd3867, 0d41EFFFF4D7600000;
	sub.f64 	%fd3869, %fd3865, %fd3868;
	setp.lt.f64 	%p602, %fd3869, 0d0000000000000000;
	add.f64 	%fd3870, %fd3869, 0d41EFFFF4D7600000;
	selp.f64 	%fd3871, %fd3870, %fd3869, %p602;
	mul.f64 	%fd3872, %fd3705, %fd3377;
	div.rn.f64 	%fd3873, %fd3872, 0d41EFFFF4D7600000;
	cvt.rmi.f64.f64 	%fd3874, %fd3873;
	mul.f64 	%fd3875, %fd3874, 0d41EFFFF4D7600000;
	sub.f64 	%fd3876, %fd3872, %fd3875;
	setp.lt.f64 	%p603, %fd3876, 0d0000000000000000;
	add.f64 	%fd3877, %fd3876, 0d41EFFFF4D7600000;
	selp.f64 	%fd3878, %fd3877, %fd3876, %p603;
	mul.f64 	%fd3879, %fd3707, %fd3377;
	div.rn.f64 	%fd3880, %fd3879, 0d41EFFFF4D7600000;
	cvt.rmi.f64.f64 	%fd3881, %fd3880;
	mul.f64 	%fd3882, %fd3881, 0d41EFFFF4D7600000;
	sub.f64 	%fd3883, %fd3879, %fd3882;
	setp.lt.f64 	%p604, %fd3883, 0d0000000000000000;
	add.f64 	%fd3884, %fd3883, 0d41EFFFF4D7600000;
	selp.f64 	%fd3885, %fd3884, %fd3883, %p604;
	fma.rn.f64 	%fd3886, %fd3878, 0d4100000000000000, %fd3885;
	div.rn.f64 	%fd3887, %fd3886, 0d41EFFFF4D7600000;
	cvt.rmi.f64.f64 	%fd3888, %fd3887;
	mul.f64 	%fd3889, %fd3888, 0d41EFFFF4D7600000;
	sub.f64 	%fd3890, %fd3886, %fd3889;
	setp.lt.f64 	%p605, %fd3890, 0d0000000000000000;
	add.f64 	%fd3891, %fd3890, 0d41EFFFF4D7600000;
	selp.f64 	%fd3892, %fd3891, %fd3890, %p605;
	setp.lt.f64 	%p606, %fd3892, 0d0000000000000000;
	add.f64 	%fd3893, %fd3892, 0d41EFFFF4D7600000;
	selp.f64 	%fd3894, %fd3893, %fd3892, %p606;
	mul.f64 	%fd3895, %fd3710, %fd3401;
	div.rn.f64 	%fd3896, %fd3895, 0d41EFFFF4D7600000;
	cvt.rmi.f64.f64 	%fd3897, %fd3896;
	mul.f64 	%fd3898, %fd3897, 0d41EFFFF4D7600000;
	sub.f64 	%fd3899, %fd3895, %fd3898;
	setp.lt.f64 	%p607, %fd3899, 0d0000000000000000;
	add.f64 	%fd3900, %fd3899, 0d41EFFFF4D7600000;
	selp.f64 	%fd3901, %fd3900, %fd3899, %p607;
	mul.f64 	%fd3902, %fd3712, %fd3401;
	div.rn.f64 	%fd3903, %fd3902, 0d41EFFFF4D7600000;
	cvt.rmi.f64.f64 	%fd3904, %fd3903;
	mul.f64 	%fd3905, %fd3904, 0d41EFFFF4D7600000;
	sub.f64 	%fd3906, %fd3902, %fd3905;
	setp.lt.f64 	%p608, %fd3906, 0d0000000000000000;
	add.f64 	%fd3907, %fd3906, 0d41EFFFF4D7600000;
	selp.f64 	%fd3908, %fd3907, %fd3906, %p608;
	fma.rn.f64 	%fd3909, %fd3901, 0d4100000000000000, %fd3908;
	div.rn.f64 	%fd3910, %fd3909, 0d41EFFFF4D7600000;
	cvt.rmi.f64.f64 	%fd3911, %fd3910;
	mul.f64 	%fd3912, %fd3911, 0d41EFFFF4D7600000;
	sub.f64 	%fd3913, %fd3909, %fd3912;
	setp.lt.f64 	%p609, %fd3913, 0d0000000000000000;
	add.f64 	%fd3914, %fd3913, 0d41EFFFF4D7600000;
	selp.f64 	%fd3915, %fd3914, %fd3913, %p609;
	setp.lt.f64 	%p610, %fd3915, 0d0000000000000000;
	add.f64 	%fd3916, %fd3915, 0d41EFFFF4D7600000;
	selp.f64 	%fd3917, %fd3916, %fd3915, %p610;
	add.f64 	%fd3918, %fd3894, %fd3917;
	mul.f64 	%fd3919, %fd3715, %fd3426;
	div.rn.f64 	%fd3920, %fd3919, 0d41EFFFF4D7600000;
	cvt.rmi.f64.f64 	%fd3921, %fd3920;
	mul.f64 	%fd3922, %fd3921, 0d41EFFFF4D7600000;
	sub.f64 	%fd3923, %fd3919, %fd3922;
	setp.lt.f64 	%p611, %fd3923, 0d0000000000000000;
	add.f64 	%fd3924, %fd3923, 0d41EFFFF4D7600000;
	selp.f64 	%fd3925, %fd3924, %fd3923, %p611;
	mul.f64 	%fd3926, %fd3717, %fd3426;
	div.rn.f64 	%fd3927, %fd3926, 0d41EFFFF4D7600000;
	cvt.rmi.f64.f64 	%fd3928, %fd3927;
	mul.f64 	%fd3929, %fd3928, 0d41EFFFF4D7600000;
	sub.f64 	%fd3930, %fd3926, %fd3929;
	setp.lt.f64 	%p612, %fd3930, 0d0000000000000000;
	add.f64 	%fd3931, %fd3930, 0d41EFFFF4D7600000;
	selp.f64 	%fd3932, %fd3931, %fd3930, %p612;
	fma.rn.f64 	%fd3933, %fd3925, 0d4100000000000000, %fd3932;
	div.rn.f64 	%fd3934, %fd3933, 0d41EFFFF4D7600000;
	cvt.rmi.f64.f64 	%fd3935, %fd3934;
	mul.f64 	%fd3936, %fd3935, 0d41EFFFF4D7600000;
	sub.f64 	%fd3937, %fd3933, %fd3936;
	setp.lt.f64 	%p613, %fd3937, 0d0000000000000000;
	add.f64 	%fd3938, %fd3937, 0d41EFFFF4D7600000;
	selp.f64 	%fd3939, %fd3938, %fd3937, %p613;
	setp.lt.f64 	%p614, %fd3939, 0d0000000000000000;
	add.f64 	%fd3940, %fd3939, 0d41EFFFF4D7600000;
	selp.f64 	%fd3941, %fd3940, %fd3939, %p614;
	add.f64 	%fd3942, %fd3918, %fd3941;
	div.rn.f64 	%fd3943, %fd3942, 0d41EFFFF4D7600000;
	cvt.rmi.f64.f64 	%fd3944, %fd3943;
	mul.f64 	%fd3945, %fd3944, 0d41EFFFF4D7600000;
	sub.f64 	%fd3946, %fd3942, %fd3945;
	setp.lt.f64 	%p615, %fd3946, 0d0000000000000000;
	add.f64 	%fd3947, %fd3946, 0d41EFFFF4D7600000;
	selp.f64 	%fd3948, %fd3947, %fd3946, %p615;
	cvt.rzi.u32.f64 	%r259, %fd3296;
	cvt.rzi.u32.f64 	%r260, %fd3376;
	cvt.rzi.u32.f64 	%r261, %fd3456;
	cvt.rzi.u32.f64 	%r262, %fd3548;
	cvt.rzi.u32.f64 	%r263, %fd3625;
	cvt.rzi.u32.f64 	%r264, %fd3702;
	cvt.rzi.u32.f64 	%r265, %fd3794;
	cvt.rzi.u32.f64 	%r266, %fd3871;
	cvt.rzi.u32.f64 	%r267, %fd3948;
$L__BB1_21:
	add.s32 	%r258, %r258, 1;
	shr.u64 	%rd42, %rd42, 1;
	add.s64 	%rd41, %rd41, 36;
	setp.ne.s32 	%p616, %r258, 4;
	@%p616 bra 	$L__BB1_19;
	cvt.rn.f64.u32 	%fd3949, %r64;
	cvt.rn.f64.u32 	%fd3950, %r63;
	cvt.rn.f64.u32 	%fd3951, %r62;
	cvt.rn.f64.u32 	%fd3952, %r259;
	mul.f64 	%fd3953, %fd3952, 0d3EE0000000000000;
	cvt.rmi.f64.f64 	%fd3954, %fd3953;
	mul.f64 	%fd3955, %fd3954, 0d4100000000000000;
	sub.f64 	%fd3956, %fd3952, %fd3955;
	mul.f64 	%fd3957, %fd3954, %fd3951;
	div.rn.f64 	%fd3958, %fd3957, 0d41EFFFF4D7600000;
	cvt.rmi.f64.f64 	%fd3959, %fd3958;
	mul.f64 	%fd3960, %fd3959, 0d41EFFFF4D7600000;
	sub.f64 	%fd3961, %fd3957, %fd3960;
	setp.lt.f64 	%p617, %fd3961, 0d0000000000000000;
	add.f64 	%fd3962, %fd3961, 0d41EFFFF4D7600000;
	selp.f64 	%fd3963, %fd3962, %fd3961, %p617;
	mul.f64 	%fd3964, %fd3956, %fd3951;
	div.rn.f64 	%fd3965, %fd3964, 0d41EFFFF4D7600000;
	cvt.rmi.f64.f64 	%fd3966, %fd3965;
	mul.f64 	%fd3967, %fd3966, 0d41EFFFF4D7600000;
	sub.f64 	%fd3968, %fd3964, %fd3967;
	setp.lt.f64 	%p618, %fd3968, 0d0000000000000000;
	add.f64 	%fd3969, %fd3968, 0d41EFFFF4D7600000;
	selp.f64 	%fd3970, %fd3969, %fd3968, %p618;
	fma.rn.f64 	%fd3971, %fd3963, 0d4100000000000000, %fd3970;
	div.rn.f64 	%fd3972, %fd3971, 0d41EFFFF4D7600000;
	cvt.rmi.f64.f64 	%fd3973, %fd3972;
	mul.f64 	%fd3974, %fd3973, 0d41EFFFF4D7600000;
	sub.f64 	%fd3975, %fd3971, %fd3974;
	setp.lt.f64 	%p619, %fd3975, 0d0000000000000000;
	add.f64 	%fd3976, %fd3975, 0d41EFFFF4D7600000;
	selp.f64 	%fd3977, %fd3976, %fd3975, %p619;
	setp.lt.f64 	%p620, %fd3977, 0d0000000000000000;
	add.f64 	%fd3978, %fd3977, 0d41EFFFF4D7600000;
	selp.f64 	%fd3979, %fd3978, %fd3977, %p620;
	cvt.rn.f64.u32 	%fd3980, %r260;
	mul.f64 	%fd3981, %fd3980, 0d3EE0000000000000;
	cvt.rmi.f64.f64 	%fd3982, %fd3981;
	mul.f64 	%fd3983, %fd3982, 0d4100000000000000;
	sub.f64 	%fd3984, %fd3980, %fd3983;
	mul.f64 	%fd3985, %fd3982, %fd3950;
	div.rn.f64 	%fd3986, %fd3985, 0d41EFFFF4D7600000;
	cvt.rmi.f64.f64 	%fd3987, %fd3986;
	mul.f64 	%fd3988, %fd3987, 0d41EFFFF4D7600000;
	sub.f64 	%fd3989, %fd3985, %fd3988;
	setp.lt.f64 	%p621, %fd3989, 0d0000000000000000;
	add.f64 	%fd3990, %fd3989, 0d41EFFFF4D7600000;
	selp.f64 	%fd3991, %fd3990, %fd3989, %p621;
	mul.f64 	%fd3992, %fd3984, %fd3950;
	div.rn.f64 	%fd3993, %fd3992, 0d41EFFFF4D7600000;
	cvt.rmi.f64.f64 	%fd3994, %fd3993;
	mul.f64 	%fd3995, %fd3994, 0d41EFFFF4D7600000;
	sub.f64 	%fd3996, %fd3992, %fd3995;
	setp.lt.f64 	%p622, %fd3996, 0d0000000000000000;
	add.f64 	%fd3997, %fd3996, 0d41EFFFF4D7600000;
	selp.f64 	%fd3998, %fd3997, %fd3996, %p622;
	fma.rn.f64 	%fd3999, %fd3991, 0d4100000000000000, %fd3998;
	div.rn.f64 	%fd4000, %fd3999, 0d41EFFFF4D7600000;
	cvt.rmi.f64.f64 	%fd4001, %fd4000;
	mul.f64 	%fd4002, %fd4001, 0d41EFFFF4D7600000;
	sub.f64 	%fd4003, %fd3999, %fd4002;
	setp.lt.f64 	%p623, %fd4003, 0d0000000000000000;
	add.f64 	%fd4004, %fd4003, 0d41EFFFF4D7600000;
	selp.f64 	%fd4005, %fd4004, %fd4003, %p623;
	setp.lt.f64 	%p624, %fd4005, 0d0000000000000000;
	add.f64 	%fd4006, %fd4005, 0d41EFFFF4D7600000;
	selp.f64 	%fd4007, %fd4006, %fd4005, %p624;
	add.f64 	%fd4008, %fd3979, %fd4007;
	cvt.rn.f64.u32 	%fd4009, %r261;
	mul.f64 	%fd4010, %fd4009, 0d3EE0000000000000;
	cvt.rmi.f64.f64 	%fd4011, %fd4010;
	mul.f64 	%fd4012, %fd4011, 0d4100000000000000;
	sub.f64 	%fd4013, %fd4009, %fd4012;
	mul.f64 	%fd4014, %fd4011, %fd3949;
	div.rn.f64 	%fd4015, %fd4014, 0d41EFFFF4D7600000;
	cvt.rmi.f64.f64 	%fd4016, %fd4015;
	mul.f64 	%fd4017, %fd4016, 0d41EFFFF4D7600000;
	sub.f64 	%fd4018, %fd4014, %fd4017;
	setp.lt.f64 	%p625, %fd4018, 0d0000000000000000;
	add.f64 	%fd4019, %fd4018, 0d41EFFFF4D7600000;
	selp.f64 	%fd4020, %fd4019, %fd4018, %p625;
	mul.f64 	%fd4021, %fd4013, %fd3949;
	div.rn.f64 	%fd4022, %fd4021, 0d41EFFFF4D7600000;
	cvt.rmi.f64.f64 	%fd4023, %fd4022;
	mul.f64 	%fd4024, %fd4023, 0d41EFFFF4D7600000;
	sub.f64 	%fd4025, %fd4021, %fd4024;
	setp.lt.f64 	%p626, %fd4025, 0d0000000000000000;
	add.f64 	%fd4026, %fd4025, 0d41EFFFF4D7600000;
	selp.f64 	%fd4027, %fd4026, %fd4025, %p626;
	fma.rn.f64 	%fd4028, %fd4020, 0d4100000000000000, %fd4027;
	div.rn.f64 	%fd4029, %fd4028, 0d41EFFFF4D7600000;
	cvt.rmi.f64.f64 	%fd4030, %fd4029;
	mul.f64 	%fd4031, %fd4030, 0d41EFFFF4D7600000;
	sub.f64 	%fd4032, %fd4028, %fd4031;
	setp.lt.f64 	%p627, %fd4032, 0d0000000000000000;
	add.f64 	%fd4033, %fd4032, 0d41EFFFF4D7600000;
	selp.f64 	%fd4034, %fd4033, %fd4032, %p627;
	setp.lt.f64 	%p628, %fd4034, 0d0000000000000000;
	add.f64 	%fd4035, %fd4034, 0d41EFFFF4D7600000;
	selp.f64 	%fd4036, %fd4035, %fd4034, %p628;
	add.f64 	%fd4037, %fd4008, %fd4036;
	div.rn.f64 	%fd4038, %fd4037, 0d41EFFFF4D7600000;
	cvt.rmi.f64.f64 	%fd4039, %fd4038;
	mul.f64 	%fd4040, %fd4039, 0d41EFFFF4D7600000;
	sub.f64 	%fd4041, %fd4037, %fd4040;
	setp.lt.f64 	%p629, %fd4041, 0d0000000000000000;
	add.f64 	%fd4042, %fd4041, 0d41EFFFF4D7600000;
	selp.f64 	%fd4043, %fd4042, %fd4041, %p629;
	cvt.rn.f64.u32 	%fd4044, %r262;
	mul.f64 	%fd4045, %fd4044, 0d3EE0000000000000;
	cvt.rmi.f64.f64 	%fd4046, %fd4045;
	mul.f64 	%fd4047, %fd4046, 0d4100000000000000;
	sub.f64 	%fd4048, %fd4044, %fd4047;
	mul.f64 	%fd4049, %fd4046, %fd3951;
	div.rn.f64 	%fd4050, %fd4049, 0d41EFFFF4D7600000;
	cvt.rmi.f64.f64 	%fd4051, %fd4050;
	mul.f64 	%fd4052, %fd4051, 0d41EFFFF4D7600000;
	sub.f64 	%fd4053, %fd4049, %fd4052;
	setp.lt.f64 	%p630, %fd4053, 0d0000000000000000;
	add.f64 	%fd4054, %fd4053, 0d41EFFFF4D7600000;
	selp.f64 	%fd4055, %fd4054, %fd4053, %p630;
	mul.f64 	%fd4056, %fd4048, %fd3951;
	div.rn.f64 	%fd4057, %fd4056, 0d41EFFFF4D7600000;
	cvt.rmi.f64.f64 	%fd4058, %fd4057;
	mul.f64 	%fd4059, %fd4058, 0d41EFFFF4D7600000;
	sub.f64 	%fd4060, %fd4056, %fd4059;
	setp.lt.f64 	%p631, %fd4060, 0d0000000000000000;
	add.f64 	%fd4061, %fd4060, 0d41EFFFF4D7600000;
	selp.f64 	%fd4062, %fd4061, %fd4060, %p631;
	fma.rn.f64 	%fd4063, %fd4055, 0d4100000000000000, %fd4062;
	div.rn.f64 	%fd4064, %fd4063, 0d41EFFFF4D7600000;
	cvt.rmi.f64.f64 	%fd4065, %fd4064;
	mul.f64 	%fd4066, %fd4065, 0d41EFFFF4D7600000;
	sub.f64 	%fd4067, %fd4063, %fd4066;
	setp.lt.f64 	%p632, %fd4067, 0d0000000000000000;
	add.f64 	%fd4068, %fd4067, 0d41EFFFF4D7600000;
	selp.f64 	%fd4069, %fd4068, %fd4067, %p632;
	setp.lt.f64 	%p633, %fd4069, 0d0000000000000000;
	add.f64 	%fd4070, %fd4069, 0d41EFFFF4D7600000;
	selp.f64 	%fd4071, %fd4070, %fd4069, %p633;
	cvt.rn.f64.u32 	%fd4072, %r263;
	mul.f64 	%fd4073, %fd4072, 0d3EE0000000000000;
	cvt.rmi.f64.f64 	%fd4074, %fd4073;
	mul.f64 	%fd4075, %fd4074, 0d4100000000000000;
	sub.f64 	%fd4076, %fd4072, %fd4075;
	mul.f64 	%fd4077, %fd4074, %fd3950;
	div.rn.f64 	%fd4078, %fd4077, 0d41EFFFF4D7600000;
	cvt.rmi.f64.f64 	%fd4079, %fd4078;
	mul.f64 	%fd4080, %fd4079, 0d41EFFFF4D7600000;
	sub.f64 	%fd4081, %fd4077, %fd4080;
	setp.lt.f64 	%p634, %fd4081, 0d0000000000000000;
	add.f64 	%fd4082, %fd4081, 0d41EFFFF4D7600000;
	selp.f64 	%fd4083, %fd4082, %fd4081, %p634;
	mul.f64 	%fd4084, %fd4076, %fd3950;
	div.rn.f64 	%fd4085, %fd4084, 0d41EFFFF4D7600000;
	cvt.rmi.f64.f64 	%fd4086, %fd4085;
	mul.f64 	%fd4087, %fd4086, 0d41EFFFF4D7600000;
	sub.f64 	%fd4088, %fd4084, %fd4087;
	setp.lt.f64 	%p635, %fd4088, 0d0000000000000000;
	add.f64 	%fd4089, %fd4088, 0d41EFFFF4D7600000;
	selp.f64 	%fd4090, %fd4089, %fd4088, %p635;
	fma.rn.f64 	%fd4091, %fd4083, 0d4100000000000000, %fd4090;
	div.rn.f64 	%fd4092, %fd4091, 0d41EFFFF4D7600000;
	cvt.rmi.f64.f64 	%fd4093, %fd4092;
	mul.f64 	%fd4094, %fd4093, 0d41EFFFF4D7600000;
	sub.f64 	%fd4095, %fd4091, %fd4094;
	setp.lt.f64 	%p636, %fd4095, 0d0000000000000000;
	add.f64 	%fd4096, %fd4095, 0d41EFFFF4D7600000;
	selp.f64 	%fd4097, %fd4096, %fd4095, %p636;
	setp.lt.f64 	%p637, %fd4097, 0d0000000000000000;
	add.f64 	%fd4098, %fd4097, 0d41EFFFF4D7600000;
	selp.f64 	%fd4099, %fd4098, %fd4097, %p637;
	add.f64 	%fd4100, %fd4071, %fd4099;
	cvt.rn.f64.u32 	%fd4101, %r264;
	mul.f64 	%fd4102, %fd4101, 0d3EE0000000000000;
	cvt.rmi.f64.f64 	%fd4103, %fd4102;
	mul.f64 	%fd4104, %fd4103, 0d4100000000000000;
	sub.f64 	%fd4105, %fd4101, %fd4104;
	mul.f64 	%fd4106, %fd4103, %fd3949;
	div.rn.f64 	%fd4107, %fd4106, 0d41EFFFF4D7600000;
	cvt.rmi.f64.f64 	%fd4108, %fd4107;
	mul.f64 	%fd4109, %fd4108, 0d41EFFFF4D7600000;
	sub.f64 	%fd4110, %fd4106, %fd4109;
	setp.lt.f64 	%p638, %fd4110, 0d0000000000000000;
	add.f64 	%fd4111, %fd4110, 0d41EFFFF4D7600000;
	selp.f64 	%fd4112, %fd4111, %fd4110, %p638;
	mul.f64 	%fd4113, %fd4105, %fd3949;
	div.rn.f64 	%fd4114, %fd4113, 0d41EFFFF4D7600000;
	cvt.rmi.f64.f64 	%fd4115, %fd4114;
	mul.f64 	%fd4116, %fd4115, 0d41EFFFF4D7600000;
	sub.f64 	%fd4117, %fd4113, %fd4116;
	setp.lt.f64 	%p639, %fd4117, 0d0000000000000000;
	add.f64 	%fd4118, %fd4117, 0d41EFFFF4D7600000;
	selp.f64 	%fd4119, %fd4118, %fd4117, %p639;
	fma.rn.f64 	%fd4120, %fd4112, 0d4100000000000000, %fd4119;
	div.rn.f64 	%fd4121, %fd4120, 0d41EFFFF4D7600000;
	cvt.rmi.f64.f64 	%fd4122, %fd4121;
	mul.f64 	%fd4123, %fd4122, 0d41EFFFF4D7600000;
	sub.f64 	%fd4124, %fd4120, %fd4123;
	setp.lt.f64 	%p640, %fd4124, 0d0000000000000000;
	add.f64 	%fd4125, %fd4124, 0d41EFFFF4D7600000;
	selp.f64 	%fd4126, %fd4125, %fd4124, %p640;
	setp.lt.f64 	%p641, %fd4126, 0d0000000000000000;
	add.f64 	%fd4127, %fd4126, 0d41EFFFF4D7600000;
	selp.f64 	%fd4128, %fd4127, %fd4126, %p641;
	add.f64 	%fd4129, %fd4100, %fd4128;
	div.rn.f64 	%fd4130, %fd4129, 0d41EFFFF4D7600000;
	cvt.rmi.f64.f64 	%fd4131, %fd4130;
	mul.f64 	%fd4132, %fd4131, 0d41EFFFF4D7600000;
	sub.f64 	%fd4133, %fd4129, %fd4132;
	setp.lt.f64 	%p642, %fd4133, 0d0000000000000000;
	add.f64 	%fd4134, %fd4133, 0d41EFFFF4D7600000;
	selp.f64 	%fd4135, %fd4134, %fd4133, %p642;
	cvt.rn.f64.u32 	%fd4136, %r265;
	mul.f64 	%fd4137, %fd4136, 0d3EE0000000000000;
	cvt.rmi.f64.f64 	%fd4138, %fd4137;
	mul.f64 	%fd4139, %fd4138, 0d4100000000000000;
	sub.f64 	%fd4140, %fd4136, %fd4139;
	mul.f64 	%fd4141, %fd4138, %fd3951;
	div.rn.f64 	%fd4142, %fd4141, 0d41EFFFF4D7600000;
	cvt.rmi.f64.f64 	%fd4143, %fd4142;
	mul.f64 	%fd4144, %fd4143, 0d41EFFFF4D7600000;
	sub.f64 	%fd4145, %fd4141, %fd4144;
	setp.lt.f64 	%p643, %fd4145, 0d0000000000000000;
	add.f64 	%fd4146, %fd4145, 0d41EFFFF4D7600000;
	selp.f64 	%fd4147, %fd4146, %fd4145, %p643;
	mul.f64 	%fd4148, %fd4140, %fd3951;
	div.rn.f64 	%fd4149, %fd4148, 0d41EFFFF4D7600000;
	cvt.rmi.f64.f64 	%fd4150, %fd4149;
	mul.f64 	%fd4151, %fd4150, 0d41EFFFF4D7600000;
	sub.f64 	%fd4152, %fd4148, %fd4151;
	setp.lt.f64 	%p644, %fd4152, 0d0000000000000000;
	add.f64 	%fd4153, %fd4152, 0d41EFFFF4D7600000;
	selp.f64 	%fd4154, %fd4153, %fd4152, %p644;
	fma.rn.f64 	%fd4155, %fd4147, 0d4100000000000000, %fd4154;
	div.rn.f64 	%fd4156, %fd4155, 0d41EFFFF4D7600000;
	cvt.rmi.f64.f64 	%fd4157, %fd4156;
	mul.f64 	%fd4158, %fd4157, 0d41EFFFF4D7600000;
	sub.f64 	%fd4159, %fd4155, %fd4158;
	setp.lt.f64 	%p645, %fd4159, 0d0000000000000000;
	add.f64 	%fd4160, %fd4159, 0d41EFFFF4D7600000;
	selp.f64 	%fd4161, %fd4160, %fd4159, %p645;
	setp.lt.f64 	%p646, %fd4161, 0d0000000000000000;
	add.f64 	%fd4162, %fd4161, 0d41EFFFF4D7600000;
	selp.f64 	%fd4163, %fd4162, %fd4161, %p646;
	cvt.rn.f64.u32 	%fd4164, %r266;
	mul.f64 	%fd4165, %fd4164, 0d3EE0000000000000;
	cvt.rmi.f64.f64 	%fd4166, %fd4165;
	mul.f64 	%fd4167, %fd4166, 0d4100000000000000;
	sub.f64 	%fd4168, %fd4164, %fd4167;
	mul.f64 	%fd4169, %fd4166, %fd3950;
	div.rn.f64 	%fd4170, %fd4169, 0d41EFFFF4D7600000;
	cvt.rmi.f64.f64 	%fd4171, %fd4170;
	mul.f64 	%fd4172, %fd4171, 0d41EFFFF4D7600000;
	sub.f64 	%fd4173, %fd4169, %fd4172;
	setp.lt.f64 	%p647, %fd4173, 0d0000000000000000;
	add.f64 	%fd4174, %fd4173, 0d41EFFFF4D7600000;
	selp.f64 	%fd4175, %fd4174, %fd4173, %p647;
	mul.f64 	%fd4176, %fd4168, %fd3950;
	div.rn.f64 	%fd4177, %fd4176, 0d41EFFFF4D7600000;
	cvt.rmi.f64.f64 	%fd4178, %fd4177;
	mul.f64 	%fd4179, %fd4178, 0d41EFFFF4D7600000;
	sub.f64 	%fd4180, %fd4176, %fd4179;
	setp.lt.f64 	%p648, %fd4180, 0d0000000000000000;
	add.f64 	%fd4181, %fd4180, 0d41EFFFF4D7600000;
	selp.f64 	%fd4182, %fd4181, %fd4180, %p648;
	fma.rn.f64 	%fd4183, %fd4175, 0d4100000000000000, %fd4182;
	div.rn.f64 	%fd4184, %fd4183, 0d41EFFFF4D7600000;
	cvt.rmi.f64.f64 	%fd4185, %fd4184;
	mul.f64 	%fd4186, %fd4185, 0d41EFFFF4D7600000;
	sub.f64 	%fd4187, %fd4183, %fd4186;
	setp.lt.f64 	%p649, %fd4187, 0d0000000000000000;
	add.f64 	%fd4188, %fd4187, 0d41EFFFF4D7600000;
	selp.f64 	%fd4189, %fd4188, %fd4187, %p649;
	setp.lt.f64 	%p650, %fd4189, 0d0000000000000000;
	add.f64 	%fd4190, %fd4189, 0d41EFFFF4D7600000;
	selp.f64 	%fd4191, %fd4190, %fd4189, %p650;
	add.f64 	%fd4192, %fd4163, %fd4191;
	cvt.rn.f64.u32 	%fd4193, %r267;
	mul.f64 	%fd4194, %fd4193, 0d3EE0000000000000;
	cvt.rmi.f64.f64 	%fd4195, %fd4194;
	mul.f64 	%fd4196, %fd4195, 0d4100000000000000;
	sub.f64 	%fd4197, %fd4193, %fd4196;
	mul.f64 	%fd4198, %fd4195, %fd3949;
	div.rn.f64 	%fd4199, %fd4198, 0d41EFFFF4D7600000;
	cvt.rmi.f64.f64 	%fd4200, %fd4199;
	mul.f64 	%fd4201, %fd4200, 0d41EFFFF4D7600000;
	sub.f64 	%fd4202, %fd4198, %fd4201;
	setp.lt.f64 	%p651, %fd4202, 0d0000000000000000;
	add.f64 	%fd4203, %fd4202, 0d41EFFFF4D7600000;
	selp.f64 	%fd4204, %fd4203, %fd4202, %p651;
	mul.f64 	%fd4205, %fd4197, %fd3949;
	div.rn.f64 	%fd4206, %fd4205, 0d41EFFFF4D7600000;
	cvt.rmi.f64.f64 	%fd4207, %fd4206;
	mul.f64 	%fd4208, %fd4207, 0d41EFFFF4D7600000;
	sub.f64 	%fd4209, %fd4205, %fd4208;
	setp.lt.f64 	%p652, %fd4209, 0d0000000000000000;
	add.f64 	%fd4210, %fd4209, 0d41EFFFF4D7600000;
	selp.f64 	%fd4211, %fd4210, %fd4209, %p652;
	fma.rn.f64 	%fd4212, %fd4204, 0d4100000000000000, %fd4211;
	div.rn.f64 	%fd4213, %fd4212, 0d41EFFFF4D7600000;
	cvt.rmi.f64.f64 	%fd4214, %fd4213;
	mul.f64 	%fd4215, %fd4214, 0d41EFFFF4D7600000;
	sub.f64 	%fd4216, %fd4212, %fd4215;
	setp.lt.f64 	%p653, %fd4216, 0d0000000000000000;
	add.f64 	%fd4217, %fd4216, 0d41EFFFF4D7600000;
	selp.f64 	%fd4218, %fd4217, %fd4216, %p653;
	setp.lt.f64 	%p654, %fd4218, 0d0000000000000000;
	add.f64 	%fd4219, %fd4218, 0d41EFFFF4D7600000;
	selp.f64 	%fd4220, %fd4219, %fd4218, %p654;
	add.f64 	%fd4221, %fd4192, %fd4220;
	div.rn.f64 	%fd4222, %fd4221, 0d41EFFFF4D7600000;
	cvt.rmi.f64.f64 	%fd4223, %fd4222;
	mul.f64 	%fd4224, %fd4223, 0d41EFFFF4D7600000;
	sub.f64 	%fd4225, %fd4221, %fd4224;
	setp.lt.f64 	%p655, %fd4225, 0d0000000000000000;
	add.f64 	%fd4226, %fd4225, 0d41EFFFF4D7600000;
	selp.f64 	%fd4227, %fd4226, %fd4225, %p655;
	cvt.rzi.u32.f64 	%r188, %fd4043;
	st.global.u32 	[%rd2+12], %r188;
	cvt.rzi.u32.f64 	%r189, %fd4135;
	st.global.u32 	[%rd2+16], %r189;
	cvt.rzi.u32.f64 	%r190, %fd4227;
	st.global.u32 	[%rd2+20], %r190;
	mov.b32 	%r191, 0;
	st.global.v2.u32 	[%rd2+24], {%r191, %r191};
	st.global.u32 	[%rd2+32], %r191;
	mov.b64 	%rd36, 0;
	st.global.u64 	[%rd2+40], %rd36;
	ret;

}
	// .globl	_Z10my_kernel2P7double2P19curandStateMRG32k3a
.visible .entry _Z10my_kernel2P7double2P19curandStateMRG32k3a(
	.param .u64 .ptr .align 1 _Z10my_kernel2P7double2P19curandStateMRG32k3a_param_0,
	.param .u64 .ptr .align 1 _Z10my_kernel2P7double2P19curandStateMRG32k3a_param_1
)
{
	.reg .pred 	%p<15>;
	.reg .b32 	%r<89>;
	.reg .b64 	%rd<49>;
	.reg .b64 	%fd<91>;

	ld.param.u64 	%rd1, [_Z10my_kernel2P7double2P19curandStateMRG32k3a_param_0];
	ld.param.u64 	%rd20, [_Z10my_kernel2P7double2P19curandStateMRG32k3a_param_1];
	cvta.to.global.u64 	%rd21, %rd20;
	mov.u32 	%r41, %tid.x;
	mov.u32 	%r42, %ctaid.x;
	mov.u32 	%r43, %ntid.x;
	mad.lo.s32 	%r1, %r42, %r43, %r41;
	mul.wide.s32 	%rd22, %r1, 48;
	add.s64 	%rd23, %rd21, %rd22;
	ld.global.v2.u32 	{%r44, %r16}, [%rd23];
	sub.s32 	%r14, -209, %r44;
	mov.b32 	%r27, 810728;
	// begin inline asm
	mul.wide.u32 %rd2, %r27, %r14;
	// end inline asm
	mov.b32 	%r29, 1403580;
	// begin inline asm
	mad.wide.u32 %rd3, %r29, %r16, %rd2;
	// end inline asm
	{ .reg .b32 tmp; mov.b64 {tmp, %r17}, %rd3; }
	mov.b32 	%r32, 209;
	// begin inline asm
	mul.wide.u32 %rd5, %r17, %r32;
	// end inline asm
	and.b64  	%rd24, %rd3, 4294967295;
	add.s64 	%rd25, %rd5, %rd24;
	setp.gt.u64 	%p1, %rd25, 4294967086;
	add.s64 	%rd26, %rd25, -4294967087;
	selp.b64 	%rd27, %rd26, %rd25, %p1;
	ld.global.v2.u32 	{%r30, %r45}, [%rd23+8];
	cvt.u32.u64 	%r46, %rd27;
	sub.s32 	%r20, -22853, %r45;
	mov.b32 	%r33, 1370589;
	// begin inline asm
	mul.wide.u32 %rd6, %r33, %r20;
	// end inline asm
	ld.global.v2.u32 	{%r47, %r22}, [%rd23+16];
	mov.b32 	%r35, 527612;
	// begin inline asm
	mad.wide.u32 %rd7, %r35, %r22, %rd6;
	// end inline asm
	{ .reg .b32 tmp; mov.b64 {tmp, %r23}, %rd7; }
	mov.b32 	%r40, 22853;
	// begin inline asm
	mul.wide.u32 %rd9, %r23, %r40;
	// end inline asm
	and.b64  	%rd28, %rd7, 4294967295;
	add.s64 	%rd29, %rd9, %rd28;
	{ .reg .b32 tmp; mov.b64 {tmp, %r25}, %rd29; }
	// begin inline asm
	mul.wide.u32 %rd10, %r25, %r40;
	// end inline asm
	and.b64  	%rd30, %rd29, 4294967295;
	add.s64 	%rd31, %rd30, %rd10;
	setp.gt.u64 	%p2, %rd31, 4294944442;
	add.s64 	%rd32, %rd31, -4294944443;
	selp.b64 	%rd33, %rd32, %rd31, %p2;
	cvt.u32.u64 	%r36, %rd33;
	sub.s32 	%r48, %r46, %r36;
	setp.gt.u64 	%p3, %rd27, %rd33;
	add.s32 	%r49, %r48, -209;
	selp.b32 	%r2, %r48, %r49, %p3;
	sub.s32 	%r28, -209, %r16;
	// begin inline asm
	mul.wide.u32 %rd11, %r27, %r28;
	// end inline asm
	// begin inline asm
	mad.wide.u32 %rd12, %r29, %r30, %rd11;
	// end inline asm
	{ .reg .b32 tmp; mov.b64 {tmp, %r31}, %rd12; }
	// begin inline asm
	mul.wide.u32 %rd14, %r31, %r32;
	// end inline asm
	and.b64  	%rd34, %rd12, 4294967295;
	add.s64 	%rd35, %rd14, %rd34;
	setp.gt.u64 	%p4, %rd35, 4294967086;
	add.s64 	%rd36, %rd35, -4294967087;
	selp.b64 	%rd37, %rd36, %rd35, %p4;
	st.global.v2.u32 	[%rd23], {%r30, %r46};
	cvt.u32.u64 	%r50, %rd37;
	sub.s32 	%r34, -22853, %r47;
	// begin inline asm
	mul.wide.u32 %rd15, %r33, %r34;
	// end inline asm
	// begin inline asm
	mad.wide.u32 %rd16, %r35, %r36, %rd15;
	// end inline asm
	{ .reg .b32 tmp; mov.b64 {tmp, %r37}, %rd16; }
	// begin inline asm
	mul.wide.u32 %rd18, %r37, %r40;
	// end inline asm
	and.b64  	%rd38, %rd16, 4294967295;
	add.s64 	%rd39, %rd18, %rd38;
	{ .reg .b32 tmp; mov.b64 {tmp, %r39}, %rd39; }
	// begin inline asm
	mul.wide.u32 %rd19, %r39, %r40;
	// end inline asm
	and.b64  	%rd40, %rd39, 4294967295;
	add.s64 	%rd41, %rd40, %rd19;
	setp.gt.u64 	%p5, %rd41, 4294944442;
	add.s64 	%rd42, %rd41, -4294944443;
	selp.b64 	%rd43, %rd42, %rd41, %p5;
	st.global.v2.u32 	[%rd23+8], {%r50, %r22};
	cvt.u32.u64 	%r51, %rd43;
	st.global.v2.u32 	[%rd23+16], {%r36, %r51};
	sub.s32 	%r52, %r50, %r51;
	setp.gt.u64 	%p6, %rd37, %rd43;
	add.s32 	%r53, %r52, -209;
	selp.b32 	%r54, %r52, %r53, %p6;
	cvt.rn.f64.u32 	%fd17, %r54;
	mul.f64 	%fd18, %fd17, 0d3DF000000D10000B;
	fma.rn.f64 	%fd19, %fd17, 0d3DF000000D10000B, %fd18;
	{
	.reg .b32 %temp; 
	mov.b64 	{%temp, %r55}, %fd19;
	}
	shl.b32 	%r56, %r55, 1;
	setp.gt.u32 	%p7, %r56, -2038431744;
	mov.f64 	%fd20, 0d0000000000000000;
	mul.rn.f64 	%fd21, %fd19, %fd20;
	selp.f64 	%fd1, %fd21, %fd19, %p7;
	{
	.reg .b32 %temp; 
	mov.b64 	{%r57, %temp}, %fd1;
	}
	{
	.reg .b32 %temp; 
	mov.b64 	{%temp, %r58}, %fd1;
	}
	add.s32 	%r59, %r58, 1048576;
	mov.b64 	%fd22, {%r57, %r59};
	cvt.rni.f64.f64 	%fd23, %fd22;
	cvt.rzi.s64.f64 	%rd44, %fd23;
	cvt.u32.u64 	%r60, %rd44;
	fma.rn.f64 	%fd24, %fd23, 0dBFE0000000000000, %fd1;
	mul.f64 	%fd25, %fd24, 0d3CA1A62633145C07;
	fma.rn.f64 	%fd26, %fd24, 0d400921FB54442D18, %fd25;
	mul.rn.f64 	%fd27, %fd26, %fd26;
	fma.rn.f64 	%fd28, %fd27, 0dBDA8FF8320FD8164, 0d3E21EEA7C1EF8528;
	fma.rn.f64 	%fd29, %fd28, %fd27, 0dBE927E4F8E06E6D9;
	fma.rn.f64 	%fd30, %fd29, %fd27, 0d3EFA01A019DDBCE9;
	fma.rn.f64 	%fd31, %fd30, %fd27, 0dBF56C16C16C15D47;
	fma.rn.f64 	%fd32, %fd31, %fd27, 0d3FA5555555555551;
	fma.rn.f64 	%fd33, %fd32, %fd27, 0dBFE0000000000000;
	fma.rn.f64 	%fd34, %fd33, %fd27, 0d3FF0000000000000;
	fma.rn.f64 	%fd35, %fd27, 0d3DE5DB65F9785EBA, 0dBE5AE5F12CB0D246;
	fma.rn.f64 	%fd36, %fd35, %fd27, 0d3EC71DE369ACE392;
	fma.rn.f64 	%fd37, %fd36, %fd27, 0dBF2A01A019DB62A1;
	fma.rn.f64 	%fd38, %fd37, %fd27, 0d3F81111111110818;
	fma.rn.f64 	%fd39, %fd38, %fd27, 0dBFC5555555555554;
	fma.rn.f64 	%fd40, %fd39, %fd27, 0d0000000000000000;
	fma.rn.f64 	%fd41, %fd40, %fd26, %fd26;
	and.b64  	%rd45, %rd44, 1;
	setp.eq.b64 	%p8, %rd45, 1;
	{
	.reg .b32 %temp; 
	mov.b64 	{%temp, %r61}, %fd41;
	}
	{
	.reg .b32 %temp; 
	mov.b64 	{%r62, %temp}, %fd41;
	}
	xor.b32  	%r63, %r61, -2147483648;
	mov.b64 	%fd42, {%r62, %r63};
	selp.f64 	%fd86, %fd34, %fd41, %p8;
	selp.f64 	%fd87, %fd42, %fd34, %p8;
	and.b32  	%r64, %r60, 2;
	setp.eq.s32 	%p9, %r64, 0;
	@%p9 bra 	$L__BB2_2;
	{
	.reg .b32 %temp; 
	mov.b64 	{%temp, %r65}, %fd86;
	}
	{
	.reg .b32 %temp; 
	mov.b64 	{%r66, %temp}, %fd86;
	}
	xor.b32  	%r67, %r65, -2147483648;
	mov.b64 	%fd86, {%r66, %r67};
	{
	.reg .b32 %temp; 
	mov.b64 	{%temp, %r68}, %fd87;
	}
	{
	.reg .b32 %temp; 
	mov.b64 	{%r69, %temp}, %fd87;
	}
	xor.b32  	%r70, %r68, -2147483648;
	mov.b64 	%fd87, {%r69, %r70};
$L__BB2_2:
	cvt.rn.f64.u32 	%fd43, %r2;
	mul.f64 	%fd88, %fd43, 0d3DF000000D10000B;
	{
	.reg .b32 %temp; 
	mov.b64 	{%temp, %r85}, %fd88;
	}
	{
	.reg .b32 %temp; 
	mov.b64 	{%r86, %temp}, %fd88;
	}
	setp.gt.s32 	%p10, %r85, 1048575;
	mov.b32 	%r87, -1023;
	@%p10 bra 	$L__BB2_4;
	mul.f64 	%fd88, %fd88, 0d4350000000000000;
	{
	.reg .b32 %temp; 
	mov.b64 	{%temp, %r85}, %fd88;
	}
	{
	.reg .b32 %temp; 
	mov.b64 	{%r86, %temp}, %fd88;
	}
	mov.b32 	%r87, -1077;
$L__BB2_4:
	add.s32 	%r73, %r85, -1;
	setp.gt.u32 	%p11, %r73, 2146435070;
	@%p11 bra 	$L__BB2_8;
	shr.u32 	%r76, %r85, 20;
	add.s32 	%r88, %r87, %r76;
	and.b32  	%r77, %r85, 1048575;
	or.b32  	%r78, %r77, 1072693248;
	mov.b64 	%fd89, {%r86, %r78};
	setp.lt.u32 	%p13, %r78, 1073127583;
	@%p13 bra 	$L__BB2_7;
	{
	.reg .b32 %temp; 
	mov.b64 	{%r79, %temp}, %fd89;
	}
	{
	.reg .b32 %temp; 
	mov.b64 	{%temp, %r80}, %fd89;
	}
	add.s32 	%r81, %r80, -1048576;
	mov.b64 	%fd89, {%r79, %r81};
	add.s32 	%r88, %r88, 1;
$L__BB2_7:
	add.f64 	%fd45, %fd89, 0dBFF0000000000000;
	add.f64 	%fd46, %fd89, 0d3FF0000000000000;
	rcp.approx.ftz.f64 	%fd47, %fd46;
	neg.f64 	%fd48, %fd46;
	fma.rn.f64 	%fd49, %fd48, %fd47, 0d3FF0000000000000;
	fma.rn.f64 	%fd50, %fd49, %fd49, %fd49;
	fma.rn.f64 	%fd51, %fd50, %fd47, %fd47;
	mul.f64 	%fd52, %fd45, %fd51;
	fma.rn.f64 	%fd53, %fd45, %fd51, %fd52;
	mul.f64 	%fd54, %fd53, %fd53;
	fma.rn.f64 	%fd55, %fd54, 0d3EB1380B3AE80F1E, 0d3ED0EE258B7A8B04;
	fma.rn.f64 	%fd56, %fd55, %fd54, 0d3EF3B2669F02676F;
	fma.rn.f64 	%fd57, %fd56, %fd54, 0d3F1745CBA9AB0956;
	fma.rn.f64 	%fd58, %fd57, %fd54, 0d3F3C71C72D1B5154;
	fma.rn.f64 	%fd59, %fd58, %fd54, 0d3F624924923BE72D;
	fma.rn.f64 	%fd60, %fd59, %fd54, 0d3F8999999999A3C4;
	fma.rn.f64 	%fd61, %fd60, %fd54, 0d3FB5555555555554;
	sub.f64 	%fd62, %fd45, %fd53;
	add.f64 	%fd63, %fd62, %fd62;
	neg.f64 	%fd64, %fd53;
	fma.rn.f64 	%fd65, %fd64, %fd45, %fd63;
	mul.f64 	%fd66, %fd51, %fd65;
	mul.f64 	%fd67, %fd54, %fd61;
	fma.rn.f64 	%fd68, %fd67, %fd53, %fd66;
	xor.b32  	%r82, %r88, -2147483648;
	mov.b32 	%r83, 1127219200;
	mov.b64 	%fd69, {%r82, %r83};
	mov.b32 	%r84, -2147483648;
	mov.b64 	%fd70, {%r84, %r83};
	sub.f64 	%fd71, %fd69, %fd70;
	fma.rn.f64 	%fd72, %fd71, 0d3FE62E42FEFA39EF, %fd53;
	fma.rn.f64 	%fd73, %fd71, 0dBFE62E42FEFA39EF, %fd72;
	sub.f64 	%fd74, %fd73, %fd53;
	sub.f64 	%fd75, %fd68, %fd74;
	fma.rn.f64 	%fd76, %fd71, 0d3C7ABC9E3B39803F, %fd75;
	add.f64 	%fd90, %fd72, %fd76;
	bra.uni 	$L__BB2_9;
$L__BB2_8:
	fma.rn.f64 	%fd44, %fd88, 0d7FF0000000000000, 0d7FF0000000000000;
	{
	.reg .b32 %temp; 
	mov.b64 	{%temp, %r74}, %fd88;
	}
	and.b32  	%r75, %r74, 2147483647;
	setp.eq.s32 	%p12, %r75, 0;
	selp.f64 	%fd90, 0dFFF0000000000000, %fd44, %p12;
$L__BB2_9:
	mul.f64 	%fd77, %fd90, 0dC000000000000000;
	sqrt.rn.f64 	%fd78, %fd77;
	cvta.to.global.u64 	%rd46, %rd1;
	mov.f64 	%fd79, 0d0000000000000000;
	add.rn.f64 	%fd80, %fd87, %fd79;
	cvt.rzi.f64.f64 	%fd81, %fd1;
	setp.eq.f64 	%p14, %fd1, %fd81;
	mul.rn.f64 	%fd82, %fd1, %fd79;
	selp.f64 	%fd83, %fd82, %fd86, %p14;
	mul.f64 	%fd84, %fd83, %fd78;
	mul.f64 	%fd85, %fd80, %fd78;
	mul.wide.s32 	%rd47, %r1, 16;
	add.s64 	%rd48, %rd46, %rd47;
	st.global.v2.f64 	[%rd48], {%fd84, %fd85};
	ret;

}


// ===== COMPILED SASS (sm_100) =====

	.target	sm_100

	.elftype	@"ET_EXEC"


//--------------------- .note.nv.tkinfo           --------------------------
	.section	.note.nv.tkinfo,"",@"SHT_NOTE"
	.sectionflags	@"SHF_NOTE_NV_TKINFO"
	.tkinfo
        /*0018*/ 	.word	0x00000002
        /*0030*/ 	.string	""
        /*0030*/ 	.string	"ptxas"
        /*0030*/ 	.string	"Cuda compilation tools, release 13.0, V13.0.88"
        /*0030*/ 	.string	"Build cuda_13.0.r13.0/compiler.36424714_0"
        /*0030*/ 	.string	"-arch sm_100 -m 64 "



//--------------------- .note.nv.cuinfo           --------------------------
	.section	.note.nv.cuinfo,"",@"SHT_NOTE"
	.sectionflags	@"SHF_NOTE_NV_CUINFO"
        /*0018*/ 	.short	0x0002
        /*001a*/ 	.short	0x0064
        /*001c*/ 	.short	0x0082
	.zero		2


//--------------------- .nv.info                  --------------------------
	.section	.nv.info,"",@"SHT_CUDA_INFO"
	.align	4


	//----- nvinfo : EIATTR_REGCOUNT
	.align		4
        /*0000*/ 	.byte	0x04, 0x2f
        /*0002*/ 	.short	(.L_10 - .L_9)
	.align		4
.L_9:
        /*0004*/ 	.word	index@(_Z10my_kernel0v)
        /*0008*/ 	.word	0x00000004


	//----- nvinfo : EIATTR_FRAME_SIZE
	.align		4
.L_10:
        /*000c*/ 	.byte	0x04, 0x11
        /*000e*/ 	.short	(.L_12 - .L_11)
	.align		4
.L_11:
        /*0010*/ 	.word	index@(_Z10my_kernel0v)
        /*0014*/ 	.word	0x00000000


	//----- nvinfo : EIATTR_REGCOUNT
	.align		4
.L_12:
        /*0018*/ 	.byte	0x04, 0x2f
        /*001a*/ 	.short	(.L_14 - .L_13)
	.align		4
.L_13:
        /*001c*/ 	.word	index@(_Z10my_kernel1mP19curandStateMRG32k3a)
        /*0020*/ 	.word	0x00000054


	//----- nvinfo : EIATTR_FRAME_SIZE
	.align		4
.L_14:
        /*0024*/ 	.byte	0x04, 0x11
        /*0026*/ 	.short	(.L_16 - .L_15)
	.align		4
.L_15:
        /*0028*/ 	.word	index@($__internal_1_$__cuda_sm20_div_rn_f64_full)
        /*002c*/ 	.word	0x00000000


	//----- nvinfo : EIATTR_FRAME_SIZE
	.align		4
.L_16:
        /*0030*/ 	.byte	0x04, 0x11
        /*0032*/ 	.short	(.L_18 - .L_17)
	.align		4
.L_17:
        /*0034*/ 	.word	index@(_Z10my_kernel1mP19curandStateMRG32k3a)
        /*0038*/ 	.word	0x00000000


	//----- nvinfo : EIATTR_REGCOUNT
	.align		4
.L_18:
        /*003c*/ 	.byte	0x04, 0x2f
        /*003e*/ 	.short	(.L_20 - .L_19)
	.align		4
.L_19:
        /*0040*/ 	.word	index@(_Z10my_kernel2P7double2P19curandStateMRG32k3a)
        /*0044*/ 	.word	0x0000001c


	//----- nvinfo : EIATTR_FRAME_SIZE
	.align		4
.L_20:
        /*0048*/ 	.byte	0x04, 0x11
        /*004a*/ 	.short	(.L_22 - .L_21)
	.align		4
.L_21:
        /*004c*/ 	.word	index@($__internal_0_$__cuda_sm20_dsqrt_rn_f64_mediumpath_v1)
        /*0050*/ 	.word	0x00000000


	//----- nvinfo : EIATTR_FRAME_SIZE
	.align		4
.L_22:
        /*0054*/ 	.byte	0x04, 0x11
        /*0056*/ 	.short	(.L_24 - .L_23)
	.align		4
.L_23:
        /*0058*/ 	.word	index@(_Z10my_kernel2P7double2P19curandStateMRG32k3a)
        /*005c*/ 	.word	0x00000000


	//----- nvinfo : EIATTR_MIN_STACK_SIZE
	.align		4
.L_24:
        /*0060*/ 	.byte	0x04, 0x12
        /*0062*/ 	.short	(.L_26 - .L_25)
	.align		4
.L_25:
        /*0064*/ 	.word	index@(_Z10my_kernel2P7double2P19curandStateMRG32k3a)
        /*0068*/ 	.word	0x00000000


	//----- nvinfo : EIATTR_MIN_STACK_SIZE
	.align		4
.L_26:
        /*006c*/ 	.byte	0x04, 0x12
        /*006e*/ 	.short	(.L_28 - .L_27)
	.align		4
.L_27:
        /*0070*/ 	.word	index@(_Z10my_kernel1mP19curandStateMRG32k3a)
        /*0074*/ 	.word	0x00000000


	//----- nvinfo : EIATTR_MIN_STACK_SIZE
	.align		4
.L_28:
        /*0078*/ 	.byte	0x04, 0x12
        /*007a*/ 	.short	(.L_30 - .L_29)
	.align		4
.L_29:
        /*007c*/ 	.word	index@(_Z10my_kernel0v)
        /*0080*/ 	.word	0x00000000
.L_30:


//--------------------- .nv.compat                --------------------------
	.section	.nv.compat,"",@"SHT_CUDA_COMPAT_INFO"
	.align	4
        /*0000*/ 	.byte	0x02, 0x09, 0x00, 0x00, 0x02, 0x02, 0x01, 0x00, 0x02, 0x05, 0x05, 0x00, 0x03, 0x07, 0x01, 0x01
        /*0010*/ 	.byte	0x02, 0x03, 0x00, 0x00, 0x02, 0x06, 0x01, 0x00, 0x04, 0x0b, 0x08, 0x00, 0x01, 0x00, 0x00, 0x00
        /*0020*/ 	.byte	0x00, 0x00, 0x00, 0x00


//--------------------- .nv.info._Z10my_kernel2P7double2P19curandStateMRG32k3a --------------------------
	.section	.nv.info._Z10my_kernel2P7double2P19curandStateMRG32k3a,"",@"SHT_CUDA_INFO"
	.sectionflags	@""
	.align	4


	//----- nvinfo : EIATTR_CUDA_API_VERSION
	.align		4
        /*0000*/ 	.byte	0x04, 0x37
        /*0002*/ 	.short	(.L_32 - .L_31)
.L_31:
        /*0004*/ 	.word	0x00000082


	//----- nvinfo : EIATTR_KPARAM_INFO
	.align		4
.L_32:
        /*0008*/ 	.byte	0x04, 0x17
        /*000a*/ 	.short	(.L_34 - .L_33)
.L_33:
        /*000c*/ 	.word	0x00000000
        /*0010*/ 	.short	0x0001
        /*0012*/ 	.short	0x0008
        /*0014*/ 	.byte	0x00, 0xf5, 0x21, 0x00


	//----- nvinfo : EIATTR_KPARAM_INFO
	.align		4
.L_34:
        /*0018*/ 	.byte	0x04, 0x17
        /*001a*/ 	.short	(.L_36 - .L_35)
.L_35:
        /*001c*/ 	.word	0x00000000
        /*0020*/ 	.short	0x0000
        /*0022*/ 	.short	0x0000
        /*0024*/ 	.byte	0x00, 0xf5, 0x21, 0x00


	//----- nvinfo : EIATTR_SPARSE_MMA_MASK
	.align		4
.L_36:
        /*0028*/ 	.byte	0x03, 0x50
        /*002a*/ 	.short	0x0000


	//----- nvinfo : EIATTR_MAXREG_COUNT
	.align		4
        /*002c*/ 	.byte	0x03, 0x1b
        /*002e*/ 	.short	0x00ff


	//----- nvinfo : EIATTR_MERCURY_ISA_VERSION
	.align		4
        /*0030*/ 	.byte	0x03, 0x5f
        /*0032*/ 	.short	0x0101


	//----- nvinfo : EIATTR_VRC_CTA_INIT_COUNT
	.align		4
        /*0034*/ 	.byte	0x02, 0x4a
	.zero		1
	.zero		1


	//----- nvinfo : EIATTR_EXIT_INSTR_OFFSETS
	.align		4
        /*0038*/ 	.byte	0x04, 0x1c
        /*003a*/ 	.short	(.L_38 - .L_37)


	//   ....[0]....
.L_37:
        /*003c*/ 	.word	0x000010c0


	//----- nvinfo : EIATTR_CRS_STACK_SIZE
	.align		4
.L_38:
        /*0040*/ 	.byte	0x04, 0x1e
        /*0042*/ 	.short	(.L_40 - .L_39)
.L_39:
        /*0044*/ 	.word	0x00000000


	//----- nvinfo : EIATTR_CBANK_PARAM_SIZE
	.align		4
.L_40:
        /*0048*/ 	.byte	0x03, 0x19
        /*004a*/ 	.short	0x0010


	//----- nvinfo : EIATTR_PARAM_CBANK
	.align		4
        /*004c*/ 	.byte	0x04, 0x0a
        /*004e*/ 	.short	(.L_42 - .L_41)
	.align		4
.L_41:
        /*0050*/ 	.word	index@(.nv.constant0._Z10my_kernel2P7double2P19curandStateMRG32k3a)
        /*0054*/ 	.short	0x0380
        /*0056*/ 	.short	0x0010


	//----- nvinfo : EIATTR_SW_WAR
	.align		4
.L_42:
        /*0058*/ 	.byte	0x04, 0x36
        /*005a*/ 	.short	(.L_44 - .L_43)
.L_43:
        /*005c*/ 	.word	0x00000008
.L_44:


//--------------------- .nv.info._Z10my_kernel1mP19curandStateMRG32k3a --------------------------
	.section	.nv.info._Z10my_kernel1mP19curandStateMRG32k3a,"",@"SHT_CUDA_INFO"
	.sectionflags	@""
	.align	4


	//----- nvinfo : EIATTR_CUDA_API_VERSION
	.align		4
        /*0000*/ 	.byte	0x04, 0x37
        /*0002*/ 	.short	(.L_46 - .L_45)
.L_45:
        /*0004*/ 	.word	0x00000082


	//----- nvinfo : EIATTR_KPARAM_INFO
	.align		4
.L_46:
        /*0008*/ 	.byte	0x04, 0x17
        /*000a*/ 	.short	(.L_48 - .L_47)
.L_47:
        /*000c*/ 	.word	0x00000000
        /*0010*/ 	.short	0x0001
        /*0012*/ 	.short	0x0008
        /*0014*/ 	.byte	0x00, 0xf5, 0x21, 0x00


	//----- nvinfo : EIATTR_KPARAM_INFO
	.align		4
.L_48:
        /*0018*/ 	.byte	0x04, 0x17
        /*001a*/ 	.short	(.L_50 - .L_49)
.L_49:
        /*001c*/ 	.word	0x00000000
        /*0020*/ 	.short	0x0000
        /*0022*/ 	.short	0x0000
        /*0024*/ 	.byte	0x00, 0xf0, 0x21, 0x00


	//----- nvinfo : EIATTR_SPARSE_MMA_MASK
	.align		4
.L_50:
        /*0028*/ 	.byte	0x03, 0x50
        /*002a*/ 	.short	0x0000


	//----- nvinfo : EIATTR_MAXREG_COUNT
	.align		4
        /*002c*/ 	.byte	0x03, 0x1b
        /*002e*/ 	.short	0x00ff


	//----- nvinfo : EIATTR_MERCURY_ISA_VERSION
	.align		4
        /*0030*/ 	.byte	0x03, 0x5f
        /*0032*/ 	.short	0x0101


	//----- nvinfo : EIATTR_VRC_CTA_INIT_COUNT
	.align		4
        /*0034*/ 	.byte	0x02, 0x4a
	.zero		1
	.zero		1


	//----- nvinfo : EIATTR_EXIT_INSTR_OFFSETS
	.align		4
        /*0038*/ 	.byte	0x04, 0x1c
        /*003a*/ 	.short	(.L_52 - .L_51)


	//   ....[0]....
.L_51:
        /*003c*/ 	.word	0x000444b0


	//----- nvinfo : EIATTR_CRS_STACK_SIZE
	.align		4
.L_52:
        /*0040*/ 	.byte	0x04, 0x1e
        /*0042*/ 	.short	(.L_54 - .L_53)
.L_53:
        /*0044*/ 	.word	0x00000000


	//----- nvinfo : EIATTR_CBANK_PARAM_SIZE
	.align		4
.L_54:
        /*0048*/ 	.byte	0x03, 0x19
        /*004a*/ 	.short	0x0010


	//----- nvinfo : EIATTR_PARAM_CBANK
	.align		4
        /*004c*/ 	.byte	0x04, 0x0a
        /*004e*/ 	.short	(.L_56 - .L_55)
	.align		4
.L_55:
        /*0050*/ 	.word	index@(.nv.constant0._Z10my_kernel1mP19curandStateMRG32k3a)
        /*0054*/ 	.short	0x0380
        /*0056*/ 	.short	0x0010


	//----- nvinfo : EIATTR_SW_WAR
	.align		4
.L_56:
        /*0058*/ 	.byte	0x04, 0x36
        /*005a*/ 	.short	(.L_58 - .L_57)
.L_57:
        /*005c*/ 	.word	0x00000008
.L_58:


//--------------------- .nv.info._Z10my_kernel0v  --------------------------
	.section	.nv.info._Z10my_kernel0v,"",@"SHT_CUDA_INFO"
	.sectionflags	@""
	.align	4


	//----- nvinfo : EIATTR_CUDA_API_VERSION
	.align		4
        /*0000*/ 	.byte	0x04, 0x37
        /*0002*/ 	.short	(.L_60 - .L_59)
.L_59:
        /*0004*/ 	.word	0x00000082


	//----- nvinfo : EIATTR_SPARSE_MMA_MASK
	.align		4
.L_60:
        /*0008*/ 	.byte	0x03, 0x50
        /*000a*/ 	.short	0x0000


	//----- nvinfo : EIATTR_MAXREG_COUNT
	.align		4
        /*000c*/ 	.byte	0x03, 0x1b
        /*000e*/ 	.short	0x00ff


	//----- nvinfo : EIATTR_MERCURY_ISA_VERSION
	.align		4
        /*0010*/ 	.byte	0x03, 0x5f
        /*0012*/ 	.short	0x0101


	//----- nvinfo : EIATTR_VRC_CTA_INIT_COUNT
	.align		4
        /*0014*/ 	.byte	0x02, 0x4a
	.zero		1
	.zero		1


	//----- nvinfo : EIATTR_EXIT_INSTR_OFFSETS
	.align		4
        /*0018*/ 	.byte	0x04, 0x1c
        /*001a*/ 	.short	(.L_62 - .L_61)


	//   ....[0]....
.L_61:
        /*001c*/ 	.word	0x00000010


	//----- nvinfo : EIATTR_SW_WAR
	.align		4
.L_62:
        /*0020*/ 	.byte	0x04, 0x36
        /*0022*/ 	.short	(.L_64 - .L_63)
.L_63:
        /*0024*/ 	.word	0x00000008
.L_64:


//--------------------- .nv.callgraph             --------------------------
	.section	.nv.callgraph,"",@"SHT_CUDA_CALLGRAPH"
	.align	4
	.sectionentsize	8
	.align		4
        /*0000*/ 	.word	0x00000000
	.align		4
        /*0004*/ 	.word	0xffffffff
	.align		4
        /*0008*/ 	.word	0x00000000
	.align		4
        /*000c*/ 	.word	0xfffffffe
	.align		4
        /*0010*/ 	.word	0x00000000
	.align		4
        /*0014*/ 	.word	0xfffffffd
	.align		4
        /*0018*/ 	.word	0x00000000
	.align		4
        /*001c*/ 	.word	0xfffffffc


//--------------------- .nv.constant4             --------------------------
	.section	.nv.constant4,"a",@progbits
	.align	8
	.align		8
.nv.constant4:
        /*0000*/ 	.dword	precalc_xorwow_matrix
	.align		8
        /*0008*/ 	.dword	precalc_xorwow_offset_matrix
	.align		8
        /*0010*/ 	.dword	mrg32k3aM1
	.align		8
        /*0018*/ 	.dword	mrg32k3aM2
	.align		8
        /*0020*/ 	.dword	mrg32k3aM1SubSeq
	.align		8
        /*0028*/ 	.dword	mrg32k3aM2SubSeq
	.align		8
        /*0030*/ 	.dword	mrg32k3aM1Seq
	.align		8
        /*0038*/ 	.dword	mrg32k3aM2Seq


//--------------------- .nv.constant3             --------------------------
	.section	.nv.constant3,"a",@progbits
	.align	8
.nv.constant3:
	.type		__cr_lgamma_table,@object
	.size		__cr_lgamma_table,(.L_8 - __cr_lgamma_table)
__cr_lgamma_table:
        /*0000*/ 	.byte	0x00, 0x00, 0x00, 0x00, 0x00, 0x00, 0x00, 0x00, 0x00, 0x00, 0x00, 0x00, 0x00, 0x00, 0x00, 0x00
        /*0010*/ 	.byte	0xef, 0x39, 0xfa, 0xfe, 0x42, 0x2e, 0xe6, 0x3f, 0x02, 0x20, 0x2a, 0xfa, 0x0b, 0xab, 0xfc, 0x3f
        /*0020*/ 	.byte	0xf9, 0x2c, 0x92, 0x7c, 0xa7, 0x6c, 0x09, 0x40, 0xc9, 0x79, 0x44, 0x3c, 0x64, 0x26, 0x13, 0x40
        /*0030*/ 	.byte	0xca, 0x01, 0xcf, 0x3a, 0x27, 0x51, 0x1a, 0x40, 0x30, 0xcc, 0x2d, 0xf3, 0xe1, 0x0c, 0x21, 0x40
        /*0040*/ 	.byte	0x0d, 0xb7, 0xfc, 0x82, 0x8e, 0x35, 0x25, 0x40
.L_8:


//--------------------- .text._Z10my_kernel2P7double2P19curandStateMRG32k3a --------------------------
	.section	.text._Z10my_kernel2P7double2P19curandStateMRG32k3a,"ax",@progbits
	.align	128
        .global         _Z10my_kernel2P7double2P19curandStateMRG32k3a
        .type           _Z10my_kernel2P7double2P19curandStateMRG32k3a,@function
        .size           _Z10my_kernel2P7double2P19curandStateMRG32k3a,(.L_x_1010 - _Z10my_kernel2P7double2P19curandStateMRG32k3a)
        .other          _Z10my_kernel2P7double2P19curandStateMRG32k3a,@"STO_CUDA_ENTRY STV_DEFAULT"
_Z10my_kernel2P7double2P19curandStateMRG32k3a:
.text._Z10my_kernel2P7double2P19curandStateMRG32k3a:
[----:B------:R-:W-:Y:S01]  /*0000*/  LDC R1, c[0x0][0x37c] ;  /* 0x0000df00ff017b82 */ /* 0x000fe20000000800 */
[----:B------:R-:W0:Y:S07]  /*0010*/  S2R R0, SR_TID.X ;  /* 0x0000000000007919 */ /* 0x000e2e0000002100 */
[----:B------:R-:W0:Y:S01]  /*0020*/  S2UR UR6, SR_CTAID.X ;  /* 0x00000000000679c3 */ /* 0x000e220000002500 */
[----:B------:R-:W1:Y:S07]  /*0030*/  LDCU.64 UR4, c[0x0][0x358] ;  /* 0x00006b00ff0477ac */ /* 0x000e6e0008000a00 */
[----:B------:R-:W0:Y:S08]  /*0040*/  LDC R3, c[0x0][0x360] ;  /* 0x0000d800ff037b82 */ /* 0x000e300000000800 */
[----:B------:R-:W2:Y:S01]  /*0050*/  LDC.64 R12, c[0x0][0x388] ;  /* 0x0000e200ff0c7b82 */ /* 0x000ea20000000a00 */
[----:B0-----:R-:W-:-:S04]  /*0060*/  IMAD R0, R3, UR6, R0 ;  /* 0x0000000603007c24 */ /* 0x001fc8000f8e0200 */
[----:B--2---:R-:W-:-:S05]  /*0070*/  IMAD.WIDE R12, R0, 0x30, R12 ;  /* 0x00000030000c7825 */ /* 0x004fca00078e020c */
[----:B-1----:R-:W2:Y:S04]  /*0080*/  LDG.E.64 R20, desc[UR4][R12.64+0x10] ;  /* 0x000010040c147981 */ /* 0x002ea8000c1e1b00 */
[----:B------:R-:W3:Y:S04]  /*0090*/  LDG.E.64 R18, desc[UR4][R12.64+0x8] ;  /* 0x000008040c127981 */ /* 0x000ee8000c1e1b00 */
[----:B------:R-:W4:Y:S01]  /*00a0*/  LDG.E.64 R8, desc[UR4][R12.64] ;  /* 0x000000040c087981 */ /* 0x000f22000c1e1b00 */
[----:B------:R-:W-:Y:S01]  /*00b0*/  IMAD.MOV.U32 R5, RZ, RZ, RZ ;  /* 0x000000ffff057224 */ /* 0x000fe200078e00ff */
[----:B------:R-:W-:Y:S01]  /*00c0*/  UMOV UR6, 0xd10000b ;  /* 0x0d10000b00067882 */ /* 0x000fe20000000000 */
[----:B------:R-:W-:Y:S01]  /*00d0*/  IMAD.MOV.U32 R7, RZ, RZ, RZ ;  /* 0x000000ffff077224 */ /* 0x000fe200078e00ff */
[----:B------:R-:W-:Y:S01]  /*00e0*/  UMOV UR7, 0x3df00000 ;  /* 0x3df0000000077882 */ /* 0x000fe20000000000 */
[----:B------:R-:W-:Y:S01]  /*00f0*/  UMOV UR8, 0x33145c07 ;  /* 0x33145c0700087882 */ /* 0x000fe20000000000 */
[----:B------:R-:W-:Y:S01]  /*0100*/  UMOV UR9, 0x3ca1a626 ;  /* 0x3ca1a62600097882 */ /* 0x000fe20000000000 */
[----:B------:R-:W-:Y:S01]  /*0110*/  IMAD.MOV.U32 R22, RZ, RZ, 0x2cb0d246 ;  /* 0x2cb0d246ff167424 */ /* 0x000fe200078e00ff */
[----:B------:R-:W-:Y:S01]  /*0120*/  UMOV UR10, 0xf9785eba ;  /* 0xf9785eba000a7882 */ /* 0x000fe20000000000 */
[----:B------:R-:W-:Y:S01]  /*0130*/  UMOV UR11, 0x3de5db65 ;  /* 0x3de5db65000b7882 */ /* 0x000fe20000000000 */
[----:B------:R-:W-:Y:S01]  /*0140*/  BSSY.RECONVERGENT B0, `(.L_x_0) ;  /* 0x00000d5000007945 */ /* 0x000fe20003800200 */
[----:B--2---:R-:W-:Y:S01]  /*0150*/  IMAD.WIDE.U32 R2, R21, 0x80cfc, RZ ;  /* 0x00080cfc15027825 */ /* 0x004fe200078e00ff */
[----:B------:R-:W-:-:S02]  /*0160*/  IADD3 R15, PT, PT, -R20, -0x5945, RZ ;  /* 0xffffa6bb140f7810 */ /* 0x000fc40007ffe1ff */
[----:B---3--:R-:W-:Y:S02]  /*0170*/  IADD3 R19, PT, PT, -R19, -0x5945, RZ ;  /* 0xffffa6bb13137810 */ /* 0x008fe40007ffe1ff */
[----:B----4-:R-:W-:-:S03]  /*0180*/  IADD3 R11, PT, PT, -R9, -0xd1, RZ ;  /* 0xffffff2f090b7810 */ /* 0x010fc60007ffe1ff */
[----:B------:R-:W-:-:S04]  /*0190*/  IMAD.WIDE.U32 R2, R19, 0x14e9dd, R2 ;  /* 0x0014e9dd13027825 */ /* 0x000fc800078e0002 */
[----:B------:R-:W-:-:S04]  /*01a0*/  IMAD.MOV.U32 R4, RZ, RZ, R2 ;  /* 0x000000ffff047224 */ /* 0x000fc800078e0002 */
[----:B------:R-:W-:-:S04]  /*01b0*/  IMAD.WIDE.U32 R2, R3, 0x5945, R4 ;  /* 0x0000594503027825 */ /* 0x000fc800078e0004 */
[----:B------:R-:W-:-:S04]  /*01c0*/  IMAD.MOV.U32 R6, RZ, RZ, R2 ;  /* 0x000000ffff067224 */ /* 0x000fc800078e0002 */
[----:B------:R-:W-:-:S03]  /*01d0*/  IMAD.WIDE.U32 R6, R3, 0x5945, R6 ;  /* 0x0000594503067825 */ /* 0x000fc600078e0006 */
[C---:B------:R-:W-:Y:S02]  /*01e0*/  ISETP.GT.U32.AND P0, PT, R6.reuse, -0x5946, PT ;  /* 0xffffa6ba0600780c */ /* 0x040fe40003f04070 */
[----:B------:R-:W-:Y:S02]  /*01f0*/  IADD3 R3, P3, PT, R6, 0x5945, RZ ;  /* 0x0000594506037810 */ /* 0x000fe40007f7e0ff */
[----:B------:R-:W-:-:S04]  /*0200*/  ISETP.GT.U32.AND.EX P0, PT, R7, RZ, PT, P0 ;  /* 0x000000ff0700720c */ /* 0x000fc80003f04100 */
[----:B------:R-:W-:Y:S01]  /*0210*/  SEL R10, R3, R6, P0 ;  /* 0x00000006030a7207 */ /* 0x000fe20000000000 */
[----:B------:R-:W-:-:S04]  /*0220*/  IMAD.WIDE.U32 R2, R18, 0x156abc, RZ ;  /* 0x00156abc12027825 */ /* 0x000fc800078e00ff */
[----:B------:R-:W-:-:S04]  /*0230*/  IMAD.WIDE.U32 R4, R10, 0x80cfc, RZ ;  /* 0x00080cfc0a047825 */ /* 0x000fc800078e00ff */
[----:B------:R-:W-:-:S04]  /*0240*/  IMAD.WIDE.U32 R2, R11, 0xc5ee8, R2 ;  /* 0x000c5ee80b027825 */ /* 0x000fc800078e0002 */
[----:B------:R-:W-:-:S04]  /*0250*/  IMAD.WIDE.U32 R4, R15, 0x14e9dd, R4 ;  /* 0x0014e9dd0f047825 */ /* 0x000fc800078e0004 */
[----:B------:R-:W-:Y:S02]  /*0260*/  IMAD.MOV.U32 R14, RZ, RZ, R4 ;  /* 0x000000ffff0e7224 */ /* 0x000fe400078e0004 */
[----:B------:R-:W-:Y:S02]  /*0270*/  IMAD.MOV.U32 R15, RZ, RZ, RZ ;  /* 0x000000ffff0f7224 */ /* 0x000fe400078e00ff */
[----:B------:R-:W-:-:S04]  /*0280*/  IMAD.WIDE.U32 R4, R5, 0x5945, R14 ;  /* 0x0000594505047825 */ /* 0x000fc800078e000e */
[----:B------:R-:W-:-:S04]  /*0290*/  IMAD.MOV.U32 R14, RZ, RZ, R2 ;  /* 0x000000ffff0e7224 */ /* 0x000fc800078e0002 */
[----:B------:R-:W-:Y:S01]  /*02a0*/  IMAD.WIDE.U32 R2, R3, 0xd1, R14 ;  /* 0x000000d103027825 */ /* 0x000fe200078e000e */
[----:B------:R-:W-:Y:S02]  /*02b0*/  MOV R14, R4 ;  /* 0x00000004000e7202 */ /* 0x000fe40000000f00 */
[----:B------:R-:W-:-:S03]  /*02c0*/  ISETP.GT.U32.AND P1, PT, R2, -0xd2, PT ;  /* 0xffffff2e0200780c */ /* 0x000fc60003f24070 */
[----:B------:R-:W-:Y:S01]  /*02d0*/  IMAD.WIDE.U32 R4, R5, 0x5945, R14 ;  /* 0x0000594505047825 */ /* 0x000fe200078e000e */
[----:B------:R-:W-:Y:S02]  /*02e0*/  IADD3 R15, P5, PT, R2, 0xd1, RZ ;  /* 0x000000d1020f7810 */ /* 0x000fe40007fbe0ff */
[----:B------:R-:W-:Y:S02]  /*02f0*/  ISETP.GT.U32.AND.EX P1, PT, R3, RZ, PT, P1 ;  /* 0x000000ff0300720c */ /* 0x000fe40003f24110 */
[C---:B------:R-:W-:Y:S02]  /*0300*/  ISETP.GT.U32.AND P2, PT, R4.reuse, -0x5946, PT ;  /* 0xffffa6ba0400780c */ /* 0x040fe40003f44070 */
[----:B------:R-:W-:Y:S02]  /*0310*/  IADD3 R11, P4, PT, R4, 0x5945, RZ ;  /* 0x00005945040b7810 */ /* 0x000fe40007f9e0ff */
[----:B------:R-:W-:Y:S02]  /*0320*/  ISETP.GT.U32.AND.EX P2, PT, R5, RZ, PT, P2 ;  /* 0x000000ff0500720c */ /* 0x000fe40003f44120 */
[----:B------:R-:W-:-:S02]  /*0330*/  IADD3.X R17, PT, PT, R3, -0x1, RZ, P5, !PT ;  /* 0xffffffff03117810 */ /* 0x000fc40002ffe4ff */
[----:B------:R-:W-:Y:S02]  /*0340*/  SEL R20, R15, R2, P1 ;  /* 0x000000020f147207 */ /* 0x000fe40000800000 */
[----:B------:R-:W-:Y:S02]  /*0350*/  IADD3.X R15, PT, PT, R5, -0x1, RZ, P4, !PT ;  /* 0xffffffff050f7810 */ /* 0x000fe400027fe4ff */
[----:B------:R-:W-:Y:S01]  /*0360*/  SEL R11, R11, R4, P2 ;  /* 0x000000040b0b7207 */ /* 0x000fe20001000000 */
[----:B------:R-:W-:Y:S01]  /*0370*/  STG.E.64 desc[UR4][R12.64+0x8], R20 ;  /* 0x000008140c007986 */ /* 0x000fe2000c101b04 */
[----:B------:R-:W-:Y:S01]  /*0380*/  SEL R3, R17, R3, P1 ;  /* 0x0000000311037207 */ /* 0x000fe20000800000 */
[----:B------:R-:W-:Y:S01]  /*0390*/  IMAD.WIDE.U32 R16, R9, 0x156abc, RZ ;  /* 0x00156abc09107825 */ /* 0x000fe200078e00ff */
[----:B------:R-:W-:Y:S01]  /*03a0*/  SEL R4, R15, R5, P2 ;  /* 0x000000050f047207 */ /* 0x000fe20001000000 */
[----:B------:R-:W-:Y:S01]  /*03b0*/  STG.E.64 desc[UR4][R12.64+0x10], R10 ;  /* 0x0000100a0c007986 */ /* 0x000fe2000c101b04 */
[C---:B------:R-:W-:Y:S01]  /*03c0*/  ISETP.GT.U32.AND P1, PT, R20.reuse, R11, PT ;  /* 0x0000000b1400720c */ /* 0x040fe20003f24070 */
[----:B------:R-:W-:Y:S01]  /*03d0*/  IMAD.IADD R6, R20, 0x1, -R11 ;  /* 0x0000000114067824 */ /* 0x000fe200078e0a0b */
[----:B------:R-:W-:-:S02]  /*03e0*/  IADD3 R9, PT, PT, -R8, -0xd1, RZ ;  /* 0xffffff2f08097810 */ /* 0x000fc40007ffe1ff */
[----:B------:R-:W-:-:S03]  /*03f0*/  ISETP.GT.U32.AND.EX P1, PT, R3, R4, PT, P1 ;  /* 0x000000040300720c */ /* 0x000fc60003f24110 */
[----:B------:R-:W-:-:S04]  /*0400*/  IMAD.WIDE.U32 R16, R9, 0xc5ee8, R16 ;  /* 0x000c5ee809107825 */ /* 0x000fc800078e0010 */
[----:B------:R-:W-:Y:S02]  /*0410*/  IMAD.MOV.U32 R8, RZ, RZ, R16 ;  /* 0x000000ffff087224 */ /* 0x000fe400078e0010 */
[----:B------:R-:W-:-:S04]  /*0420*/  IMAD.MOV.U32 R9, RZ, RZ, RZ ;  /* 0x000000ffff097224 */ /* 0x000fc800078e00ff */
[----:B------:R-:W-:Y:S02]  /*0430*/  @!P1 VIADD R6, R6, 0xffffff2f ;  /* 0xffffff2f06069836 */ /* 0x000fe40000000000 */
[----:B------:R-:W-:Y:S02]  /*0440*/  IMAD.WIDE.U32 R16, R17, 0xd1, R8 ;  /* 0x000000d111107825 */ /* 0x000fe400078e0008 */
[----:B------:R0:W1:Y:S01]  /*0450*/  I2F.F64.U32 R2, R6 ;  /* 0x0000000600027312 */ /* 0x0000620000201800 */
[----:B------:R-:W-:-:S04]  /*0460*/  IADD3 R19, P2, PT, R16, 0xd1, RZ ;  /* 0x000000d110137810 */ /* 0x000fc80007f5e0ff */
[----:B------:R-:W-:Y:S02]  /*0470*/  IADD3.X R23, PT, PT, R17, -0x1, RZ, P2, !PT ;  /* 0xffffffff11177810 */ /* 0x000fe400017fe4ff */
[----:B0-----:R-:W-:Y:S01]  /*0480*/  IADD3.X R6, PT, PT, R7, -0x1, RZ, P3, !PT ;  /* 0xffffffff07067810 */ /* 0x001fe20001ffe4ff */
[----:B-1----:R-:W-:-:S08]  /*0490*/  DMUL R4, R2, UR6 ;  /* 0x0000000602047c28 */ /* 0x002fd00008000000 */
[----:B------:R-:W-:-:S08]  /*04a0*/  DFMA R4, R2, UR6, R4 ;  /* 0x0000000602047c2b */ /* 0x000fd00008000004 */
[----:B------:R-:W-:Y:S02]  /*04b0*/  DMUL R2, RZ, R4 ;  /* 0x00000004ff027228 */ /* 0x000fe40000000000 */
[----:B------:R-:W-:-:S05]  /*04c0*/  IMAD.SHL.U32 R14, R5, 0x2, RZ ;  /* 0x00000002050e7824 */ /* 0x000fca00078e00ff */
[----:B------:R-:W-:-:S04]  /*04d0*/  ISETP.GT.U32.AND P1, PT, R14, -0x79800000, PT ;  /* 0x868000000e00780c */ /* 0x000fc80003f24070 */
[----:B------:R-:W-:Y:S02]  /*04e0*/  FSEL R3, R3, R5, P1 ;  /* 0x0000000503037208 */ /* 0x000fe40000800000 */
[----:B------:R-:W-:Y:S02]  /*04f0*/  FSEL R4, R2, R4, P1 ;  /* 0x0000000402047208 */ /* 0x000fe40000800000 */
[----:B------:R-:W-:Y:S01]  /*0500*/  ISETP.GT.U32.AND P1, PT, R16, -0xd2, PT ;  /* 0xffffff2e1000780c */ /* 0x000fe20003f24070 */
[----:B------:R-:W-:Y:S01]  /*0510*/  VIADD R5, R3, 0x100000 ;  /* 0x0010000003057836 */ /* 0x000fe20000000000 */
[----:B------:R-:W-:Y:S02]  /*0520*/  MOV R2, R4 ;  /* 0x0000000400027202 */ /* 0x000fe40000000f00 */
[----:B------:R-:W-:Y:S01]  /*0530*/  ISETP.GT.U32.AND.EX P1, PT, R17, RZ, PT, P1 ;  /* 0x000000ff1100720c */ /* 0x000fe20003f24110 */
[----:B------:R-:W0:Y:S03]  /*0540*/  FRND.F64 R14, R4 ;  /* 0x00000004000e7313 */ /* 0x000e260000301800 */
[----:B------:R-:W-:-:S02]  /*0550*/  SEL R19, R19, R16, P1 ;  /* 0x0000001013137207 */ /* 0x000fc40000800000 */
[----:B------:R-:W-:Y:S02]  /*0560*/  SEL R16, R6, R7, P0 ;  /* 0x0000000706107207 */ /* 0x000fe40000000000 */
[----:B------:R-:W-:Y:S01]  /*0570*/  SEL R17, R23, R17, P1 ;  /* 0x0000001117117207 */ /* 0x000fe20000800000 */
[----:B------:R-:W-:Y:S01]  /*0580*/  IMAD.MOV.U32 R23, RZ, RZ, 0x3e5ae5f1 ;  /* 0x3e5ae5f1ff177424 */ /* 0x000fe200078e00ff */
[C---:B------:R-:W-:Y:S01]  /*0590*/  ISETP.GT.U32.AND P0, PT, R19.reuse, R10, PT ;  /* 0x0000000a1300720c */ /* 0x040fe20003f04070 */
[----:B------:R-:W-:Y:S01]  /*05a0*/  IMAD.IADD R24, R19, 0x1, -R10 ;  /* 0x0000000113187824 */ /* 0x000fe200078e0a0a */
[----:B------:R-:W1:Y:S01]  /*05b0*/  F2I.S64.F64 R4, R4 ;  /* 0x0000000400047311 */ /* 0x000e620000301900 */
[----:B------:R2:W-:Y:S01]  /*05c0*/  STG.E.64 desc[UR4][R12.64], R18 ;  /* 0x000000120c007986 */ /* 0x0005e2000c101b04 */
[----:B------:R-:W-:Y:S01]  /*05d0*/  ISETP.GT.U32.AND.EX P0, PT, R17, R16, PT, P0 ;  /* 0x000000101100720c */ /* 0x000fe20003f04100 */
[----:B------:R-:W-:Y:S01]  /*05e0*/  IMAD.MOV.U32 R16, RZ, RZ, -0x3e107ad8 ;  /* 0xc1ef8528ff107424 */ /* 0x000fe200078e00ff */
[----:B0-----:R-:W-:Y:S01]  /*05f0*/  DFMA R14, R14, -0.5, R2 ;  /* 0xbfe000000e0e782b */ /* 0x001fe20000000002 */
[----:B------:R-:W-:-:S07]  /*0600*/  IMAD.MOV.U32 R17, RZ, RZ, 0x3e21eea7 ;  /* 0x3e21eea7ff117424 */ /* 0x000fce00078e00ff */
[----:B------:R-:W-:Y:S01]  /*0610*/  DMUL R8, R14, UR8 ;  /* 0x000000080e087c28 */ /* 0x000fe20008000000 */
[----:B------:R-:W-:Y:S01]  /*0620*/  UMOV UR8, 0x54442d18 ;  /* 0x54442d1800087882 */ /* 0x000fe20000000000 */
[----:B------:R-:W-:Y:S01]  /*0630*/  UMOV UR9, 0x400921fb ;  /* 0x400921fb00097882 */ /* 0x000fe20000000000 */
[----:B------:R-:W-:Y:S01]  /*0640*/  @!P0 VIADD R24, R24, 0xffffff2f ;  /* 0xffffff2f18188836 */ /* 0x000fe20000000000 */
[----:B-1----:R-:W-:-:S04]  /*0650*/  LOP3.LUT P1, RZ, R4, 0x2, RZ, 0xc0, !PT ;  /* 0x0000000204ff7812 */ /* 0x002fc8000782c0ff */
[----:B------:R-:W-:Y:S01]  /*0660*/  DFMA R6, R14, UR8, R8 ;  /* 0x000000080e067c2b */ /* 0x000fe20008000008 */
[----:B------:R-:W-:Y:S01]  /*0670*/  UMOV UR8, 0x20fd8164 ;  /* 0x20fd816400087882 */ /* 0x000fe20000000000 */
[----:B------:R-:W-:Y:S01]  /*0680*/  UMOV UR9, 0x3da8ff83 ;  /* 0x3da8ff8300097882 */ /* 0x000fe20000000000 */
[----:B------:R-:W0:Y:S05]  /*0690*/  I2F.F64.U32 R8, R24 ;  /* 0x0000001800087312 */ /* 0x000e2a0000201800 */
[----:B------:R-:W-:-:S08]  /*06a0*/  DMUL R14, R6, R6 ;  /* 0x00000006060e7228 */ /* 0x000fd00000000000 */
[C---:B------:R-:W-:Y:S01]  /*06b0*/  DFMA R16, R14.reuse, -UR8, R16 ;  /* 0x800000080e107c2b */ /* 0x040fe20008000010 */
[----:B------:R-:W-:Y:S01]  /*06c0*/  UMOV UR8, 0x8e06e6d9 ;  /* 0x8e06e6d900087882 */ /* 0x000fe20000000000 */
[----:B------:R-:W-:Y:S01]  /*06d0*/  DFMA R22, R14, UR10, -R22 ;  /* 0x0000000a0e167c2b */ /* 0x000fe20008000816 */
[----:B------:R-:W-:Y:S01]  /*06e0*/  UMOV UR9, 0x3e927e4f ;  /* 0x3e927e4f00097882 */ /* 0x000fe20000000000 */
[----:B------:R-:W-:Y:S01]  /*06f0*/  UMOV UR10, 0x69ace392 ;  /* 0x69ace392000a7882 */ /* 0x000fe20000000000 */
[----:B------:R-:W-:Y:S01]  /*0700*/  UMOV UR11, 0x3ec71de3 ;  /* 0x3ec71de3000b7882 */ /* 0x000fe20000000000 */
[----:B0-----:R-:W-:Y:S01]  /*0710*/  DMUL R8, R8, UR6 ;  /* 0x0000000608087c28 */ /* 0x001fe20008000000 */
[----:B------:R-:W-:Y:S01]  /*0720*/  UMOV UR6, 0x16c15d47 ;  /* 0x16c15d4700067882 */ /* 0x000fe20000000000 */
[C---:B------:R-:W-:Y:S01]  /*0730*/  DFMA R16, R14.reuse, R16, -UR8 ;  /* 0x800000080e107e2b */ /* 0x040fe20008000010 */
[----:B------:R-:W-:Y:S01]  /*0740*/  UMOV UR8, 0x19ddbce9 ;  /* 0x19ddbce900087882 */ /* 0x000fe20000000000 */
[----:B------:R-:W-:Y:S01]  /*0750*/  DFMA R22, R14, R22, UR10 ;  /* 0x0000000a0e167e2b */ /* 0x000fe20008000016 */
[----:B------:R-:W-:Y:S01]  /*0760*/  UMOV UR9, 0x3efa01a0 ;  /* 0x3efa01a000097882 */ /* 0x000fe20000000000 */
[----:B------:R-:W-:Y:S01]  /*0770*/  UMOV UR10, 0x19db62a1 ;  /* 0x19db62a1000a7882 */ /* 0x000fe20000000000 */
[----:B------:R-:W-:Y:S01]  /*0780*/  UMOV UR11, 0x3f2a01a0 ;  /* 0x3f2a01a0000b7882 */ /* 0x000fe20000000000 */
[----:B------:R-:W-:-:S02]  /*0790*/  UMOV UR7, 0x3f56c16c ;  /* 0x3f56c16c00077882 */ /* 0x000fc40000000000 */
[C---:B------:R-:W-:Y:S01]  /*07a0*/  DFMA R16, R14.reuse, R16, UR8 ;  /* 0x000000080e107e2b */ /* 0x040fe20008000010 */
[----:B------:R-:W-:Y:S01]  /*07b0*/  UMOV UR8, 0x11110818 ;  /* 0x1111081800087882 */ /* 0x000fe20000000000 */
[C---:B------:R-:W-:Y:S01]  /*07c0*/  DFMA R22, R14.reuse, R22, -UR10 ;  /* 0x8000000a0e167e2b */ /* 0x040fe20008000016 */
[----:B------:R-:W-:Y:S01]  /*07d0*/  UMOV UR9, 0x3f811111 ;  /* 0x3f81111100097882 */ /* 0x000fe20000000000 */
[----:B------:R-:W-:Y:S01]  /*07e0*/  ISETP.GT.AND P2, PT, R9, 0xfffff, PT ;  /* 0x000fffff0900780c */ /* 0x000fe20003f44270 */
[----:B------:R-:W-:Y:S01]  /*07f0*/  IMAD.MOV.U32 R25, RZ, RZ, R9 ;  /* 0x000000ffff197224 */ /* 0x000fe200078e0009 */
[----:B------:R-:W-:Y:S02]  /*0800*/  MOV R24, R8 ;  /* 0x0000000800187202 */ /* 0x000fe40000000f00 */
[C---:B------:R-:W-:Y:S01]  /*0810*/  DFMA R16, R14.reuse, R16, -UR6 ;  /* 0x800000060e107e2b */ /* 0x040fe20008000010 */
[----:B------:R-:W-:Y:S01]  /*0820*/  UMOV UR6, 0x55555551 ;  /* 0x5555555100067882 */ /* 0x000fe20000000000 */
[----:B------:R-:W-:Y:S01]  /*0830*/  DFMA R22, R14, R22, UR8 ;  /* 0x000000080e167e2b */ /* 0x000fe20008000016 */
[----:B------:R-:W-:Y:S01]  /*0840*/  UMOV UR7, 0x3fa55555 ;  /* 0x3fa5555500077882 */ /* 0x000fe20000000000 */
[----:B------:R-:W-:Y:S01]  /*0850*/  UMOV UR8, 0x55555554 ;  /* 0x5555555400087882 */ /* 0x000fe20000000000 */
[----:B------:R-:W-:-:S03]  /*0860*/  UMOV UR9, 0x3fc55555 ;  /* 0x3fc5555500097882 */ /* 0x000fc60000000000 */
[C---:B------:R-:W-:Y:S02]  /*0870*/  DFMA R16, R14.reuse, R16, UR6 ;  /* 0x000000060e107e2b */ /* 0x040fe40008000010 */
[----:B------:R-:W-:Y:S02]  /*0880*/  DFMA R22, R14, R22, -UR8 ;  /* 0x800000080e167e2b */ /* 0x000fe40008000016 */
[----:B------:R-:W-:-:S04]  /*0890*/  @!P2 DMUL R24, R24, 1.80143985094819840000e+16 ;  /* 0x435000001818a828 */ /* 0x000fc80000000000 */
[C---:B------:R-:W-:Y:S02]  /*08a0*/  DFMA R16, R14.reuse, R16, -0.5 ;  /* 0xbfe000000e10742b */ /* 0x040fe40000000010 */
[----:B------:R-:W-:-:S04]  /*08b0*/  DFMA R22, R14, R22, RZ ;  /* 0x000000160e16722b */ /* 0x000fc800000000ff */
[----:B------:R-:W-:Y:S02]  /*08c0*/  @!P2 IMAD.MOV.U32 R9, RZ, RZ, R25 ;  /* 0x000000ffff09a224 */ /* 0x000fe400078e0019 */
[----:B------:R-:W-:Y:S02]  /*08d0*/  DFMA R16, R14, R16, 1 ;  /* 0x3ff000000e10742b */ /* 0x000fe40000000010 */
[----:B------:R-:W-:Y:S01]  /*08e0*/  DFMA R6, R6, R22, R6 ;  /* 0x000000160606722b */ /* 0x000fe20000000006 */
[----:B------:R-:W-:Y:S01]  /*08f0*/  LOP3.LUT R14, R4, 0x1, RZ, 0xc0, !PT ;  /* 0x00000001040e7812 */ /* 0x000fe200078ec0ff */
[----:B--2---:R-:W-:-:S03]  /*0900*/  VIADD R18, R9, 0xffffffff ;  /* 0xffffffff09127836 */ /* 0x004fc60000000000 */
[----:B------:R-:W-:Y:S01]  /*0910*/  ISETP.NE.U32.AND P0, PT, R14, 0x1, PT ;  /* 0x000000010e00780c */ /* 0x000fe20003f05070 */
[----:B------:R-:W-:Y:S01]  /*0920*/  IMAD.MOV.U32 R14, RZ, RZ, R8 ;  /* 0x000000ffff0e7224 */ /* 0x000fe200078e0008 */
[----:B------:R-:W-:Y:S01]  /*0930*/  @!P2 MOV R14, R24 ;  /* 0x00000018000ea202 */ /* 0x000fe20000000f00 */
[----:B------:R-:W-:Y:S01]  /*0940*/  IMAD.MOV.U32 R8, RZ, RZ, -0x3ff ;  /* 0xfffffc01ff087424 */ /* 0x000fe200078e00ff */
[----:B------:R-:W-:Y:S01]  /*0950*/  ISETP.NE.U32.AND.EX P0, PT, RZ, RZ, PT, P0 ;  /* 0x000000ffff00720c */ /* 0x000fe20003f05100 */
[----:B------:R-:W-:Y:S01]  /*0960*/  @!P2 IMAD.MOV.U32 R8, RZ, RZ, -0x435 ;  /* 0xfffffbcbff08a424 */ /* 0x000fe200078e00ff */
[----:B------:R-:W-:Y:S02]  /*0970*/  LOP3.LUT R15, R7, 0x80000000, RZ, 0x3c, !PT ;  /* 0x80000000070f7812 */ /* 0x000fe400078e3cff */
[----:B------:R-:W-:Y:S02]  /*0980*/  FSEL R4, R16, R6, !P0 ;  /* 0x0000000610047208 */ /* 0x000fe40004000000 */
[----:B------:R-:W-:-:S02]  /*0990*/  FSEL R5, R17, R7, !P0 ;  /* 0x0000000711057208 */ /* 0x000fc40004000000 */
[----:B------:R-:W-:Y:S02]  /*09a0*/  FSEL R6, R6, R16, !P0 ;  /* 0x0000001006067208 */ /* 0x000fe40004000000 */
[----:B------:R-:W-:Y:S02]  /*09b0*/  FSEL R7, R15, R17, !P0 ;  /* 0x000000110f077208 */ /* 0x000fe40004000000 */
[----:B------:R-:W-:Y:S02]  /*09c0*/  ISETP.GT.U32.AND P0, PT, R18, 0x7feffffe, PT ;  /* 0x7feffffe1200780c */ /* 0x000fe40003f04070 */
[----:B------:R-:W-:Y:S02]  /*09d0*/  @P1 LOP3.LUT R11, R5, 0x80000000, RZ, 0x3c, !PT ;  /* 0x80000000050b1812 */ /* 0x000fe400078e3cff */
[----:B------:R-:W-:-:S03]  /*09e0*/  @P1 LOP3.LUT R13, R7, 0x80000000, RZ, 0x3c, !PT ;  /* 0x80000000070d1812 */ /* 0x000fc600078e3cff */
[----:B------:R-:W-:Y:S02]  /*09f0*/  @P1 IMAD.MOV.U32 R5, RZ, RZ, R11 ;  /* 0x000000ffff051224 */ /* 0x000fe400078e000b */
[----:B------:R-:W-:-:S04]  /*0a00*/  @P1 IMAD.MOV.U32 R7, RZ, RZ, R13 ;  /* 0x000000ffff071224 */ /* 0x000fc800078e000d */
[----:B------:R-:W-:Y:S05]  /*0a10*/  @P0 BRA `(.L_x_1) ;  /* 0x0000000400040947 */ /* 0x000fea0003800000 */
[----:B------:R-:W-:Y:S01]  /*0a20*/  LOP3.LUT R10, R9, 0xfffff, RZ, 0xc0, !PT ;  /* 0x000fffff090a7812 */ /* 0x000fe200078ec0ff */
[----:B------:R-:W-:Y:S01]  /*0a30*/  IMAD.MOV.U32 R12, RZ, RZ, RZ ;  /* 0x000000ffff0c7224 */ /* 0x000fe200078e00ff */
[----:B------:R-:W-:Y:S01]  /*0a40*/  MOV R20, 0x8b7a8b04 ;  /* 0x8b7a8b0400147802 */ /* 0x000fe20000000f00 */
[----:B------:R-:W-:Y:S01]  /*0a50*/  IMAD.MOV.U32 R21, RZ, RZ, 0x3ed0ee25 ;  /* 0x3ed0ee25ff157424 */ /* 0x000fe200078e00ff */
[----:B------:R-:W-:Y:S01]  /*0a60*/  LOP3.LUT R11, R10, 0x3ff00000, RZ, 0xfc, !PT ;  /* 0x3ff000000a0b7812 */ /* 0x000fe200078efcff */
[----:B------:R-:W-:Y:S01]  /*0a70*/  IMAD.MOV.U32 R10, RZ, RZ, R14 ;  /* 0x000000ffff0a7224 */ /* 0x000fe200078e000e */
[----:B------:R-:W-:Y:S01]  /*0a80*/  UMOV UR6, 0x3ae80f1e ;  /* 0x3ae80f1e00067882 */ /* 0x000fe20000000000 */
[----:B------:R-:W-:Y:S01]  /*0a90*/  UMOV UR7, 0x3eb1380b ;  /* 0x3eb1380b00077882 */ /* 0x000fe20000000000 */
[----:B------:R-:W-:Y:S01]  /*0aa0*/  ISETP.GE.U32.AND P0, PT, R11, 0x3ff6a09f, PT ;  /* 0x3ff6a09f0b00780c */ /* 0x000fe20003f06070 */
[----:B------:R-:W-:Y:S01]  /*0ab0*/  IMAD.MOV.U32 R23, RZ, RZ, 0x43300000 ;  /* 0x43300000ff177424 */ /* 0x000fe200078e00ff */
[----:B------:R-:W-:Y:S01]  /*0ac0*/  LEA.HI R22, R9, R8, RZ, 0xc ;  /* 0x0000000809167211 */ /* 0x000fe200078f60ff */
[----:B------:R-:W-:Y:S01]  /*0ad0*/  UMOV UR8, 0x80000000 ;  /* 0x8000000000087882 */ /* 0x000fe20000000000 */
[----:B------:R-:W-:-:S09]  /*0ae0*/  UMOV UR9, 0x43300000 ;  /* 0x4330000000097882 */ /* 0x000fd20000000000 */
[----:B------:R-:W-:Y:S02]  /*0af0*/  @P0 VIADD R13, R11, 0xfff00000 ;  /* 0xfff000000b0d0836 */ /* 0x000fe40000000000 */
[----:B------:R-:W-:Y:S02]  /*0b00*/  @P0 VIADD R22, R22, 0x1 ;  /* 0x0000000116160836 */ /* 0x000fe40000000000 */
[----:B------:R-:W-:-:S03]  /*0b10*/  @P0 IMAD.MOV.U32 R11, RZ, RZ, R13 ;  /* 0x000000ffff0b0224 */ /* 0x000fc600078e000d */
[----:B------:R-:W-:-:S03]  /*0b20*/  LOP3.LUT R22, R22, 0x80000000, RZ, 0x3c, !PT ;  /* 0x8000000016167812 */ /* 0x000fc600078e3cff */
[C---:B------:R-:W-:Y:S02]  /*0b30*/  DADD R18, R10.reuse, 1 ;  /* 0x3ff000000a127429 */ /* 0x040fe40000000000 */
[----:B------:R-:W-:-:S04]  /*0b40*/  DADD R10, R10, -1 ;  /* 0xbff000000a0a7429 */ /* 0x000fc80000000000 */
[----:B------:R-:W0:Y:S02]  /*0b50*/  MUFU.RCP64H R13, R19 ;  /* 0x00000013000d7308 */ /* 0x000e240000001800 */
[----:B0-----:R-:W-:-:S08]  /*0b60*/  DFMA R14, -R18, R12, 1 ;  /* 0x3ff00000120e742b */ /* 0x001fd0000000010c */
[----:B------:R-:W-:-:S08]  /*0b70*/  DFMA R14, R14, R14, R14 ;  /* 0x0000000e0e0e722b */ /* 0x000fd0000000000e */
[----:B------:R-:W-:-:S08]  /*0b80*/  DFMA R12, R12, R14, R12 ;  /* 0x0000000e0c0c722b */ /* 0x000fd0000000000c */
[----:B------:R-:W-:-:S08]  /*0b90*/  DMUL R14, R10, R12 ;  /* 0x0000000c0a0e7228 */ /* 0x000fd00000000000 */
[----:B------:R-:W-:-:S08]  /*0ba0*/  DFMA R14, R10, R12, R14 ;  /* 0x0000000c0a0e722b */ /* 0x000fd0000000000e */
[----:B------:R-:W-:Y:S02]  /*0bb0*/  DMUL R16, R14, R14 ;  /* 0x0000000e0e107228 */ /* 0x000fe40000000000 */
[----:B------:R-:W-:-:S06]  /*0bc0*/  DADD R8, R10, -R14 ;  /* 0x000000000a087229 */ /* 0x000fcc000000080e */
[----:B------:R-:W-:Y:S01]  /*0bd0*/  DFMA R18, R16, UR6, R20 ;  /* 0x0000000610127c2b */ /* 0x000fe20008000014 */
[----:B------:R-:W-:Y:S01]  /*0be0*/  UMOV UR6, 0x9f02676f ;  /* 0x9f02676f00067882 */ /* 0x000fe20000000000 */
[----:B------:R-:W-:Y:S01]  /*0bf0*/  UMOV UR7, 0x3ef3b266 ;  /* 0x3ef3b26600077882 */ /* 0x000fe20000000000 */
[----:B------:R-:W-:Y:S02]  /*0c00*/  DADD R20, R8, R8 ;  /* 0x0000000008147229 */ /* 0x000fe40000000008 */
[----:B------:R-:W-:Y:S01]  /*0c10*/  DADD R8, R22, -UR8 ;  /* 0x8000000816087e29 */ /* 0x000fe20008000000 */
[----:B------:R-:W-:Y:S01]  /*0c20*/  UMOV UR8, 0xfefa39ef ;  /* 0xfefa39ef00087882 */ /* 0x000fe20000000000 */
[----:B------:R-:W-:Y:S01]  /*0c30*/  UMOV UR9, 0x3fe62e42 ;  /* 0x3fe62e4200097882 */ /* 0x000fe20000000000 */
[----:B------:R-:W-:Y:S01]  /*0c40*/  DFMA R18, R16, R18, UR6 ;  /* 0x0000000610127e2b */ /* 0x000fe20008000012 */
[----:B------:R-:W-:Y:S01]  /*0c50*/  UMOV UR6, 0xa9ab0956 ;  /* 0xa9ab095600067882 */ /* 0x000fe20000000000 */
[----:B------:R-:W-:Y:S01]  /*0c60*/  UMOV UR7, 0x3f1745cb ;  /* 0x3f1745cb00077882 */ /* 0x000fe20000000000 */
[----:B------:R-:W-:-:S02]  /*0c70*/  DFMA R20, R10, -R14, R20 ;  /* 0x8000000e0a14722b */ /* 0x000fc40000000014 */
[----:B------:R-:W-:-:S03]  /*0c80*/  DFMA R10, R8, UR8, R14 ;  /* 0x00000008080a7c2b */ /* 0x000fc6000800000e */
[----:B------:R-:W-:Y:S01]  /*0c90*/  DFMA R18, R16, R18, UR6 ;  /* 0x0000000610127e2b */ /* 0x000fe20008000012 */
[----:B------:R-:W-:Y:S01]  /*0ca0*/  UMOV UR6, 0x2d1b5154 ;  /* 0x2d1b515400067882 */ /* 0x000fe20000000000 */
[----:B------:R-:W-:Y:S01]  /*0cb0*/  UMOV UR7, 0x3f3c71c7 ;  /* 0x3f3c71c700077882 */ /* 0x000fe20000000000 */
[----:B------:R-:W-:-:S05]  /*0cc0*/  DMUL R20, R12, R20 ;  /* 0x000000140c147228 */ /* 0x000fca0000000000 */
[----:B------:R-:W-:Y:S01]  /*0cd0*/  DFMA R18, R16, R18, UR6 ;  /* 0x0000000610127e2b */ /* 0x000fe20008000012 */
[----:B------:R-:W-:Y:S01]  /*0ce0*/  UMOV UR6, 0x923be72d ;  /* 0x923be72d00067882 */ /* 0x000fe20000000000 */
[----:B------:R-:W-:-:S06]  /*0cf0*/  UMOV UR7, 0x3f624924 ;  /* 0x3f62492400077882 */ /* 0x000fcc0000000000 */
        /* <DEDUP_REMOVED lines=8> */
[----:B------:R-:W-:Y:S02]  /*0d80*/  UMOV UR7, 0x3fe62e42 ;  /* 0x3fe62e4200077882 */ /* 0x000fe40000000000 */
[----:B------:R-:W-:Y:S01]  /*0d90*/  DFMA R22, R8, -UR6, R10 ;  /* 0x8000000608167c2b */ /* 0x000fe2000800000a */
[----:B------:R-:W-:Y:S01]  /*0da0*/  UMOV UR6, 0x3b39803f ;  /* 0x3b39803f00067882 */ /* 0x000fe20000000000 */
[----:B------:R-:W-:Y:S02]  /*0db0*/  UMOV UR7, 0x3c7abc9e ;  /* 0x3c7abc9e00077882 */ /* 0x000fe40000000000 */
[----:B------:R-:W-:-:S04]  /*0dc0*/  DMUL R18, R16, R18 ;  /* 0x0000001210127228 */ /* 0x000fc80000000000 */
[----:B------:R-:W-:-:S04]  /*0dd0*/  DADD R22, -R14, R22 ;  /* 0x000000000e167229 */ /* 0x000fc80000000116 */
[----:B------:R-:W-:-:S08]  /*0de0*/  DFMA R18, R14, R18, R20 ;  /* 0x000000120e12722b */ /* 0x000fd00000000014 */
[----:B------:R-:W-:-:S08]  /*0df0*/  DADD R18, R18, -R22 ;  /* 0x0000000012127229 */ /* 0x000fd00000000816 */
[----:B------:R-:W-:-:S08]  /*0e00*/  DFMA R18, R8, UR6, R18 ;  /* 0x0000000608127c2b */ /* 0x000fd00008000012 */
[----:B------:R-:W-:Y:S01]  /*0e10*/  DADD R10, R10, R18 ;  /* 0x000000000a0a7229 */ /* 0x000fe20000000012 */
[----:B------:R-:W-:Y:S10]  /*0e20*/  BRA `(.L_x_2) ;  /* 0x0000000000187947 */ /* 0x000ff40003800000 */
.L_x_1:
[----:B------:R-:W-:Y:S01]  /*0e30*/  IMAD.MOV.U32 R8, RZ, RZ, 0x0 ;  /* 0x00000000ff087424 */ /* 0x000fe200078e00ff */
[----:B------:R-:W-:Y:S01]  /*0e40*/  LOP3.LUT P0, RZ, R25, 0x7fffffff, RZ, 0xc0, !PT ;  /* 0x7fffffff19ff7812 */ /* 0x000fe2000780c0ff */
[----:B------:R-:W-:-:S06]  /*0e50*/  IMAD.MOV.U32 R9, RZ, RZ, 0x7ff00000 ;  /* 0x7ff00000ff097424 */ /* 0x000fcc00078e00ff */
[----:B------:R-:W-:-:S10]  /*0e60*/  DFMA R8, R24, R8, +INF ;  /* 0x7ff000001808742b */ /* 0x000fd40000000008 */
[----:B------:R-:W-:Y:S02]  /*0e70*/  FSEL R10, R8, RZ, P0 ;  /* 0x000000ff080a7208 */ /* 0x000fe40000000000 */
[----:B------:R-:W-:-:S07]  /*0e80*/  FSEL R11, R9, -QNAN , P0 ;  /* 0xfff00000090b7808 */ /* 0x000fce0000000000 */
.L_x_2:
[----:B------:R-:W-:Y:S05]  /*0e90*/  BSYNC.RECONVERGENT B0 ;  /* 0x0000000000007941 */ /* 0x000fea0003800200 */
.L_x_0:
[----:B------:R-:W-:Y:S01]  /*0ea0*/  DMUL R10, R10, -2 ;  /* 0xc00000000a0a7828 */ /* 0x000fe20000000000 */
[----:B------:R-:W-:Y:S01]  /*0eb0*/  MOV R14, 0x0 ;  /* 0x00000000000e7802 */ /* 0x000fe20000000f00 */
[----:B------:R-:W-:Y:S01]  /*0ec0*/  IMAD.MOV.U32 R15, RZ, RZ, 0x3fd80000 ;  /* 0x3fd80000ff0f7424 */ /* 0x000fe200078e00ff */
[----:B------:R-:W-:Y:S03]  /*0ed0*/  BSSY.RECONVERGENT B0, `(.L_x_3) ;  /* 0x0000013000007945 */ /* 0x000fe60003800200 */
[----:B------:R-:W0:Y:S04]  /*0ee0*/  MUFU.RSQ64H R13, R11 ;  /* 0x0000000b000d7308 */ /* 0x000e280000001c00 */
[----:B------:R-:W-:-:S05]  /*0ef0*/  VIADD R12, R11, 0xfcb00000 ;  /* 0xfcb000000b0c7836 */ /* 0x000fca0000000000 */
[----:B------:R-:W-:Y:S01]  /*0f00*/  ISETP.GE.U32.AND P0, PT, R12, 0x7ca00000, PT ;  /* 0x7ca000000c00780c */ /* 0x000fe20003f06070 */
[----:B0-----:R-:W-:-:S08]  /*0f10*/  DMUL R8, R12, R12 ;  /* 0x0000000c0c087228 */ /* 0x001fd00000000000 */
[----:B------:R-:W-:-:S08]  /*0f20*/  DFMA R8, R10, -R8, 1 ;  /* 0x3ff000000a08742b */ /* 0x000fd00000000808 */
[----:B------:R-:W-:Y:S02]  /*0f30*/  DFMA R14, R8, R14, 0.5 ;  /* 0x3fe00000080e742b */ /* 0x000fe4000000000e */
[----:B------:R-:W-:-:S08]  /*0f40*/  DMUL R8, R12, R8 ;  /* 0x000000080c087228 */ /* 0x000fd00000000000 */
[----:B------:R-:W-:-:S08]  /*0f50*/  DFMA R18, R14, R8, R12 ;  /* 0x000000080e12722b */ /* 0x000fd0000000000c */
[----:B------:R-:W-:Y:S02]  /*0f60*/  DMUL R14, R10, R18 ;  /* 0x000000120a0e7228 */ /* 0x000fe40000000000 */
[----:B------:R-:W-:Y:S02]  /*0f70*/  VIADD R17, R19, 0xfff00000 ;  /* 0xfff0000013117836 */ /* 0x000fe40000000000 */
[----:B------:R-:W-:-:S04]  /*0f80*/  IMAD.MOV.U32 R16, RZ, RZ, R18 ;  /* 0x000000ffff107224 */ /* 0x000fc800078e0012 */
[----:B------:R-:W-:-:S08]  /*0f90*/  DFMA R20, R14, -R14, R10 ;  /* 0x8000000e0e14722b */ /* 0x000fd0000000000a */
[----:B------:R-:W-:Y:S01]  /*0fa0*/  DFMA R8, R20, R16, R14 ;  /* 0x000000101408722b */ /* 0x000fe2000000000e */
[----:B------:R-:W-:Y:S10]  /*0fb0*/  @!P0 BRA `(.L_x_4) ;  /* 0x0000000000108947 */ /* 0x000ff40003800000 */
[----:B------:R-:W-:-:S07]  /*0fc0*/  MOV R8, 0xfe0 ;  /* 0x00000fe000087802 */ /* 0x000fce0000000f00 */
[----:B------:R-:W-:Y:S05]  /*0fd0*/  CALL.REL.NOINC `($__internal_0_$__cuda_sm20_dsqrt_rn_f64_mediumpath_v1) ;  /* 0x00000000003c7944 */ /* 0x000fea0003c00000 */
[----:B------:R-:W-:Y:S02]  /*0fe0*/  IMAD.MOV.U32 R8, RZ, RZ, R10 ;  /* 0x000000ffff087224 */ /* 0x000fe400078e000a */
[----:B------:R-:W-:-:S07]  /*0ff0*/  IMAD.MOV.U32 R9, RZ, RZ, R11 ;  /* 0x000000ffff097224 */ /* 0x000fce00078e000b */
.L_x_4:
[----:B------:R-:W-:Y:S05]  /*1000*/  BSYNC.RECONVERGENT B0 ;  /* 0x0000000000007941 */ /* 0x000fea0003800200 */
.L_x_3:
[----:B------:R-:W0:Y:S01]  /*1010*/  FRND.F64.TRUNC R10, R2 ;  /* 0x00000002000a7313 */ /* 0x000e22000030d800 */
[----:B------:R-:W1:Y:S01]  /*1020*/  LDC.64 R14, c[0x0][0x380] ;  /* 0x0000e000ff0e7b82 */ /* 0x000e620000000a00 */
[----:B------:R-:W-:Y:S02]  /*1030*/  DMUL R12, RZ, R2 ;  /* 0x00000002ff0c7228 */ /* 0x000fe40000000000 */
[----:B------:R-:W-:-:S08]  /*1040*/  DADD R6, RZ, R6 ;  /* 0x00000000ff067229 */ /* 0x000fd00000000006 */
[----:B------:R-:W-:Y:S02]  /*1050*/  DMUL R6, R6, R8 ;  /* 0x0000000806067228 */ /* 0x000fe40000000000 */
[----:B0-----:R-:W-:-:S06]  /*1060*/  DSETP.NEU.AND P0, PT, R2, R10, PT ;  /* 0x0000000a0200722a */ /* 0x001fcc0003f0d000 */
[----:B------:R-:W-:Y:S02]  /*1070*/  FSEL R4, R12, R4, !P0 ;  /* 0x000000040c047208 */ /* 0x000fe40004000000 */
[----:B------:R-:W-:-:S06]  /*1080*/  FSEL R5, R13, R5, !P0 ;  /* 0x000000050d057208 */ /* 0x000fcc0004000000 */
[----:B------:R-:W-:Y:S01]  /*1090*/  DMUL R4, R8, R4 ;  /* 0x0000000408047228 */ /* 0x000fe20000000000 */
[----:B-1----:R-:W-:-:S06]  /*10a0*/  IMAD.WIDE R8, R0, 0x10, R14 ;  /* 0x0000001000087825 */ /* 0x002fcc00078e020e */
[----:B------:R-:W-:Y:S01]  /*10b0*/  STG.E.128 desc[UR4][R8.64], R4 ;  /* 0x0000000408007986 */ /* 0x000fe2000c101d04 */
[----:B------:R-:W-:Y:S05]  /*10c0*/  EXIT ;  /* 0x000000000000794d */ /* 0x000fea0003800000 */
        .weak           $__internal_0_$__cuda_sm20_dsqrt_rn_f64_mediumpath_v1
        .type           $__internal_0_$__cuda_sm20_dsqrt_rn_f64_mediumpath_v1,@function
        .size           $__internal_0_$__cuda_sm20_dsqrt_rn_f64_mediumpath_v1,(.L_x_1010 - $__internal_0_$__cuda_sm20_dsqrt_rn_f64_mediumpath_v1)
$__internal_0_$__cuda_sm20_dsqrt_rn_f64_mediumpath_v1:
[----:B------:R-:W-:Y:S01]  /*10d0*/  ISETP.GE.U32.AND P0, PT, R12, -0x3400000, PT ;  /* 0xfcc000000c00780c */ /* 0x000fe20003f06070 */
[----:B------:R-:W-:Y:S01]  /*10e0*/  BSSY.RECONVERGENT B1, `(.L_x_5) ;  /* 0x0000028000017945 */ /* 0x000fe20003800200 */
[----:B------:R-:W-:Y:S01]  /*10f0*/  MOV R12, R10 ;  /* 0x0000000a000c7202 */ /* 0x000fe20000000f00 */
[----:B------:R-:W-:Y:S02]  /*1100*/  IMAD.MOV.U32 R13, RZ, RZ, R11 ;  /* 0x000000ffff0d7224 */ /* 0x000fe400078e000b */
[----:B------:R-:W-:Y:S02]  /*1110*/  IMAD.MOV.U32 R16, RZ, RZ, R18 ;  /* 0x000000ffff107224 */ /* 0x000fe400078e0012 */
[----:B------:R-:W-:Y:S02]  /*1120*/  IMAD.MOV.U32 R10, RZ, RZ, R20 ;  /* 0x000000ffff0a7224 */ /* 0x000fe400078e0014 */
[----:B------:R-:W-:-:S04]  /*1130*/  IMAD.MOV.U32 R11, RZ, RZ, R21 ;  /* 0x000000ffff0b7224 */ /* 0x000fc800078e0015 */
[----:B------:R-:W-:Y:S05]  /*1140*/  @!P0 BRA `(.L_x_6) ;  /* 0x0000000000208947 */ /* 0x000fea0003800000 */
[----:B------:R-:W-:-:S10]  /*1150*/  DFMA.RM R10, R10, R16, R14 ;  /* 0x000000100a0a722b */ /* 0x000fd4000000400e */
[----:B------:R-:W-:-:S05]  /*1160*/  IADD3 R14, P0, PT, R10, 0x1, RZ ;  /* 0x000000010a0e7810 */ /* 0x000fca0007f1e0ff */
[----:B------:R-:W-:-:S06]  /*1170*/  IMAD.X R15, RZ, RZ, R11, P0 ;  /* 0x000000ffff0f7224 */ /* 0x000fcc00000e060b */
[----:B------:R-:W-:-:S08]  /*1180*/  DFMA.RP R12, -R10, R14, R12 ;  /* 0x0000000e0a0c722b */ /* 0x000fd0000000810c */
[----:B------:R-:W-:-:S06]  /*1190*/  DSETP.GT.AND P0, PT, R12, RZ, PT ;  /* 0x000000ff0c00722a */ /* 0x000fcc0003f04000 */
[----:B------:R-:W-:Y:S02]  /*11a0*/  FSEL R10, R14, R10, P0 ;  /* 0x0000000a0e0a7208 */ /* 0x000fe40000000000 */
[----:B------:R-:W-:Y:S01]  /*11b0*/  FSEL R11, R15, R11, P0 ;  /* 0x0000000b0f0b7208 */ /* 0x000fe20000000000 */
[----:B------:R-:W-:Y:S06]  /*11c0*/  BRA `(.L_x_7) ;  /* 0x0000000000647947 */ /* 0x000fec0003800000 */
.L_x_6:
[----:B------:R-:W-:-:S14]  /*11d0*/  DSETP.NE.AND P0, PT, R12, RZ, PT ;  /* 0x000000ff0c00722a */ /* 0x000fdc0003f05000 */
[----:B------:R-:W-:Y:S05]  /*11e0*/  @!P0 BRA `(.L_x_8) ;  /* 0x0000000000588947 */ /* 0x000fea0003800000 */
[----:B------:R-:W-:-:S13]  /*11f0*/  ISETP.GE.AND P0, PT, R13, RZ, PT ;  /* 0x000000ff0d00720c */ /* 0x000fda0003f06270 */
[----:B------:R-:W-:Y:S02]  /*1200*/  @!P0 IMAD.MOV.U32 R10, RZ, RZ, 0x0 ;  /* 0x00000000ff0a8424 */ /* 0x000fe400078e00ff */
[----:B------:R-:W-:Y:S01]  /*1210*/  @!P0 IMAD.MOV.U32 R11, RZ, RZ, -0x80000 ;  /* 0xfff80000ff0b8424 */ /* 0x000fe200078e00ff */
[----:B------:R-:W-:Y:S06]  /*1220*/  @!P0 BRA `(.L_x_7) ;  /* 0x00000000004c8947 */ /* 0x000fec0003800000 */
[----:B------:R-:W-:-:S13]  /*1230*/  ISETP.GT.AND P0, PT, R13, 0x7fefffff, PT ;  /* 0x7fefffff0d00780c */ /* 0x000fda0003f04270 */
[----:B------:R-:W-:Y:S05]  /*1240*/  @P0 BRA `(.L_x_8) ;  /* 0x0000000000400947 */ /* 0x000fea0003800000 */
[----:B------:R-:W-:Y:S01]  /*1250*/  DMUL R10, R12, 8.11296384146066816958e+31 ;  /* 0x469000000c0a7828 */ /* 0x000fe20000000000 */
[----:B------:R-:W-:Y:S01]  /*1260*/  IMAD.MOV.U32 R16, RZ, RZ, 0x0 ;  /* 0x00000000ff107424 */ /* 0x000fe200078e00ff */
[----:B------:R-:W-:Y:S01]  /*1270*/  MOV R12, RZ ;  /* 0x000000ff000c7202 */ /* 0x000fe20000000f00 */
[----:B------:R-:W-:-:S03]  /*1280*/  IMAD.MOV.U32 R17, RZ, RZ, 0x3fd80000 ;  /* 0x3fd80000ff117424 */ /* 0x000fc600078e00ff */
[----:B------:R-:W0:Y:S02]  /*1290*/  MUFU.RSQ64H R13, R11 ;  /* 0x0000000b000d7308 */ /* 0x000e240000001c00 */
[----:B0-----:R-:W-:-:S08]  /*12a0*/  DMUL R14, R12, R12 ;  /* 0x0000000c0c0e7228 */ /* 0x001fd00000000000 */
[----:B------:R-:W-:-:S08]  /*12b0*/  DFMA R14, R10, -R14, 1 ;  /* 0x3ff000000a0e742b */ /* 0x000fd0000000080e */
[----:B------:R-:W-:Y:S02]  /*12c0*/  DFMA R16, R14, R16, 0.5 ;  /* 0x3fe000000e10742b */ /* 0x000fe40000000010 */
[----:B------:R-:W-:-:S08]  /*12d0*/  DMUL R14, R12, R14 ;  /* 0x0000000e0c0e7228 */ /* 0x000fd00000000000 */
[----:B------:R-:W-:-:S08]  /*12e0*/  DFMA R14, R16, R14, R12 ;  /* 0x0000000e100e722b */ /* 0x000fd0000000000c */
[----:B------:R-:W-:Y:S02]  /*12f0*/  DMUL R12, R10, R14 ;  /* 0x0000000e0a0c7228 */ /* 0x000fe40000000000 */
[----:B------:R-:W-:-:S06]  /*1300*/  VIADD R15, R15, 0xfff00000 ;  /* 0xfff000000f0f7836 */ /* 0x000fcc0000000000 */
[----:B------:R-:W-:-:S08]  /*1310*/  DFMA R16, R12, -R12, R10 ;  /* 0x8000000c0c10722b */ /* 0x000fd0000000000a */
[----:B------:R-:W-:-:S10]  /*1320*/  DFMA R10, R14, R16, R12 ;  /* 0x000000100e0a722b */ /* 0x000fd4000000000c */
[----:B------:R-:W-:Y:S01]  /*1330*/  VIADD R11, R11, 0xfcb00000 ;  /* 0xfcb000000b0b7836 */ /* 0x000fe20000000000 */
[----:B------:R-:W-:Y:S06]  /*1340*/  BRA `(.L_x_7) ;  /* 0x0000000000047947 */ /* 0x000fec0003800000 */
.L_x_8:
[----:B------:R-:W-:-:S11]  /*1350*/  DADD R10, R12, R12 ;  /* 0x000000000c0a7229 */ /* 0x000fd6000000000c */
.L_x_7:
[----:B------:R-:W-:Y:S05]  /*1360*/  BSYNC.RECONVERGENT B1 ;  /* 0x0000000000017941 */ /* 0x000fea0003800200 */
.L_x_5:
[----:B------:R-:W-:-:S04]  /*1370*/  IMAD.MOV.U32 R9, RZ, RZ, 0x0 ;  /* 0x00000000ff097424 */ /* 0x000fc800078e00ff */
[----:B------:R-:W-:Y:S05]  /*1380*/  RET.REL.NODEC R8 `(_Z10my_kernel2P7double2P19curandStateMRG32k3a) ;  /* 0xffffffec081c7950 */ /* 0x000fea0003c3ffff */
.L_x_9:
[----:B------:R-:W-:-:S00]  /*1390*/  BRA `(.L_x_9) ;  /* 0xfffffffc00fc7947 */ /* 0x000fc0000383ffff */
[----:B------:R-:W-:-:S00]  /*13a0*/  NOP ;  /* 0x0000000000007918 */ /* 0x000fc00000000000 */
        /* <DEDUP_REMOVED lines=13> */
.L_x_1010:


//--------------------- .text._Z10my_kernel1mP19curandStateMRG32k3a --------------------------
	.section	.text._Z10my_kernel1mP19curandStateMRG32k3a,"ax",@progbits
	.align	128
        .global         _Z10my_kernel1mP19curandStateMRG32k3a
        .type           _Z10my_kernel1mP19curandStateMRG32k3a,@function
        .size           _Z10my_kernel1mP19curandStateMRG32k3a,(.L_x_1011 - _Z10my_kernel1mP19curandStateMRG32k3a)
        .other          _Z10my_kernel1mP19curandStateMRG32k3a,@"STO_CUDA_ENTRY STV_DEFAULT"
_Z10my_kernel1mP19curandStateMRG32k3a:
.text._Z10my_kernel1mP19curandStateMRG32k3a:
[----:B------:R-:W-:Y:S01]  /*0000*/  LDC R1, c[0x0][0x37c] ;  /* 0x0000df00ff017b82 */ /* 0x000fe20000000800 */
[----:B------:R-:W0:Y:S07]  /*0010*/  S2R R5, SR_TID.X ;  /* 0x0000000000057919 */ /* 0x000e2e0000002100 */
[----:B------:R-:W0:Y:S01]  /*0020*/  S2UR UR4, SR_CTAID.X ;  /* 0x00000000000479c3 */ /* 0x000e220000002500 */
[----:B------:R-:W1:Y:S01]  /*0030*/  LDCU.64 UR6, c[0x0][0x358] ;  /* 0x00006b00ff0677ac */ /* 0x000e620008000a00 */
[----:B------:R-:W-:-:S02]  /*0040*/  IMAD.MOV.U32 R3, RZ, RZ, 0x3039 ;  /* 0x00003039ff037424 */ /* 0x000fc400078e00ff */
[----:B------:R-:W-:Y:S02]  /*0050*/  HFMA2 R22, -RZ, RZ, 0, 0 ;  /* 0x00000000ff167431 */ /* 0x000fe400000001ff */
[----:B------:R-:W-:Y:S02]  /*0060*/  IMAD.MOV.U32 R62, RZ, RZ, 0x0 ;  /* 0x00000000ff3e7424 */ /* 0x000fe400078e00ff */
[----:B------:R-:W-:Y:S01]  /*0070*/  IMAD.MOV.U32 R63, RZ, RZ, 0x40c81c80 ;  /* 0x40c81c80ff3f7424 */ /* 0x000fe200078e00ff */
[----:B------:R-:W0:Y:S01]  /*0080*/  LDC R0, c[0x0][0x360] ;  /* 0x0000d800ff007b82 */ /* 0x000e220000000800 */
[----:B------:R-:W-:Y:S02]  /*0090*/  IMAD.MOV.U32 R60, RZ, RZ, 0x0 ;  /* 0x00000000ff3c7424 */ /* 0x000fe400078e00ff */
[----:B------:R-:W-:Y:S02]  /*00a0*/  IMAD.MOV.U32 R61, RZ, RZ, 0x40c81c80 ;  /* 0x40c81c80ff3d7424 */ /* 0x000fe400078e00ff */
[----:B------:R-:W-:-:S02]  /*00b0*/  IMAD.MOV.U32 R23, RZ, RZ, 0x40c81c80 ;  /* 0x40c81c80ff177424 */ /* 0x000fc400078e00ff */
[----:B------:R-:W-:Y:S01]  /*00c0*/  IMAD.MOV.U32 R20, RZ, RZ, 0x0 ;  /* 0x00000000ff147424 */ /* 0x000fe200078e00ff */
[----:B------:R-:W2:Y:S01]  /*00d0*/  LDC.64 R64, c[0x0][0x388] ;  /* 0x0000e200ff407b82 */ /* 0x000ea20000000a00 */
[----:B------:R-:W-:Y:S02]  /*00e0*/  IMAD.MOV.U32 R21, RZ, RZ, 0x40c81c80 ;  /* 0x40c81c80ff157424 */ /* 0x000fe400078e00ff */
[----:B0-----:R-:W-:Y:S01]  /*00f0*/  IMAD R5, R0, UR4, R5 ;  /* 0x0000000400057c24 */ /* 0x001fe2000f8e0205 */
[----:B------:R-:W0:Y:S04]  /*0100*/  LDCU.64 UR4, c[0x0][0x380] ;  /* 0x00007000ff0477ac */ /* 0x000e280008000a00 */
[----:B------:R-:W-:Y:S01]  /*0110*/  SHF.R.S32.HI R0, RZ, 0x1f, R5 ;  /* 0x0000001fff007819 */ /* 0x000fe20000011405 */
[----:B--2---:R-:W-:-:S05]  /*0120*/  IMAD.WIDE R64, R5, 0x30, R64 ;  /* 0x0000003005407825 */ /* 0x004fca00078e0240 */
[----:B-1----:R1:W-:Y:S04]  /*0130*/  STG.E desc[UR6][R64.64], R3 ;  /* 0x0000000340007986 */ /* 0x0023e8000c101906 */
[----:B------:R1:W-:Y:S01]  /*0140*/  STG.E desc[UR6][R64.64+0xc], R3 ;  /* 0x00000c0340007986 */ /* 0x0003e2000c101906 */
[----:B0-----:R-:W-:-:S03]  /*0150*/  UISETP.NE.U32.AND UP0, UPT, UR4, URZ, UPT ;  /* 0x000000ff0400728c */ /* 0x001fc6000bf05070 */
[----:B------:R1:W-:Y:S01]  /*0160*/  STG.E desc[UR6][R64.64+0x4], R3 ;  /* 0x0000040340007986 */ /* 0x0003e2000c101906 */
[----:B------:R-:W-:-:S03]  /*0170*/  UISETP.NE.AND.EX UP0, UPT, UR5, URZ, UPT, UP0 ;  /* 0x000000ff0500728c */ /* 0x000fc6000bf05300 */
[----:B------:R1:W-:Y:S04]  /*0180*/  STG.E desc[UR6][R64.64+0x10], R3 ;  /* 0x0000100340007986 */ /* 0x0003e8000c101906 */
[----:B------:R1:W-:Y:S04]  /*0190*/  STG.E desc[UR6][R64.64+0x8], R3 ;  /* 0x0000080340007986 */ /* 0x0003e8000c101906 */
[----:B------:R1:W-:Y:S01]  /*01a0*/  STG.E desc[UR6][R64.64+0x14], R3 ;  /* 0x0000140340007986 */ /* 0x0003e2000c101906 */
[----:B------:R-:W-:Y:S05]  /*01b0*/  BRA.U !UP0, `(.L_x_10) ;  /* 0x0000001908807547 */ /* 0x000fea000b800000 */
[----:B------:R-:W1:Y:S01]  /*01c0*/  MUFU.RCP64H R7, 4.29496524800000000000e+09 ;  /* 0x41efffff00077908 */ /* 0x000e620000001800 */
[----:B------:R-:W-:Y:S01]  /*01d0*/  ULOP3.LUT UR4, UR4, 0x55555555, URZ, 0x3c, !UPT ;  /* 0x5555555504047892 */ /* 0x000fe2000f8e3cff */
[----:B------:R-:W-:Y:S01]  /*01e0*/  IMAD.MOV.U32 R10, RZ, RZ, -0x1a200000 ;  /* 0xe5e00000ff0a7424 */ /* 0x000fe200078e00ff */
[----:B------:R-:W-:Y:S01]  /*01f0*/  MOV R6, 0x1 ;  /* 0x0000000100067802 */ /* 0x000fe20000000f00 */
[----:B------:R-:W-:-:S06]  /*0200*/  IMAD.MOV.U32 R11, RZ, RZ, 0x41efffff ;  /* 0x41efffffff0b7424 */ /* 0x000fcc00078e00ff */
[----:B------:R-:W0:Y:S01]  /*0210*/  I2F.F64.U32 R14, UR4 ;  /* 0x00000004000e7d12 */ /* 0x000e220008201800 */
[----:B-1----:R-:W-:-:S08]  /*0220*/  DFMA R2, R6, -R10, 1 ;  /* 0x3ff000000602742b */ /* 0x002fd0000000080a */
[----:B------:R-:W-:Y:S02]  /*0230*/  DFMA R8, R2, R2, R2 ;  /* 0x000000020208722b */ /* 0x000fe40000000002 */
[----:B0-----:R-:W-:-:S06]  /*0240*/  DMUL R2, R14, 7.62939453125e-06 ;  /* 0x3ee000000e027828 */ /* 0x001fcc0000000000 */
[----:B------:R-:W-:-:S04]  /*0250*/  DFMA R8, R6, R8, R6 ;  /* 0x000000080608722b */ /* 0x000fc80000000006 */
[----:B------:R-:W0:Y:S04]  /*0260*/  FRND.F64.FLOOR R2, R2 ;  /* 0x0000000200027313 */ /* 0x000e280000305800 */
[----:B------:R-:W-:-:S08]  /*0270*/  DFMA R6, R8, -R10, 1 ;  /* 0x3ff000000806742b */ /* 0x000fd0000000080a */
[----:B------:R-:W-:Y:S02]  /*0280*/  DFMA R6, R8, R6, R8 ;  /* 0x000000060806722b */ /* 0x000fe40000000008 */
[C---:B0-----:R-:W-:Y:S02]  /*0290*/  DMUL R16, R2.reuse, 12345 ;  /* 0x40c81c8002107828 */ /* 0x041fe40000000000 */
[----:B------:R-:W-:-:S06]  /*02a0*/  DFMA R14, R2, -131072, R14 ;  /* 0xc1000000020e782b */ /* 0x000fcc000000000e */
[----:B------:R-:W-:Y:S02]  /*02b0*/  DMUL R74, R16, R6 ;  /* 0x00000006104a7228 */ /* 0x000fe40000000000 */
[----:B------:R-:W-:-:S06]  /*02c0*/  FSETP.GEU.AND P1, PT, |R17|, 6.5827683646048100446e-37, PT ;  /* 0x036000001100780b */ /* 0x000fcc0003f2e200 */
[----:B------:R-:W-:-:S08]  /*02d0*/  DFMA R8, R74, -R10, R16 ;  /* 0x8000000a4a08722b */ /* 0x000fd00000000010 */
[----:B------:R-:W-:-:S10]  /*02e0*/  DFMA R74, R6, R8, R74 ;  /* 0x00000008064a722b */ /* 0x000fd4000000004a */
[----:B------:R-:W-:-:S05]  /*02f0*/  FFMA R4, RZ, 29.999998092651367188, R75 ;  /* 0x41efffffff047823 */ /* 0x000fca000000004b */
[----:B------:R-:W-:-:S13]  /*0300*/  FSETP.GT.AND P0, PT, |R4|, 1.469367938527859385e-39, PT ;  /* 0x001000000400780b */ /* 0x000fda0003f04200 */
[----:B------:R-:W-:Y:S05]  /*0310*/  @P0 BRA P1, `(.L_x_11) ;  /* 0x0000000000180947 */ /* 0x000fea0000800000 */
[----:B------:R-:W-:Y:S01]  /*0320*/  IMAD.MOV.U32 R12, RZ, RZ, R16 ;  /* 0x000000ffff0c7224 */ /* 0x000fe200078e0010 */
[----:B------:R-:W-:Y:S01]  /*0330*/  MOV R8, 0x380 ;  /* 0x0000038000087802 */ /* 0x000fe20000000f00 */
[----:B------:R-:W-:Y:S02]  /*0340*/  IMAD.MOV.U32 R13, RZ, RZ, R17 ;  /* 0x000000ffff0d7224 */ /* 0x000fe400078e0011 */
[----:B------:R-:W-:Y:S02]  /*0350*/  IMAD.MOV.U32 R66, RZ, RZ, -0x1a200000 ;  /* 0xe5e00000ff427424 */ /* 0x000fe400078e00ff */
[----:B------:R-:W-:-:S07]  /*0360*/  IMAD.MOV.U32 R11, RZ, RZ, 0x41efffff ;  /* 0x41efffffff0b7424 */ /* 0x000fce00078e00ff */
[----:B------:R-:W-:Y:S05]  /*0370*/  CALL.REL.NOINC `($__internal_1_$__cuda_sm20_div_rn_f64_full) ;  /* 0x0000044000507944 */ /* 0x000fea0003c00000 */
.L_x_11:
[----:B------:R-:W0:Y:S01]  /*0380*/  MUFU.RCP64H R3, 4.29496524800000000000e+09 ;  /* 0x41efffff00037908 */ /* 0x000e220000001800 */
[----:B------:R-:W-:Y:S01]  /*0390*/  IMAD.MOV.U32 R10, RZ, RZ, -0x1a200000 ;  /* 0xe5e00000ff0a7424 */ /* 0x000fe200078e00ff */
[----:B------:R-:W-:Y:S01]  /*03a0*/  MOV R11, 0x41efffff ;  /* 0x41efffff000b7802 */ /* 0x000fe20000000f00 */
[----:B------:R-:W-:Y:S01]  /*03b0*/  IMAD.MOV.U32 R2, RZ, RZ, 0x1 ;  /* 0x00000001ff027424 */ /* 0x000fe200078e00ff */
[----:B------:R-:W-:Y:S01]  /*03c0*/  DMUL R14, R14, 12345 ;  /* 0x40c81c800e0e7828 */ /* 0x000fe20000000000 */
[----:B------:R-:W-:Y:S01]  /*03d0*/  UMOV UR4, 0xe5e00000 ;  /* 0xe5e0000000047882 */ /* 0x000fe20000000000 */
[----:B------:R-:W-:-:S08]  /*03e0*/  UMOV UR5, 0x41efffff ;  /* 0x41efffff00057882 */ /* 0x000fd00000000000 */
[----:B------:R-:W-:Y:S01]  /*03f0*/  FSETP.GEU.AND P2, PT, |R15|, 6.5827683646048100446e-37, PT ;  /* 0x036000000f00780b */ /* 0x000fe20003f4e200 */
[----:B0-----:R-:W-:-:S08]  /*0400*/  DFMA R6, R2, -R10, 1 ;  /* 0x3ff000000206742b */ /* 0x001fd0000000080a */
[----:B------:R-:W-:-:S08]  /*0410*/  DFMA R6, R6, R6, R6 ;  /* 0x000000060606722b */ /* 0x000fd00000000006 */
[----:B------:R-:W-:-:S08]  /*0420*/  DFMA R6, R2, R6, R2 ;  /* 0x000000060206722b */ /* 0x000fd00000000002 */
[----:B------:R-:W-:-:S08]  /*0430*/  DFMA R2, R6, -R10, 1 ;  /* 0x3ff000000602742b */ /* 0x000fd0000000080a */
[----:B------:R-:W-:Y:S02]  /*0440*/  DFMA R12, R6, R2, R6 ;  /* 0x00000002060c722b */ /* 0x000fe40000000006 */
[----:B------:R-:W0:Y:S06]  /*0450*/  FRND.F64.FLOOR R2, R74 ;  /* 0x0000004a00027313 */ /* 0x000e2c0000305800 */
[----:B------:R-:W-:-:S08]  /*0460*/  DMUL R6, R12, R14 ;  /* 0x0000000e0c067228 */ /* 0x000fd00000000000 */
[-C--:B------:R-:W-:Y:S02]  /*0470*/  DFMA R8, R6, -R10.reuse, R14 ;  /* 0x8000000a0608722b */ /* 0x080fe4000000000e */
[----:B0-----:R-:W-:-:S06]  /*0480*/  DFMA R2, R2, -R10, R16 ;  /* 0x8000000a0202722b */ /* 0x001fcc0000000010 */
[----:B------:R-:W-:Y:S02]  /*0490*/  DFMA R74, R12, R8, R6 ;  /* 0x000000080c4a722b */ /* 0x000fe40000000006 */
[C---:B------:R-:W-:Y:S02]  /*04a0*/  DADD R6, R2.reuse, UR4 ;  /* 0x0000000402067e29 */ /* 0x040fe40008000000 */
[----:B------:R-:W-:-:S06]  /*04b0*/  DSETP.GEU.AND P0, PT, R2, RZ, PT ;  /* 0x000000ff0200722a */ /* 0x000fcc0003f0e000 */
[----:B------:R-:W-:Y:S02]  /*04c0*/  FFMA R4, RZ, 29.999998092651367188, R75 ;  /* 0x41efffffff047823 */ /* 0x000fe4000000004b */
[----:B------:R-:W-:Y:S02]  /*04d0*/  FSEL R2, R6, R2, !P0 ;  /* 0x0000000206027208 */ /* 0x000fe40004000000 */
[----:B------:R-:W-:Y:S02]  /*04e0*/  FSEL R3, R7, R3, !P0 ;  /* 0x0000000307037208 */ /* 0x000fe40004000000 */
        /* <DEDUP_REMOVED lines=8> */
.L_x_12:
[----:B------:R-:W0:Y:S01]  /*0570*/  MUFU.RCP64H R13, 4.29496524800000000000e+09 ;  /* 0x41efffff000d7908 */ /* 0x000e220000001800 */
[----:B------:R-:W-:Y:S01]  /*0580*/  MOV R10, 0xe5e00000 ;  /* 0xe5e00000000a7802 */ /* 0x000fe20000000f00 */
[----:B------:R-:W-:Y:S01]  /*0590*/  IMAD.MOV.U32 R11, RZ, RZ, 0x41efffff ;  /* 0x41efffffff0b7424 */ /* 0x000fe200078e00ff */
[----:B------:R-:W-:Y:S01]  /*05a0*/  UMOV UR4, 0xe5e00000 ;  /* 0xe5e0000000047882 */ /* 0x000fe20000000000 */
[----:B------:R-:W-:Y:S01]  /*05b0*/  IMAD.MOV.U32 R12, RZ, RZ, 0x1 ;  /* 0x00000001ff0c7424 */ /* 0x000fe200078e00ff */
[----:B------:R-:W-:Y:S01]  /*05c0*/  UMOV UR5, 0x41efffff ;  /* 0x41efffff00057882 */ /* 0x000fe20000000000 */
[----:B------:R-:W-:Y:S02]  /*05d0*/  BSSY.RECONVERGENT B1, `(.L_x_13) ;  /* 0x000001c000017945 */ /* 0x000fe40003800200 */
[----:B------:R-:W1:Y:S02]  /*05e0*/  FRND.F64.FLOOR R74, R74 ;  /* 0x0000004a004a7313 */ /* 0x000e640000305800 */
[----:B0-----:R-:W-:-:S02]  /*05f0*/  DFMA R8, R12, -R10, 1 ;  /* 0x3ff000000c08742b */ /* 0x001fc4000000080a */
[----:B-1----:R-:W-:-:S06]  /*0600*/  DFMA R6, R74, -R10, R14 ;  /* 0x8000000a4a06722b */ /* 0x002fcc000000000e */
[----:B------:R-:W-:Y:S02]  /*0610*/  DFMA R18, R8, R8, R8 ;  /* 0x000000080812722b */ /* 0x000fe40000000008 */
[----:B------:R-:W-:Y:S01]  /*0620*/  DADD R8, R6, UR4 ;  /* 0x0000000406087e29 */ /* 0x000fe20008000000 */
[----:B------:R-:W0:Y:S05]  /*0630*/  LDCU UR4, c[0x0][0x384] ;  /* 0x00007080ff0477ac */ /* 0x000e2a0008000800 */
[----:B------:R-:W-:Y:S02]  /*0640*/  DFMA R18, R12, R18, R12 ;  /* 0x000000120c12722b */ /* 0x000fe4000000000c */
[----:B------:R-:W-:-:S06]  /*0650*/  DSETP.GEU.AND P0, PT, R6, RZ, PT ;  /* 0x000000ff0600722a */ /* 0x000fcc0003f0e000 */
[----:B------:R-:W-:Y:S01]  /*0660*/  DFMA R12, R18, -R10, 1 ;  /* 0x3ff00000120c742b */ /* 0x000fe2000000080a */
[----:B------:R-:W-:Y:S02]  /*0670*/  FSEL R6, R8, R6, !P0 ;  /* 0x0000000608067208 */ /* 0x000fe40004000000 */
[----:B------:R-:W-:-:S05]  /*0680*/  FSEL R7, R9, R7, !P0 ;  /* 0x0000000709077208 */ /* 0x000fca0004000000 */
[----:B------:R-:W-:Y:S01]  /*0690*/  DFMA R12, R18, R12, R18 ;  /* 0x0000000c120c722b */ /* 0x000fe20000000012 */
[----:B0-----:R-:W-:Y:S01]  /*06a0*/  ULOP3.LUT UR4, UR4, 0xaaaaaaaa, URZ, 0x3c, !UPT ;  /* 0xaaaaaaaa04047892 */ /* 0x001fe2000f8e3cff */
[----:B------:R-:W-:-:S08]  /*06b0*/  DFMA R2, R2, 131072, R6 ;  /* 0x410000000202782b */ /* 0x000fd00000000006 */
        /* <DEDUP_REMOVED lines=9> */
[----:B------:R-:W-:Y:S01]  /*0750*/  IMAD.MOV.U32 R13, RZ, RZ, R3 ;  /* 0x000000ffff0d7224 */ /* 0x000fe200078e0003 */
[----:B------:R-:W-:Y:S01]  /*0760*/  MOV R8, 0x790 ;  /* 0x0000079000087802 */ /* 0x000fe20000000f00 */
[----:B------:R-:W-:-:S07]  /*0770*/  IMAD.MOV.U32 R66, RZ, RZ, -0x1a200000 ;  /* 0xe5e00000ff427424 */ /* 0x000fce00078e00ff */
[----:B------:R-:W-:Y:S05]  /*0780*/  CALL.REL.NOINC `($__internal_1_$__cuda_sm20_div_rn_f64_full) ;  /* 0x0000043c004c7944 */ /* 0x000fea0003c00000 */
.L_x_14:
[----:B------:R-:W-:Y:S05]  /*0790*/  BSYNC.RECONVERGENT B1 ;  /* 0x0000000000017941 */ /* 0x000fea0003800200 */
.L_x_13:
[----:B------:R-:W0:Y:S01]  /*07a0*/  MUFU.RCP64H R7, 4.29496524800000000000e+09 ;  /* 0x41efffff00077908 */ /* 0x000e220000001800 */
[----:B------:R-:W-:Y:S01]  /*07b0*/  IMAD.MOV.U32 R12, RZ, RZ, -0x1a200000 ;  /* 0xe5e00000ff0c7424 */ /* 0x000fe200078e00ff */
[----:B------:R-:W-:Y:S01]  /*07c0*/  UMOV UR5, 0x41efffff ;  /* 0x41efffff00057882 */ /* 0x000fe20000000000 */
[----:B------:R-:W-:Y:S02]  /*07d0*/  IMAD.MOV.U32 R13, RZ, RZ, 0x41efffff ;  /* 0x41efffffff0d7424 */ /* 0x000fe400078e00ff */
[----:B------:R-:W-:-:S03]  /*07e0*/  IMAD.MOV.U32 R6, RZ, RZ, 0x1 ;  /* 0x00000001ff067424 */ /* 0x000fc600078e00ff */
[----:B------:R-:W1:Y:S01]  /*07f0*/  I2F.F64.U32 R20, UR4 ;  /* 0x0000000400147d12 */ /* 0x000e620008201800 */
[----:B------:R-:W-:-:S07]  /*0800*/  UMOV UR4, 0xe5e00000 ;  /* 0xe5e0000000047882 */ /* 0x000fce0000000000 */
[----:B------:R-:W2:Y:S01]  /*0810*/  FRND.F64.FLOOR R74, R74 ;  /* 0x0000004a004a7313 */ /* 0x000ea20000305800 */
[----:B0-----:R-:W-:-:S08]  /*0820*/  DFMA R8, R6, -R12, 1 ;  /* 0x3ff000000608742b */ /* 0x001fd0000000080c */
[----:B------:R-:W-:Y:S02]  /*0830*/  DFMA R10, R8, R8, R8 ;  /* 0x00000008080a722b */ /* 0x000fe40000000008 */
[----:B-1----:R-:W-:Y:S02]  /*0840*/  DMUL R8, R20, 7.62939453125e-06 ;  /* 0x3ee0000014087828 */ /* 0x002fe40000000000 */
[----:B--2---:R-:W-:-:S04]  /*0850*/  DFMA R2, R74, -R12, R2 ;  /* 0x8000000c4a02722b */ /* 0x004fc80000000002 */
[----:B------:R-:W-:-:S04]  /*0860*/  DFMA R10, R6, R10, R6 ;  /* 0x0000000a060a722b */ /* 0x000fc80000000006 */
[----:B------:R-:W0:Y:S01]  /*0870*/  FRND.F64.FLOOR R8, R8 ;  /* 0x0000000800087313 */ /* 0x000e220000305800 */
[----:B------:R-:W-:-:S03]  /*0880*/  DSETP.GEU.AND P0, PT, R2, RZ, PT ;  /* 0x000000ff0200722a */ /* 0x000fc60003f0e000 */
[----:B------:R-:W-:-:S08]  /*0890*/  DFMA R6, R10, -R12, 1 ;  /* 0x3ff000000a06742b */ /* 0x000fd0000000080c */
[----:B------:R-:W-:Y:S02]  /*08a0*/  DFMA R18, R10, R6, R10 ;  /* 0x000000060a12722b */ /* 0x000fe4000000000a */
[----:B------:R-:W-:Y:S02]  /*08b0*/  DADD R6, R2, UR4 ;  /* 0x0000000402067e29 */ /* 0x000fe40008000000 */
[C---:B0-----:R-:W-:Y:S02]  /*08c0*/  DMUL R22, R8.reuse, 12345 ;  /* 0x40c81c8008167828 */ /* 0x041fe40000000000 */
[----:B------:R-:W-:-:S06]  /*08d0*/  DFMA R20, R8, -131072, R20 ;  /* 0xc10000000814782b */ /* 0x000fcc0000000014 */
[----:B------:R-:W-:Y:S01]  /*08e0*/  DMUL R74, R18, R22 ;  /* 0x00000016124a7228 */ /* 0x000fe20000000000 */
[----:B------:R-:W-:Y:S02]  /*08f0*/  FSEL R10, R6, R2, !P0 ;  /* 0x00000002060a7208 */ /* 0x000fe40004000000 */
[----:B------:R-:W-:Y:S02]  /*0900*/  FSEL R11, R7, R3, !P0 ;  /* 0x00000003070b7208 */ /* 0x000fe40004000000 */
[----:B------:R-:W-:-:S03]  /*0910*/  FSETP.GEU.AND P1, PT, |R23|, 6.5827683646048100446e-37, PT ;  /* 0x036000001700780b */ /* 0x000fc60003f2e200 */
[----:B------:R-:W-:Y:S02]  /*0920*/  DFMA R6, R74, -R12, R22 ;  /* 0x8000000c4a06722b */ /* 0x000fe40000000016 */
[C---:B------:R-:W-:Y:S02]  /*0930*/  DADD R2, R10.reuse, UR4 ;  /* 0x000000040a027e29 */ /* 0x040fe40008000000 */
[----:B------:R-:W-:-:S04]  /*0940*/  DSETP.GEU.AND P0, PT, R10, RZ, PT ;  /* 0x000000ff0a00722a */ /* 0x000fc80003f0e000 */
[----:B------:R-:W-:-:S04]  /*0950*/  DFMA R74, R18, R6, R74 ;  /* 0x00000006124a722b */ /* 0x000fc8000000004a */
[----:B------:R-:W-:Y:S02]  /*0960*/  FSEL R2, R2, R10, !P0 ;  /* 0x0000000a02027208 */ /* 0x000fe40004000000 */
[----:B------:R-:W-:-:S04]  /*0970*/  FSEL R3, R3, R11, !P0 ;  /* 0x0000000b03037208 */ /* 0x000fc80004000000 */
[----:B------:R-:W-:Y:S01]  /*0980*/  FFMA R4, RZ, 29.999998092651367188, R75 ;  /* 0x41efffffff047823 */ /* 0x000fe2000000004b */
[----:B------:R0:W1:Y:S04]  /*0990*/  F2I.U32.F64.TRUNC R2, R2 ;  /* 0x0000000200027311 */ /* 0x000068000030d000 */
[----:B------:R-:W-:-:S13]  /*09a0*/  FSETP.GT.AND P0, PT, |R4|, 1.469367938527859385e-39, PT ;  /* 0x001000000400780b */ /* 0x000fda0003f04200 */
[----:B01----:R-:W-:Y:S05]  /*09b0*/  @P0 BRA P1, `(.L_x_15) ;  /* 0x0000000000180947 */ /* 0x003fea0000800000 */
[----:B------:R-:W-:Y:S01]  /*09c0*/  IMAD.MOV.U32 R12, RZ, RZ, R22 ;  /* 0x000000ffff0c7224 */ /* 0x000fe200078e0016 */
[----:B------:R-:W-:Y:S01]  /*09d0*/  MOV R66, 0xe5e00000 ;  /* 0xe5e0000000427802 */ /* 0x000fe20000000f00 */
[----:B------:R-:W-:Y:S01]  /*09e0*/  IMAD.MOV.U32 R13, RZ, RZ, R23 ;  /* 0x000000ffff0d7224 */ /* 0x000fe200078e0017 */
[----:B------:R-:W-:Y:S01]  /*09f0*/  MOV R8, 0xa20 ;  /* 0x00000a2000087802 */ /* 0x000fe20000000f00 */
[----:B------:R-:W-:-:S07]  /*0a00*/  IMAD.MOV.U32 R11, RZ, RZ, 0x41efffff ;  /* 0x41efffffff0b7424 */ /* 0x000fce00078e00ff */
[----:B------:R-:W-:Y:S05]  /*0a10*/  CALL.REL.NOINC `($__internal_1_$__cuda_sm20_div_rn_f64_full) ;  /* 0x0000043800a87944 */ /* 0x000fea0003c00000 */
.L_x_15:
[----:B------:R-:W0:Y:S01]  /*0a20*/  MUFU.RCP64H R7, 4.29496524800000000000e+09 ;  /* 0x41efffff00077908 */ /* 0x000e220000001800 */
[----:B------:R-:W-:Y:S01]  /*0a30*/  IMAD.MOV.U32 R12, RZ, RZ, -0x1a200000 ;  /* 0xe5e00000ff0c7424 */ /* 0x000fe200078e00ff */
[----:B------:R-:W-:Y:S01]  /*0a40*/  DMUL R20, R20, 12345 ;  /* 0x40c81c8014147828 */ /* 0x000fe20000000000 */
[----:B------:R-:W-:Y:S01]  /*0a50*/  IMAD.MOV.U32 R13, RZ, RZ, 0x41efffff ;  /* 0x41efffffff0d7424 */ /* 0x000fe200078e00ff */
[----:B------:R-:W-:Y:S01]  /*0a60*/  UMOV UR4, 0xe5e00000 ;  /* 0xe5e0000000047882 */ /* 0x000fe20000000000 */
[----:B------:R-:W-:Y:S01]  /*0a70*/  IMAD.MOV.U32 R6, RZ, RZ, 0x1 ;  /* 0x00000001ff067424 */ /* 0x000fe200078e00ff */
[----:B------:R-:W-:-:S06]  /*0a80*/  UMOV UR5, 0x41efffff ;  /* 0x41efffff00057882 */ /* 0x000fcc0000000000 */
        /* <DEDUP_REMOVED lines=19> */
[----:B------:R-:W-:Y:S01]  /*0bc0*/  MOV R13, R21 ;  /* 0x00000015000d7202 */ /* 0x000fe20000000f00 */
[----:B------:R-:W-:Y:S01]  /*0bd0*/  IMAD.MOV.U32 R66, RZ, RZ, -0x1a200000 ;  /* 0xe5e00000ff427424 */ /* 0x000fe200078e00ff */
[----:B------:R-:W-:Y:S01]  /*0be0*/  MOV R8, 0xc10 ;  /* 0x00000c1000087802 */ /* 0x000fe20000000f00 */
[----:B------:R-:W-:-:S07]  /*0bf0*/  IMAD.MOV.U32 R11, RZ, RZ, 0x41efffff ;  /* 0x41efffffff0b7424 */ /* 0x000fce00078e00ff */
[----:B------:R-:W-:Y:S05]  /*0c00*/  CALL.REL.NOINC `($__internal_1_$__cuda_sm20_div_rn_f64_full) ;  /* 0x00000438002c7944 */ /* 0x000fea0003c00000 */
.L_x_16:
[----:B------:R-:W0:Y:S01]  /*0c10*/  MUFU.RCP64H R13, 4.29496524800000000000e+09 ;  /* 0x41efffff000d7908 */ /* 0x000e220000001800 */
[----:B------:R-:W-:Y:S01]  /*0c20*/  IMAD.MOV.U32 R10, RZ, RZ, -0x1a200000 ;  /* 0xe5e00000ff0a7424 */ /* 0x000fe200078e00ff */
[----:B------:R-:W-:Y:S01]  /*0c30*/  UMOV UR4, 0xe5e00000 ;  /* 0xe5e0000000047882 */ /* 0x000fe20000000000 */
[----:B------:R-:W-:Y:S01]  /*0c40*/  IMAD.MOV.U32 R11, RZ, RZ, 0x41efffff ;  /* 0x41efffffff0b7424 */ /* 0x000fe200078e00ff */
[----:B------:R-:W-:Y:S01]  /*0c50*/  UMOV UR5, 0x41efffff ;  /* 0x41efffff00057882 */ /* 0x000fe20000000000 */
[----:B------:R-:W-:Y:S01]  /*0c60*/  IMAD.MOV.U32 R12, RZ, RZ, 0x1 ;  /* 0x00000001ff0c7424 */ /* 0x000fe200078e00ff */
[----:B------:R-:W-:Y:S02]  /*0c70*/  BSSY.RECONVERGENT B1, `(.L_x_17) ;  /* 0x000001a000017945 */ /* 0x000fe40003800200 */
[----:B------:R-:W1:Y:S03]  /*0c80*/  FRND.F64.FLOOR R74, R74 ;  /* 0x0000004a004a7313 */ /* 0x000e660000305800 */
[----:B0-----:R-:W-:-:S02]  /*0c90*/  DFMA R8, R12, -R10, 1 ;  /* 0x3ff000000c08742b */ /* 0x001fc4000000080a */
[----:B-1----:R-:W-:-:S06]  /*0ca0*/  DFMA R6, R74, -R10, R20 ;  /* 0x8000000a4a06722b */ /* 0x002fcc0000000014 */
[----:B------:R-:W-:Y:S02]  /*0cb0*/  DFMA R24, R8, R8, R8 ;  /* 0x000000080818722b */ /* 0x000fe40000000008 */
[----:B------:R-:W-:-:S06]  /*0cc0*/  DADD R8, R6, UR4 ;  /* 0x0000000406087e29 */ /* 0x000fcc0008000000 */
[----:B------:R-:W-:Y:S02]  /*0cd0*/  DFMA R24, R12, R24, R12 ;  /* 0x000000180c18722b */ /* 0x000fe4000000000c */
[----:B------:R-:W-:-:S06]  /*0ce0*/  DSETP.GEU.AND P0, PT, R6, RZ, PT ;  /* 0x000000ff0600722a */ /* 0x000fcc0003f0e000 */
[----:B------:R-:W-:Y:S01]  /*0cf0*/  DFMA R12, R24, -R10, 1 ;  /* 0x3ff00000180c742b */ /* 0x000fe2000000080a */
[----:B------:R-:W-:Y:S02]  /*0d00*/  FSEL R6, R8, R6, !P0 ;  /* 0x0000000608067208 */ /* 0x000fe40004000000 */
[----:B------:R-:W-:-:S05]  /*0d10*/  FSEL R7, R9, R7, !P0 ;  /* 0x0000000709077208 */ /* 0x000fca0004000000 */
[----:B------:R-:W-:Y:S02]  /*0d20*/  DFMA R12, R24, R12, R24 ;  /* 0x0000000c180c722b */ /* 0x000fe40000000018 */
        /* <DEDUP_REMOVED lines=8> */
[----:B------:R-:W-:Y:S01]  /*0db0*/  MOV R12, R18 ;  /* 0x00000012000c7202 */ /* 0x000fe20000000f00 */
[----:B------:R-:W-:Y:S01]  /*0dc0*/  IMAD.MOV.U32 R13, RZ, RZ, R19 ;  /* 0x000000ffff0d7224 */ /* 0x000fe200078e0013 */
[----:B------:R-:W-:Y:S01]  /*0dd0*/  MOV R8, 0xe10 ;  /* 0x00000e1000087802 */ /* 0x000fe20000000f00 */
[----:B------:R-:W-:Y:S02]  /*0de0*/  IMAD.MOV.U32 R66, RZ, RZ, -0x1a200000 ;  /* 0xe5e00000ff427424 */ /* 0x000fe400078e00ff */
[----:B------:R-:W-:-:S07]  /*0df0*/  IMAD.MOV.U32 R11, RZ, RZ, 0x41efffff ;  /* 0x41efffffff0b7424 */ /* 0x000fce00078e00ff */
[----:B------:R-:W-:Y:S05]  /*0e00*/  CALL.REL.NOINC `($__internal_1_$__cuda_sm20_div_rn_f64_full) ;  /* 0x0000043400ac7944 */ /* 0x000fea0003c00000 */
.L_x_18:
[----:B------:R-:W-:Y:S05]  /*0e10*/  BSYNC.RECONVERGENT B1 ;  /* 0x0000000000017941 */ /* 0x000fea0003800200 */
.L_x_17:
[----:B------:R-:W0:Y:S01]  /*0e20*/  MUFU.RCP64H R9, 4.29494272000000000000e+09 ;  /* 0x41effff400097908 */ /* 0x000e220000001800 */
[----:B------:R-:W-:Y:S01]  /*0e30*/  IMAD.MOV.U32 R24, RZ, RZ, -0x28a00000 ;  /* 0xd7600000ff187424 */ /* 0x000fe200078e00ff */
[----:B------:R-:W-:Y:S01]  /*0e40*/  MOV R8, 0x1 ;  /* 0x0000000100087802 */ /* 0x000fe20000000f00 */
[----:B------:R-:W-:Y:S01]  /*0e50*/  IMAD.MOV.U32 R25, RZ, RZ, 0x41effff4 ;  /* 0x41effff4ff197424 */ /* 0x000fe200078e00ff */
[----:B------:R-:W-:Y:S01]  /*0e60*/  UMOV UR4, 0xe5e00000 ;  /* 0xe5e0000000047882 */ /* 0x000fe20000000000 */
[----:B------:R-:W-:Y:S01]  /*0e70*/  UMOV UR5, 0x41efffff ;  /* 0x41efffff00057882 */ /* 0x000fe20000000000 */
[----:B------:R-:W-:Y:S02]  /*0e80*/  FSETP.GEU.AND P1, PT, |R23|, 6.5827683646048100446e-37, PT ;  /* 0x036000001700780b */ /* 0x000fe40003f2e200 */
[----:B------:R-:W1:Y:S01]  /*0e90*/  FRND.F64.FLOOR R74, R74 ;  /* 0x0000004a004a7313 */ /* 0x000e620000305800 */
[----:B0-----:R-:W-:Y:S02]  /*0ea0*/  DFMA R6, R8, -R24, 1 ;  /* 0x3ff000000806742b */ /* 0x001fe40000000818 */
[----:B-1----:R-:W-:-:S06]  /*0eb0*/  DFMA R18, R74, -UR4, R18 ;  /* 0x800000044a127c2b */ /* 0x002fcc0008000012 */
        /* <DEDUP_REMOVED lines=8> */
[C---:B------:R-:W-:Y:S02]  /*0f40*/  DADD R6, R12.reuse, UR4 ;  /* 0x000000040c067e29 */ /* 0x040fe40008000000 */
[----:B------:R-:W-:-:S04]  /*0f50*/  DSETP.GEU.AND P0, PT, R12, RZ, PT ;  /* 0x000000ff0c00722a */ /* 0x000fc80003f0e000 */
[----:B------:R-:W-:-:S04]  /*0f60*/  DMUL R74, R22, R8 ;  /* 0x00000008164a7228 */ /* 0x000fc80000000000 */
[----:B------:R-:W-:Y:S02]  /*0f70*/  FSEL R10, R6, R12, !P0 ;  /* 0x0000000c060a7208 */ /* 0x000fe40004000000 */
[----:B------:R-:W-:Y:S02]  /*0f80*/  FSEL R11, R7, R13, !P0 ;  /* 0x0000000d070b7208 */ /* 0x000fe40004000000 */
[----:B------:R-:W-:Y:S02]  /*0f90*/  DFMA R6, R74, -R24, R22 ;  /* 0x800000184a06722b */ /* 0x000fe40000000016 */
[----:B------:R-:W0:Y:S06]  /*0fa0*/  F2I.U32.F64.TRUNC R3, R10 ;  /* 0x0000000a00037311 */ /* 0x000e2c000030d000 */
[----:B------:R-:W-:Y:S01]  /*0fb0*/  DFMA R74, R8, R6, R74 ;  /* 0x00000006084a722b */ /* 0x000fe2000000004a */
[----:B0-----:R0:W-:Y:S09]  /*0fc0*/  STG.E.64 desc[UR6][R64.64], R2 ;  /* 0x0000000240007986 */ /* 0x0011f2000c101b06 */
[----:B------:R-:W-:-:S05]  /*0fd0*/  FFMA R4, RZ, 29.99997711181640625, R75 ;  /* 0x41effff4ff047823 */ /* 0x000fca000000004b */
[----:B------:R-:W-:-:S13]  /*0fe0*/  FSETP.GT.AND P0, PT, |R4|, 1.469367938527859385e-39, PT ;  /* 0x001000000400780b */ /* 0x000fda0003f04200 */
[----:B0-----:R-:W-:Y:S05]  /*0ff0*/  @P0 BRA P1, `(.L_x_19) ;  /* 0x0000000000180947 */ /* 0x001fea0000800000 */
[----:B------:R-:W-:Y:S01]  /*1000*/  IMAD.MOV.U32 R12, RZ, RZ, R22 ;  /* 0x000000ffff0c7224 */ /* 0x000fe200078e0016 */
[----:B------:R-:W-:Y:S01]  /*1010*/  MOV R8, 0x1060 ;  /* 0x0000106000087802 */ /* 0x000fe20000000f00 */
[----:B------:R-:W-:Y:S02]  /*1020*/  IMAD.MOV.U32 R13, RZ, RZ, R23 ;  /* 0x000000ffff0d7224 */ /* 0x000fe400078e0017 */
[----:B------:R-:W-:Y:S02]  /*1030*/  IMAD.MOV.U32 R66, RZ, RZ, -0x28a00000 ;  /* 0xd7600000ff427424 */ /* 0x000fe400078e00ff */
[----:B------:R-:W-:-:S07]  /*1040*/  IMAD.MOV.U32 R11, RZ, RZ, 0x41effff4 ;  /* 0x41effff4ff0b7424 */ /* 0x000fce00078e00ff */
[----:B------:R-:W-:Y:S05]  /*1050*/  CALL.REL.NOINC `($__internal_1_$__cuda_sm20_div_rn_f64_full) ;  /* 0x0000043400187944 */ /* 0x000fea0003c00000 */
.L_x_19:
[----:B------:R-:W0:Y:S01]  /*1060*/  MUFU.RCP64H R7, 4.29494272000000000000e+09 ;  /* 0x41effff400077908 */ /* 0x000e220000001800 */
[----:B------:R-:W-:Y:S01]  /*1070*/  IMAD.MOV.U32 R12, RZ, RZ, -0x28a00000 ;  /* 0xd7600000ff0c7424 */ /* 0x000fe200078e00ff */
[----:B------:R-:W-:Y:S01]  /*1080*/  MOV R13, 0x41effff4 ;  /* 0x41effff4000d7802 */ /* 0x000fe20000000f00 */
[----:B------:R-:W-:Y:S01]  /*1090*/  IMAD.MOV.U32 R6, RZ, RZ, 0x1 ;  /* 0x00000001ff067424 */ /* 0x000fe200078e00ff */
[----:B------:R-:W-:Y:S01]  /*10a0*/  FSETP.GEU.AND P2, PT, |R21|, 6.5827683646048100446e-37, PT ;  /* 0x036000001500780b */ /* 0x000fe20003f4e200 */
[----:B------:R-:W-:Y:S01]  /*10b0*/  UMOV UR4, 0xd7600000 ;  /* 0xd760000000047882 */ /* 0x000fe20000000000 */
[----:B------:R-:W-:-:S03]  /*10c0*/  UMOV UR5, 0x41effff4 ;  /* 0x41effff400057882 */ /* 0x000fc60000000000 */
        /* <DEDUP_REMOVED lines=12> */
[----:B------:R-:W-:Y:S02]  /*1190*/  FFMA R4, RZ, 29.99997711181640625, R75 ;  /* 0x41effff4ff047823 */ /* 0x000fe4000000004b */
        /* <DEDUP_REMOVED lines=10> */
.L_x_20:
[----:B------:R-:W0:Y:S01]  /*1240*/  MUFU.RCP64H R11, 4.29494272000000000000e+09 ;  /* 0x41effff4000b7908 */ /* 0x000e220000001800 */
        /* <DEDUP_REMOVED lines=22> */
[----:B------:R-:W-:-:S05]  /*13b0*/  FFMA R4, RZ, 29.99997711181640625, R75 ;  /* 0x41effff4ff047823 */ /* 0x000fca000000004b */
        /* <DEDUP_REMOVED lines=8> */
.L_x_22:
[----:B------:R-:W-:Y:S05]  /*1440*/  BSYNC.RECONVERGENT B1 ;  /* 0x0000000000017941 */ /* 0x000fea0003800200 */
.L_x_21:
[----:B------:R-:W0:Y:S01]  /*1450*/  MUFU.RCP64H R9, 4.29494272000000000000e+09 ;  /* 0x41effff400097908 */ /* 0x000e220000001800 */
[----:B------:R-:W-:Y:S01]  /*1460*/  IMAD.MOV.U32 R10, RZ, RZ, -0x28a00000 ;  /* 0xd7600000ff0a7424 */ /* 0x000fe200078e00ff */
[----:B------:R-:W-:Y:S01]  /*1470*/  UMOV UR4, 0xd7600000 ;  /* 0xd760000000047882 */ /* 0x000fe20000000000 */
[----:B------:R-:W-:Y:S01]  /*1480*/  IMAD.MOV.U32 R11, RZ, RZ, 0x41effff4 ;  /* 0x41effff4ff0b7424 */ /* 0x000fe200078e00ff */
[----:B------:R-:W-:Y:S01]  /*1490*/  UMOV UR5, 0x41effff4 ;  /* 0x41effff400057882 */ /* 0x000fe20000000000 */
[----:B------:R-:W-:Y:S01]  /*14a0*/  IMAD.MOV.U32 R8, RZ, RZ, 0x1 ;  /* 0x00000001ff087424 */ /* 0x000fe200078e00ff */
[----:B------:R-:W-:Y:S01]  /*14b0*/  FSETP.GEU.AND P1, PT, |R17|, 6.5827683646048100446e-37, PT ;  /* 0x036000001100780b */ /* 0x000fe20003f2e200 */
[----:B------:R-:W-:Y:S01]  /*14c0*/  IMAD.MOV.U32 R60, RZ, RZ, R2 ;  /* 0x000000ffff3c7224 */ /* 0x000fe200078e0002 */
[----:B------:R-:W1:Y:S03]  /*14d0*/  FRND.F64.FLOOR R74, R74 ;  /* 0x0000004a004a7313 */ /* 0x000e660000305800 */
[----:B0-----:R-:W-:-:S02]  /*14e0*/  DFMA R6, R8, -R10, 1 ;  /* 0x3ff000000806742b */ /* 0x001fc4000000080a */
[----:B-1----:R-:W-:-:S06]  /*14f0*/  DFMA R18, R74, -R10, R18 ;  /* 0x8000000a4a12722b */ /* 0x002fcc0000000012 */
[----:B------:R-:W-:Y:S02]  /*1500*/  DFMA R12, R6, R6, R6 ;  /* 0x00000006060c722b */ /* 0x000fe40000000006 */
[----:B------:R-:W-:-:S06]  /*1510*/  DADD R6, R18, UR4 ;  /* 0x0000000412067e29 */ /* 0x000fcc0008000000 */
[----:B------:R-:W-:Y:S02]  /*1520*/  DFMA R12, R8, R12, R8 ;  /* 0x0000000c080c722b */ /* 0x000fe40000000008 */
[----:B------:R-:W-:-:S06]  /*1530*/  DSETP.GEU.AND P0, PT, R18, RZ, PT ;  /* 0x000000ff1200722a */ /* 0x000fcc0003f0e000 */
[----:B------:R-:W-:Y:S02]  /*1540*/  FSEL R8, R6, R18, !P0 ;  /* 0x0000001206087208 */ /* 0x000fe40004000000 */
[----:B------:R-:W-:Y:S01]  /*1550*/  FSEL R9, R7, R19, !P0 ;  /* 0x0000001307097208 */ /* 0x000fe20004000000 */
[----:B------:R-:W-:-:S05]  /*1560*/  DFMA R18, R12, -R10, 1 ;  /* 0x3ff000000c12742b */ /* 0x000fca000000080a */
[C---:B------:R-:W-:Y:S02]  /*1570*/  DADD R6, R8.reuse, UR4 ;  /* 0x0000000408067e29 */ /* 0x040fe40008000000 */
[----:B------:R-:W-:Y:S02]  /*1580*/  DSETP.GEU.AND P0, PT, R8, RZ, PT ;  /* 0x000000ff0800722a */ /* 0x000fe40003f0e000 */
[----:B------:R-:W-:-:S06]  /*1590*/  DFMA R18, R12, R18, R12 ;  /* 0x000000120c12722b */ /* 0x000fcc000000000c */
[----:B------:R-:W-:Y:S02]  /*15a0*/  FSEL R8, R6, R8, !P0 ;  /* 0x0000000806087208 */ /* 0x000fe40004000000 */
[----:B------:R-:W-:Y:S01]  /*15b0*/  DMUL R74, R16, R18 ;  /* 0x00000012104a7228 */ /* 0x000fe20000000000 */
[----:B------:R-:W-:-:S04]  /*15c0*/  FSEL R9, R7, R9, !P0 ;  /* 0x0000000907097208 */ /* 0x000fc80004000000 */
[----:B------:R-:W0:Y:S03]  /*15d0*/  F2I.U32.F64.TRUNC R61, R8 ;  /* 0x00000008003d7311 */ /* 0x000e26000030d000 */
[----:B------:R-:W-:-:S08]  /*15e0*/  DFMA R6, R74, -R10, R16 ;  /* 0x8000000a4a06722b */ /* 0x000fd00000000010 */
[----:B------:R-:W-:Y:S01]  /*15f0*/  DFMA R74, R18, R6, R74 ;  /* 0x00000006124a722b */ /* 0x000fe2000000004a */
[----:B0-----:R0:W-:Y:S09]  /*1600*/  STG.E.64 desc[UR6][R64.64+0x8], R60 ;  /* 0x0000083c40007986 */ /* 0x0011f2000c101b06 */
[----:B------:R-:W-:-:S05]  /*1610*/  FFMA R4, RZ, 29.99997711181640625, R75 ;  /* 0x41effff4ff047823 */ /* 0x000fca000000004b */
[----:B------:R-:W-:-:S13]  /*1620*/  FSETP.GT.AND P0, PT, |R4|, 1.469367938527859385e-39, PT ;  /* 0x001000000400780b */ /* 0x000fda0003f04200 */
[----:B0-----:R-:W-:Y:S05]  /*1630*/  @P0 BRA P1, `(.L_x_23) ;  /* 0x0000000000180947 */ /* 0x001fea0000800000 */
[----:B------:R-:W-:Y:S01]  /*1640*/  IMAD.MOV.U32 R12, RZ, RZ, R16 ;  /* 0x000000ffff0c7224 */ /* 0x000fe200078e0010 */
[----:B------:R-:W-:Y:S01]  /*1650*/  MOV R13, R17 ;  /* 0x00000011000d7202 */ /* 0x000fe20000000f00 */
[----:B------:R-:W-:Y:S01]  /*1660*/  IMAD.MOV.U32 R66, RZ, RZ, -0x28a00000 ;  /* 0xd7600000ff427424 */ /* 0x000fe200078e00ff */
[----:B------:R-:W-:Y:S01]  /*1670*/  MOV R8, 0x16a0 ;  /* 0x000016a000087802 */ /* 0x000fe20000000f00 */
[----:B------:R-:W-:-:S07]  /*1680*/  IMAD.MOV.U32 R11, RZ, RZ, 0x41effff4 ;  /* 0x41effff4ff0b7424 */ /* 0x000fce00078e00ff */
[----:B------:R-:W-:Y:S05]  /*1690*/  CALL.REL.NOINC `($__internal_1_$__cuda_sm20_div_rn_f64_full) ;  /* 0x0000042c00887944 */ /* 0x000fea0003c00000 */
.L_x_23:
[----:B------:R-:W0:Y:S01]  /*16a0*/  MUFU.RCP64H R7, 4.29494272000000000000e+09 ;  /* 0x41effff400077908 */ /* 0x000e220000001800 */
[----:B------:R-:W-:Y:S01]  /*16b0*/  IMAD.MOV.U32 R12, RZ, RZ, -0x28a00000 ;  /* 0xd7600000ff0c7424 */ /* 0x000fe200078e00ff */
[----:B------:R-:W-:Y:S01]  /*16c0*/  FSETP.GEU.AND P2, PT, |R15|, 6.5827683646048100446e-37, PT ;  /* 0x036000000f00780b */ /* 0x000fe20003f4e200 */
[----:B------:R-:W-:Y:S01]  /*16d0*/  IMAD.MOV.U32 R13, RZ, RZ, 0x41effff4 ;  /* 0x41effff4ff0d7424 */ /* 0x000fe200078e00ff */
[----:B------:R-:W-:Y:S01]  /*16e0*/  UMOV UR4, 0xd7600000 ;  /* 0xd760000000047882 */ /* 0x000fe20000000000 */
[----:B------:R-:W-:Y:S01]  /*16f0*/  IMAD.MOV.U32 R6, RZ, RZ, 0x1 ;  /* 0x00000001ff067424 */ /* 0x000fe200078e00ff */
[----:B------:R-:W-:-:S05]  /*1700*/  UMOV UR5, 0x41effff4 ;  /* 0x41effff400057882 */ /* 0x000fca0000000000 */
        /* <DEDUP_REMOVED lines=23> */
.L_x_24:
[----:B------:R-:W0:Y:S01]  /*1880*/  MUFU.RCP64H R11, 4.29494272000000000000e+09 ;  /* 0x41effff4000b7908 */ /* 0x000e220000001800 */
[----:B------:R-:W-:Y:S01]  /*1890*/  IMAD.MOV.U32 R8, RZ, RZ, -0x28a00000 ;  /* 0xd7600000ff087424 */ /* 0x000fe200078e00ff */
[----:B------:R-:W-:Y:S01]  /*18a0*/  MOV R10, 0x1 ;  /* 0x00000001000a7802 */ /* 0x000fe20000000f00 */
[----:B------:R-:W-:Y:S01]  /*18b0*/  IMAD.MOV.U32 R9, RZ, RZ, 0x41effff4 ;  /* 0x41effff4ff097424 */ /* 0x000fe200078e00ff */
[----:B------:R-:W-:Y:S01]  /*18c0*/  UMOV UR4, 0xd7600000 ;  /* 0xd760000000047882 */ /* 0x000fe20000000000 */
[----:B------:R-:W-:Y:S01]  /*18d0*/  UMOV UR5, 0x41effff4 ;  /* 0x41effff400057882 */ /* 0x000fe20000000000 */
[----:B------:R-:W-:Y:S02]  /*18e0*/  BSSY.RECONVERGENT B1, `(.L_x_25) ;  /* 0x000001a000017945 */ /* 0x000fe40003800200 */
[----:B------:R-:W1:Y:S01]  /*18f0*/  FRND.F64.FLOOR R74, R74 ;  /* 0x0000004a004a7313 */ /* 0x000e620000305800 */
[-C--:B0-----:R-:W-:Y:S02]  /*1900*/  DFMA R6, R10, -R8.reuse, 1 ;  /* 0x3ff000000a06742b */ /* 0x081fe40000000808 */
        /* <DEDUP_REMOVED lines=23> */
.L_x_26:
[----:B------:R-:W-:Y:S05]  /*1a80*/  BSYNC.RECONVERGENT B1 ;  /* 0x0000000000017941 */ /* 0x000fea0003800200 */
.L_x_25:
[----:B------:R-:W0:Y:S01]  /*1a90*/  FRND.F64.FLOOR R74, R74 ;  /* 0x0000004a004a7313 */ /* 0x000e220000305800 */
[----:B------:R-:W-:Y:S01]  /*1aa0*/  UMOV UR4, 0xd7600000 ;  /* 0xd760000000047882 */ /* 0x000fe20000000000 */
[----:B------:R-:W-:-:S06]  /*1ab0*/  UMOV UR5, 0x41effff4 ;  /* 0x41effff400057882 */ /* 0x000fcc0000000000 */
[----:B------:R-:W-:Y:S01]  /*1ac0*/  I2F.F64.U32 R20, R2 ;  /* 0x0000000200147312 */ /* 0x000fe20000201800 */
[----:B0-----:R-:W-:-:S07]  /*1ad0*/  DFMA R16, R74, -UR4, R16 ;  /* 0x800000044a107c2b */ /* 0x001fce0008000010 */
[----:B------:R-:W-:Y:S01]  /*1ae0*/  I2F.F64.U32 R22, R3 ;  /* 0x0000000300167312 */ /* 0x000fe20000201800 */
[C---:B------:R-:W-:Y:S02]  /*1af0*/  DADD R6, R16.reuse, UR4 ;  /* 0x0000000410067e29 */ /* 0x040fe40008000000 */
[----:B------:R-:W-:-:S08]  /*1b00*/  DSETP.GEU.AND P0, PT, R16, RZ, PT ;  /* 0x000000ff1000722a */ /* 0x000fd00003f0e000 */
[----:B------:R-:W-:Y:S02]  /*1b10*/  FSEL R8, R6, R16, !P0 ;  /* 0x0000001006087208 */ /* 0x000fe40004000000 */
[----:B------:R-:W-:-:S06]  /*1b20*/  FSEL R9, R7, R17, !P0 ;  /* 0x0000001107097208 */ /* 0x000fcc0004000000 */
[C---:B------:R-:W-:Y:S02]  /*1b30*/  DADD R6, R8.reuse, UR4 ;  /* 0x0000000408067e29 */ /* 0x040fe40008000000 */
[----:B------:R-:W-:-:S08]  /*1b40*/  DSETP.GEU.AND P0, PT, R8, RZ, PT ;  /* 0x000000ff0800722a */ /* 0x000fd00003f0e000 */
[----:B------:R-:W-:Y:S02]  /*1b50*/  FSEL R6, R6, R8, !P0 ;  /* 0x0000000806067208 */ /* 0x000fe40004000000 */
[----:B------:R-:W-:Y:S01]  /*1b60*/  FSEL R7, R7, R9, !P0 ;  /* 0x0000000907077208 */ /* 0x000fe20004000000 */
[----:B------:R-:W-:Y:S02]  /*1b70*/  IMAD.MOV.U32 R9, RZ, RZ, R61 ;  /* 0x000000ffff097224 */ /* 0x000fe400078e003d */
[----:B------:R-:W-:Y:S08]  /*1b80*/  I2F.F64.U32 R60, R61 ;  /* 0x0000003d003c7312 */ /* 0x000ff00000201800 */
[----:B------:R-:W0:Y:S02]  /*1b90*/  F2I.U32.F64.TRUNC R8, R6 ;  /* 0x0000000600087311 */ /* 0x000e24000030d000 */
[----:B0-----:R0:W-:Y:S06]  /*1ba0*/  STG.E.64 desc[UR6][R64.64+0x10], R8 ;  /* 0x0000100840007986 */ /* 0x0011ec000c101b06 */
[----:B------:R0:W2:Y:S02]  /*1bb0*/  I2F.F64.U32 R62, R8 ;  /* 0x00000008003e7312 */ /* 0x0000a40000201800 */
.L_x_10:
[----:B------:R-:W-:Y:S01]  /*1bc0*/  ISETP.NE.AND P0, PT, R5, RZ, PT ;  /* 0x000000ff0500720c */ /* 0x000fe20003f05270 */
[----:B------:R-:W-:Y:S01]  /*1bd0*/  BSSY.RECONVERGENT B3, `(.L_x_27) ;  /* 0x0000c80000037945 */ /* 0x000fe20003800200 */
[----:B------:R-:W-:Y:S02]  /*1be0*/  CS2R R34, SRZ ;  /* 0x0000000000227805 */ /* 0x000fe4000001ff00 */
[----:B------:R-:W-:Y:S01]  /*1bf0*/  MOV R36, 0x0 ;  /* 0x0000000000247802 */ /* 0x000fe20000000f00 */
[----:B------:R-:W-:Y:S01]  /*1c00*/  IMAD.MOV.U32 R37, RZ, RZ, 0x3ff00000 ;  /* 0x3ff00000ff257424 */ /* 0x000fe200078e00ff */
[----:B------:R-:W-:Y:S02]  /*1c10*/  CS2R R32, SRZ ;  /* 0x0000000000207805 */ /* 0x000fe4000001ff00 */
[----:B------:R-:W-:Y:S01]  /*1c20*/  CS2R R30, SRZ ;  /* 0x00000000001e7805 */ /* 0x000fe2000001ff00 */
[----:B------:R-:W-:Y:S01]  /*1c30*/  IMAD.MOV.U32 R28, RZ, RZ, 0x0 ;  /* 0x00000000ff1c7424 */ /* 0x000fe200078e00ff */
[----:B------:R-:W-:Y:S01]  /*1c40*/  CS2R R26, SRZ ;  /* 0x00000000001a7805 */ /* 0x000fe2000001ff00 */
[----:B------:R-:W-:Y:S01]  /*1c50*/  IMAD.MOV.U32 R29, RZ, RZ, 0x3ff00000 ;  /* 0x3ff00000ff1d7424 */ /* 0x000fe200078e00ff */
[----:B------:R-:W-:-:S02]  /*1c60*/  CS2R R24, SRZ ;  /* 0x0000000000187805 */ /* 0x000fc4000001ff00 */
[----:B------:R-:W-:Y:S01]  /*1c70*/  CS2R R18, SRZ ;  /* 0x0000000000127805 */ /* 0x000fe2000001ff00 */
[----:B0-----:R-:W-:Y:S02]  /*1c80*/  IMAD.MOV.U32 R8, RZ, RZ, 0x0 ;  /* 0x00000000ff087424 */ /* 0x001fe400078e00ff */
[----:B------:R-:W-:Y:S01]  /*1c90*/  IMAD.MOV.U32 R9, RZ, RZ, 0x3ff00000 ;  /* 0x3ff00000ff097424 */ /* 0x000fe200078e00ff */
[----:B------:R-:W-:Y:S06]  /*1ca0*/  @!P0 BRA `(.L_x_28) ;  /* 0x000000c400c88947 */ /* 0x000fec0003800000 */
[----:B------:R-:W-:Y:S01]  /*1cb0*/  HFMA2 R7, -RZ, RZ, 0, 5.9604644775390625e-08 ;  /* 0x00000001ff077431 */ /* 0x000fe200000001ff */
[----:B------:R-:W-:Y:S01]  /*1cc0*/  BSSY.RECONVERGENT B2, `(.L_x_29) ;  /* 0x0000c67000027945 */ /* 0x000fe20003800200 */
[----:B------:R-:W-:Y:S01]  /*1cd0*/  MOV R2, RZ ;  /* 0x000000ff00027202 */ /* 0x000fe20000000f00 */
[----:B-1----:R-:W-:Y:S01]  /*1ce0*/  IMAD.MOV.U32 R3, RZ, RZ, 0x1 ;  /* 0x00000001ff037424 */ /* 0x002fe200078e00ff */
[----:B------:R-:W-:Y:S01]  /*1cf0*/  CS2R R16, SRZ ;  /* 0x0000000000107805 */ /* 0x000fe2000001ff00 */
[----:B------:R-:W-:Y:S02]  /*1d00*/  IMAD.MOV.U32 R4, RZ, RZ, RZ ;  /* 0x000000ffff047224 */ /* 0x000fe400078e00ff */
[----:B------:R-:W-:Y:S02]  /*1d10*/  IMAD.MOV.U32 R6, RZ, RZ, RZ ;  /* 0x000000ffff067224 */ /* 0x000fe400078e00ff */
[----:B------:R-:W-:Y:S02]  /*1d20*/  IMAD.MOV.U32 R14, RZ, RZ, 0x1 ;  /* 0x00000001ff0e7424 */ /* 0x000fe400078e00ff */
[----:B------:R-:W-:-:S02]  /*1d30*/  IMAD.MOV.U32 R15, RZ, RZ, RZ ;  /* 0x000000ffff0f7224 */ /* 0x000fc400078e00ff */
[----:B------:R-:W-:-:S07]  /*1d40*/  IMAD.MOV.U32 R18, RZ, RZ, RZ ;  /* 0x000000ffff127224 */ /* 0x000fce00078e00ff */
.L_x_212:
[----:B-1----:R-:W-:Y:S01]  /*1d50*/  LOP3.LUT R8, R5, 0x1, RZ, 0xc0, !PT ;  /* 0x0000000105087812 */ /* 0x002fe200078ec0ff */
[----:B------:R-:W-:Y:S03]  /*1d60*/  BSSY.RECONVERGENT B1, `(.L_x_30) ;  /* 0x0000c56000017945 */ /* 0x000fe60003800200 */
[----:B------:R-:W-:-:S04]  /*1d70*/  ISETP.NE.U32.AND P0, PT, R8, 0x1, PT ;  /* 0x000000010800780c */ /* 0x000fc80003f05070 */
[----:B------:R-:W-:-:S13]  /*1d80*/  ISETP.NE.U32.AND.EX P0, PT, RZ, RZ, PT, P0 ;  /* 0x000000ffff00720c */ /* 0x000fda0003f05100 */
[----:B0-----:R-:W-:Y:S05]  /*1d90*/  @P0 BRA `(.L_x_31) ;  /* 0x000000c400480947 */ /* 0x001fea0003800000 */
[----:B------:R-:W0:Y:S02]  /*1da0*/  LDC.64 R26, c[0x4][0x20] ;  /* 0x01000800ff1a7b82 */ /* 0x000e240000000a00 */
[----:B0-----:R-:W-:-:S05]  /*1db0*/  IMAD.WIDE.U32 R26, R18, 0x24, R26 ;  /* 0x00000024121a7825 */ /* 0x001fca00078e001a */
[----:B------:R-:W3:Y:S04]  /*1dc0*/  LDG.E R42, desc[UR6][R26.64] ;  /* 0x000000061a2a7981 */ /* 0x000ee8000c1e1900 */
[----:B------:R-:W4:Y:S04]  /*1dd0*/  LDG.E R46, desc[UR6][R26.64+0x4] ;  /* 0x000004061a2e7981 */ /* 0x000f28000c1e1900 */
[----:B------:R-:W5:Y:S01]  /*1de0*/  LDG.E R38, desc[UR6][R26.64+0x8] ;  /* 0x000008061a267981 */ /* 0x000f62000c1e1900 */
[----:B------:R-:W0:Y:S01]  /*1df0*/  MUFU.RCP64H R11, 4.29496524800000000000e+09 ;  /* 0x41efffff000b7908 */ /* 0x000e220000001800 */
[----:B------:R-:W-:Y:S01]  /*1e00*/  IMAD.MOV.U32 R12, RZ, RZ, -0x1a200000 ;  /* 0xe5e00000ff0c7424 */ /* 0x000fe200078e00ff */
[----:B------:R-:W-:Y:S01]  /*1e10*/  UMOV UR4, 0x0 ;  /* 0x0000000000047882 */ /* 0x000fe20000000000 */
[----:B------:R-:W-:Y:S01]  /*1e20*/  IMAD.MOV.U32 R13, RZ, RZ, 0x41efffff ;  /* 0x41efffffff0d7424 */ /* 0x000fe200078e00ff */
[----:B------:R-:W-:Y:S01]  /*1e30*/  UMOV UR5, 0x3ff00000 ;  /* 0x3ff0000000057882 */ /* 0x000fe20000000000 */
[----:B------:R-:W-:Y:S01]  /*1e40*/  IMAD.MOV.U32 R10, RZ, RZ, 0x1 ;  /* 0x00000001ff0a7424 */ /* 0x000fe200078e00ff */
[----:B------:R-:W-:Y:S02]  /*1e50*/  BSSY.RECONVERGENT B4, `(.L_x_32) ;  /* 0x0000021000047945 */ /* 0x000fe40003800200 */
[----:B------:R-:W-:Y:S03]  /*1e60*/  I2F.F64.U32 R24, R7 ;  /* 0x0000000700187312 */ /* 0x000fe60000201800 */
[----:B0-----:R-:W-:-:S08]  /*1e70*/  DFMA R8, R10, -R12, UR4 ;  /* 0x000000040a087e2b */ /* 0x001fd0000800080c */
[----:B------:R-:W-:-:S08]  /*1e80*/  DFMA R8, R8, R8, R8 ;  /* 0x000000080808722b */ /* 0x000fd00000000008 */
[----:B------:R-:W-:-:S08]  /*1e90*/  DFMA R8, R10, R8, R10 ;  /* 0x000000080a08722b */ /* 0x000fd0000000000a */
[----:B------:R-:W-:-:S08]  /*1ea0*/  DFMA R10, R8, -R12, 1 ;  /* 0x3ff00000080a742b */ /* 0x000fd0000000080c */
[----:B------:R-:W-:Y:S01]  /*1eb0*/  DFMA R10, R8, R10, R8 ;  /* 0x0000000a080a722b */ /* 0x000fe20000000008 */
[----:B---3--:R-:W0:Y:S08]  /*1ec0*/  I2F.F64.U32 R42, R42 ;  /* 0x0000002a002a7312 */ /* 0x008e300000201800 */
[----:B----4-:R-:W1:Y:S01]  /*1ed0*/  I2F.F64.U32 R46, R46 ;  /* 0x0000002e002e7312 */ /* 0x010e620000201800 */
[----:B0-----:R-:W-:-:S07]  /*1ee0*/  DMUL R40, R42, 7.62939453125e-06 ;  /* 0x3ee000002a287828 */ /* 0x001fce0000000000 */
[----:B-----5:R-:W0:Y:S01]  /*1ef0*/  I2F.F64.U32 R38, R38 ;  /* 0x0000002600267312 */ /* 0x020e220000201800 */
[----:B-1----:R-:W-:-:S07]  /*1f00*/  DMUL R48, R46, 7.62939453125e-06 ;  /* 0x3ee000002e307828 */ /* 0x002fce0000000000 */
[----:B------:R-:W1:Y:S01]  /*1f10*/  FRND.F64.FLOOR R40, R40 ;  /* 0x0000002800287313 */ /* 0x000e620000305800 */
[----:B0-----:R-:W-:-:S07]  /*1f20*/  DMUL R44, R38, 7.62939453125e-06 ;  /* 0x3ee00000262c7828 */ /* 0x001fce0000000000 */
[----:B------:R-:W0:Y:S01]  /*1f30*/  FRND.F64.FLOOR R48, R48 ;  /* 0x0000003000307313 */ /* 0x000e220000305800 */
[----:B-1----:R-:W-:-:S07]  /*1f40*/  DMUL R30, R40, R24 ;  /* 0x00000018281e7228 */ /* 0x002fce0000000000 */
[----:B------:R-:W1:Y:S01]  /*1f50*/  FRND.F64.FLOOR R44, R44 ;  /* 0x0000002c002c7313 */ /* 0x000e620000305800 */
[----:B------:R-:W-:Y:S02]  /*1f60*/  DFMA R42, R40, -131072, R42 ;  /* 0xc1000000282a782b */ /* 0x000fe4000000002a */
[----:B------:R-:W-:Y:S01]  /*1f70*/  DMUL R74, R30, R10 ;  /* 0x0000000a1e4a7228 */ /* 0x000fe20000000000 */
[----:B------:R-:W-:Y:S01]  /*1f80*/  FSETP.GEU.AND P1, PT, |R31|, 6.5827683646048100446e-37, PT ;  /* 0x036000001f00780b */ /* 0x000fe20003f2e200 */
[----:B0-----:R-:W-:-:S06]  /*1f90*/  DFMA R46, R48, -131072, R46 ;  /* 0xc1000000302e782b */ /* 0x001fcc000000002e */
[----:B------:R-:W-:Y:S02]  /*1fa0*/  DFMA R8, R74, -R12, R30 ;  /* 0x8000000c4a08722b */ /* 0x000fe4000000001e */
[----:B-1----:R-:W-:-:S06]  /*1fb0*/  DFMA R38, R44, -131072, R38 ;  /* 0xc10000002c26782b */ /* 0x002fcc0000000026 */
[----:B------:R-:W-:-:S10]  /*1fc0*/  DFMA R74, R10, R8, R74 ;  /* 0x000000080a4a722b */ /* 0x000fd4000000004a */
[----:B------:R-:W-:-:S05]  /*1fd0*/  FFMA R7, RZ, 29.999998092651367188, R75 ;  /* 0x41efffffff077823 */ /* 0x000fca000000004b */
[----:B------:R-:W-:-:S13]  /*1fe0*/  FSETP.GT.AND P0, PT, |R7|, 1.469367938527859385e-39, PT ;  /* 0x001000000700780b */ /* 0x000fda0003f04200 */
[----:B------:R-:W-:Y:S05]  /*1ff0*/  @P0 BRA P1, `(.L_x_33) ;  /* 0x0000000000180947 */ /* 0x000fea0000800000 */
[----:B------:R-:W-:Y:S01]  /*2000*/  IMAD.MOV.U32 R12, RZ, RZ, R30 ;  /* 0x000000ffff0c7224 */ /* 0x000fe200078e001e */
[----:B------:R-:W-:Y:S01]  /*2010*/  MOV R13, R31 ;  /* 0x0000001f000d7202 */ /* 0x000fe20000000f00 */
[----:B------:R-:W-:Y:S01]  /*2020*/  IMAD.MOV.U32 R66, RZ, RZ, -0x1a200000 ;  /* 0xe5e00000ff427424 */ /* 0x000fe200078e00ff */
[----:B------:R-:W-:Y:S01]  /*2030*/  MOV R8, 0x2060 ;  /* 0x0000206000087802 */ /* 0x000fe20000000f00 */
[----:B------:R-:W-:-:S07]  /*2040*/  IMAD.MOV.U32 R11, RZ, RZ, 0x41efffff ;  /* 0x41efffffff0b7424 */ /* 0x000fce00078e00ff */
[----:B--2---:R-:W-:Y:S05]  /*2050*/  CALL.REL.NOINC `($__internal_1_$__cuda_sm20_div_rn_f64_full) ;  /* 0x0000042400187944 */ /* 0x004fea0003c00000 */
.L_x_33:
[----:B------:R-:W-:Y:S05]  /*2060*/  BSYNC.RECONVERGENT B4 ;  /* 0x0000000000047941 */ /* 0x000fea0003800200 */
.L_x_32:
[----:B------:R-:W0:Y:S01]  /*2070*/  MUFU.RCP64H R9, 4.29496524800000000000e+09 ;  /* 0x41efffff00097908 */ /* 0x000e220000001800 */
[----:B------:R-:W-:Y:S01]  /*2080*/  IMAD.MOV.U32 R32, RZ, RZ, -0x1a200000 ;  /* 0xe5e00000ff207424 */ /* 0x000fe200078e00ff */
[----:B------:R-:W-:Y:S01]  /*2090*/  DMUL R28, R42, R24 ;  /* 0x000000182a1c7228 */ /* 0x000fe20000000000 */
[----:B------:R-:W-:Y:S01]  /*20a0*/  IMAD.MOV.U32 R33, RZ, RZ, 0x41efffff ;  /* 0x41efffffff217424 */ /* 0x000fe200078e00ff */
[----:B------:R-:W-:Y:S01]  /*20b0*/  UMOV UR4, 0xe5e00000 ;  /* 0xe5e0000000047882 */ /* 0x000fe20000000000 */
[----:B------:R-:W-:Y:S01]  /*20c0*/  IMAD.MOV.U32 R8, RZ, RZ, 0x1 ;  /* 0x00000001ff087424 */ /* 0x000fe200078e00ff */
[----:B------:R-:W-:Y:S01]  /*20d0*/  UMOV UR5, 0x41efffff ;  /* 0x41efffff00057882 */ /* 0x000fe20000000000 */
[----:B------:R-:W-:Y:S05]  /*20e0*/  BSSY.RECONVERGENT B4, `(.L_x_34) ;  /* 0x0000019000047945 */ /* 0x000fea0003800200 */
        /* <DEDUP_REMOVED lines=23> */
[----:B--2---:R-:W-:Y:S05]  /*2260*/  CALL.REL.NOINC `($__internal_1_$__cuda_sm20_div_rn_f64_full) ;  /* 0x0000042000947944 */ /* 0x004fea0003c00000 */
.L_x_35:
[----:B------:R-:W-:Y:S05]  /*2270*/  BSYNC.RECONVERGENT B4 ;  /* 0x0000000000047941 */ /* 0x000fea0003800200 */
.L_x_34:
[----:B------:R-:W0:Y:S01]  /*2280*/  MUFU.RCP64H R13, 4.29496524800000000000e+09 ;  /* 0x41efffff000d7908 */ /* 0x000e220000001800 */
        /* <DEDUP_REMOVED lines=30> */
[----:B--2---:R-:W-:Y:S05]  /*2470*/  CALL.REL.NOINC `($__internal_1_$__cuda_sm20_div_rn_f64_full) ;  /* 0x0000042000107944 */ /* 0x004fea0003c00000 */
.L_x_37:
[----:B------:R-:W-:Y:S05]  /*2480*/  BSYNC.RECONVERGENT B4 ;  /* 0x0000000000047941 */ /* 0x000fea0003800200 */
.L_x_36:
[----:B------:R-:W0:Y:S01]  /*2490*/  MUFU.RCP64H R9, 4.29496524800000000000e+09 ;  /* 0x41efffff00097908 */ /* 0x000e220000001800 */
[----:B------:R-:W-:Y:S01]  /*24a0*/  IMAD.MOV.U32 R12, RZ, RZ, -0x1a200000 ;  /* 0xe5e00000ff0c7424 */ /* 0x000fe200078e00ff */
[----:B------:R-:W-:Y:S01]  /*24b0*/  MOV R13, 0x41efffff ;  /* 0x41efffff000d7802 */ /* 0x000fe20000000f00 */
[----:B------:R-:W-:Y:S01]  /*24c0*/  IMAD.MOV.U32 R8, RZ, RZ, 0x1 ;  /* 0x00000001ff087424 */ /* 0x000fe200078e00ff */
[----:B------:R-:W-:Y:S01]  /*24d0*/  UMOV UR4, 0xe5e00000 ;  /* 0xe5e0000000047882 */ /* 0x000fe20000000000 */
[----:B------:R-:W-:Y:S01]  /*24e0*/  UMOV UR5, 0x41efffff ;  /* 0x41efffff00057882 */ /* 0x000fe20000000000 */
[----:B------:R-:W-:Y:S02]  /*24f0*/  BSSY.RECONVERGENT B4, `(.L_x_38) ;  /* 0x000001f000047945 */ /* 0x000fe40003800200 */
[----:B------:R-:W1:Y:S08]  /*2500*/  I2F.F64.U32 R28, R15 ;  /* 0x0000000f001c7312 */ /* 0x000e700000201800 */
[----:B------:R-:W3:Y:S01]  /*2510*/  FRND.F64.FLOOR R74, R74 ;  /* 0x0000004a004a7313 */ /* 0x000ee20000305800 */
[----:B0-----:R-:W-:-:S02]  /*2520*/  DFMA R10, R8, -R12, 1 ;  /* 0x3ff00000080a742b */ /* 0x001fc4000000080c */
[----:B-1----:R-:W-:-:S06]  /*2530*/  DMUL R32, R48, R28 ;  /* 0x0000001c30207228 */ /* 0x002fcc0000000000 */
[----:B------:R-:W-:Y:S02]  /*2540*/  DFMA R10, R10, R10, R10 ;  /* 0x0000000a0a0a722b */ /* 0x000fe4000000000a */
[----:B---3--:R-:W-:-:S06]  /*2550*/  DFMA R30, R74, -R12, R30 ;  /* 0x8000000c4a1e722b */ /* 0x008fcc000000001e */
[----:B------:R-:W-:Y:S01]  /*2560*/  DFMA R10, R8, R10, R8 ;  /* 0x0000000a080a722b */ /* 0x000fe20000000008 */
[----:B------:R-:W-:Y:S01]  /*2570*/  FSETP.GEU.AND P2, PT, |R33|, 6.5827683646048100446e-37, PT ;  /* 0x036000002100780b */ /* 0x000fe20003f4e200 */
[----:B------:R-:W-:-:S06]  /*2580*/  DSETP.GEU.AND P0, PT, R30, RZ, PT ;  /* 0x000000ff1e00722a */ /* 0x000fcc0003f0e000 */
[----:B------:R-:W-:-:S08]  /*2590*/  DFMA R8, R10, -R12, 1 ;  /* 0x3ff000000a08742b */ /* 0x000fd0000000080c */
[----:B------:R-:W-:Y:S02]  /*25a0*/  DFMA R34, R10, R8, R10 ;  /* 0x000000080a22722b */ /* 0x000fe4000000000a */
[----:B------:R-:W-:-:S06]  /*25b0*/  DADD R8, R30, UR4 ;  /* 0x000000041e087e29 */ /* 0x000fcc0008000000 */
[----:B------:R-:W-:-:S08]  /*25c0*/  DMUL R10, R34, R32 ;  /* 0x00000020220a7228 */ /* 0x000fd00000000000 */
[----:B------:R-:W-:-:S08]  /*25d0*/  DFMA R12, R10, -R12, R32 ;  /* 0x8000000c0a0c722b */ /* 0x000fd00000000020 */
[----:B------:R-:W-:Y:S01]  /*25e0*/  DFMA R74, R34, R12, R10 ;  /* 0x0000000c224a722b */ /* 0x000fe2000000000a */
[----:B------:R-:W-:Y:S02]  /*25f0*/  FSEL R10, R8, R30, !P0 ;  /* 0x0000001e080a7208 */ /* 0x000fe40004000000 */
[----:B------:R-:W-:-:S07]  /*2600*/  FSEL R11, R9, R31, !P0 ;  /* 0x0000001f090b7208 */ /* 0x000fce0004000000 */
[----:B------:R-:W-:Y:S01]  /*2610*/  FFMA R7, RZ, 29.999998092651367188, R75 ;  /* 0x41efffffff077823 */ /* 0x000fe2000000004b */
[C---:B------:R-:W-:Y:S02]  /*2620*/  DADD R8, R10.reuse, UR4 ;  /* 0x000000040a087e29 */ /* 0x040fe40008000000 */
[----:B------:R-:W-:Y:S02]  /*2630*/  DSETP.GEU.AND P0, PT, R10, RZ, PT ;  /* 0x000000ff0a00722a */ /* 0x000fe40003f0e000 */
[----:B------:R-:W-:-:S06]  /*2640*/  FSETP.GT.AND P1, PT, |R7|, 1.469367938527859385e-39, PT ;  /* 0x001000000700780b */ /* 0x000fcc0003f24200 */
[----:B------:R-:W-:Y:S02]  /*2650*/  FSEL R34, R8, R10, !P0 ;  /* 0x0000000a08227208 */ /* 0x000fe40004000000 */
[----:B------:R-:W-:-:S05]  /*2660*/  FSEL R35, R9, R11, !P0 ;  /* 0x0000000b09237208 */ /* 0x000fca0004000000 */
[----:B------:R-:W-:Y:S05]  /*2670*/  @P1 BRA P2, `(.L_x_39) ;  /* 0x0000000000181947 */ /* 0x000fea0001000000 */
[----:B------:R-:W-:Y:S01]  /*2680*/  IMAD.MOV.U32 R12, RZ, RZ, R32 ;  /* 0x000000ffff0c7224 */ /* 0x000fe200078e0020 */
[----:B------:R-:W-:Y:S01]  /*2690*/  MOV R8, 0x26e0 ;  /* 0x000026e000087802 */ /* 0x000fe20000000f00 */
[----:B------:R-:W-:Y:S02]  /*26a0*/  IMAD.MOV.U32 R13, RZ, RZ, R33 ;  /* 0x000000ffff0d7224 */ /* 0x000fe400078e0021 */
[----:B------:R-:W-:Y:S02]  /*26b0*/  IMAD.MOV.U32 R66, RZ, RZ, -0x1a200000 ;  /* 0xe5e00000ff427424 */ /* 0x000fe400078e00ff */
[----:B------:R-:W-:-:S07]  /*26c0*/  IMAD.MOV.U32 R11, RZ, RZ, 0x41efffff ;  /* 0x41efffffff0b7424 */ /* 0x000fce00078e00ff */
[----:B--2---:R-:W-:Y:S05]  /*26d0*/  CALL.REL.NOINC `($__internal_1_$__cuda_sm20_div_rn_f64_full) ;  /* 0x0000041c00787944 */ /* 0x004fea0003c00000 */
.L_x_39:
[----:B------:R-:W-:Y:S05]  /*26e0*/  BSYNC.RECONVERGENT B4 ;  /* 0x0000000000047941 */ /* 0x000fea0003800200 */
.L_x_38:
[----:B------:R-:W0:Y:S01]  /*26f0*/  MUFU.RCP64H R11, 4.29496524800000000000e+09 ;  /* 0x41efffff000b7908 */ /* 0x000e220000001800 */
[----:B------:R-:W-:Y:S01]  /*2700*/  MOV R8, 0xe5e00000 ;  /* 0xe5e0000000087802 */ /* 0x000fe20000000f00 */
[----:B------:R-:W-:Y:S01]  /*2710*/  IMAD.MOV.U32 R9, RZ, RZ, 0x41efffff ;  /* 0x41efffffff097424 */ /* 0x000fe200078e00ff */
[----:B------:R-:W-:Y:S01]  /*2720*/  DMUL R30, R46, R28 ;  /* 0x0000001c2e1e7228 */ /* 0x000fe20000000000 */
[----:B------:R-:W-:Y:S01]  /*2730*/  IMAD.MOV.U32 R10, RZ, RZ, 0x1 ;  /* 0x00000001ff0a7424 */ /* 0x000fe200078e00ff */
[----:B------:R-:W-:Y:S01]  /*2740*/  UMOV UR4, 0xe5e00000 ;  /* 0xe5e0000000047882 */ /* 0x000fe20000000000 */
[----:B------:R-:W-:Y:S01]  /*2750*/  UMOV UR5, 0x41efffff ;  /* 0x41efffff00057882 */ /* 0x000fe20000000000 */
[----:B------:R-:W-:Y:S06]  /*2760*/  BSSY.RECONVERGENT B4, `(.L_x_40) ;  /* 0x0000019000047945 */ /* 0x000fec0003800200 */
        /* <DEDUP_REMOVED lines=20> */
[----:B------:R-:W-:Y:S01]  /*28b0*/  IMAD.MOV.U32 R13, RZ, RZ, R31 ;  /* 0x000000ffff0d7224 */ /* 0x000fe200078e001f */
[----:B------:R-:W-:Y:S01]  /*28c0*/  MOV R8, 0x28f0 ;  /* 0x000028f000087802 */ /* 0x000fe20000000f00 */
[----:B------:R-:W-:-:S07]  /*28d0*/  IMAD.MOV.U32 R66, RZ, RZ, -0x1a200000 ;  /* 0xe5e00000ff427424 */ /* 0x000fce00078e00ff */
[----:B--2---:R-:W-:Y:S05]  /*28e0*/  CALL.REL.NOINC `($__internal_1_$__cuda_sm20_div_rn_f64_full) ;  /* 0x0000041800f47944 */ /* 0x004fea0003c00000 */
.L_x_41:
[----:B------:R-:W-:Y:S05]  /*28f0*/  BSYNC.RECONVERGENT B4 ;  /* 0x0000000000047941 */ /* 0x000fea0003800200 */
.L_x_40:
        /* <DEDUP_REMOVED lines=30> */
[----:B------:R-:W-:-:S07]  /*2ae0*/  IMAD.MOV.U32 R11, RZ, RZ, 0x41efffff ;  /* 0x41efffffff0b7424 */ /* 0x000fce00078e00ff */
[----:B--2---:R-:W-:Y:S05]  /*2af0*/  CALL.REL.NOINC `($__internal_1_$__cuda_sm20_div_rn_f64_full) ;  /* 0x0000041800707944 */ /* 0x004fea0003c00000 */
.L_x_43:
[----:B------:R-:W-:Y:S05]  /*2b00*/  BSYNC.RECONVERGENT B4 ;  /* 0x0000000000047941 */ /* 0x000fea0003800200 */
.L_x_42:
[----:B------:R-:W0:Y:S01]  /*2b10*/  MUFU.RCP64H R11, 4.29496524800000000000e+09 ;  /* 0x41efffff000b7908 */ /* 0x000e220000001800 */
[----:B------:R-:W-:Y:S01]  /*2b20*/  IMAD.MOV.U32 R8, RZ, RZ, -0x1a200000 ;  /* 0xe5e00000ff087424 */ /* 0x000fe200078e00ff */
[----:B------:R-:W-:Y:S01]  /*2b30*/  UMOV UR4, 0xe5e00000 ;  /* 0xe5e0000000047882 */ /* 0x000fe20000000000 */
[----:B------:R-:W-:Y:S01]  /*2b40*/  IMAD.MOV.U32 R9, RZ, RZ, 0x41efffff ;  /* 0x41efffffff097424 */ /* 0x000fe200078e00ff */
[----:B------:R-:W-:Y:S01]  /*2b50*/  UMOV UR5, 0x41efffff ;  /* 0x41efffff00057882 */ /* 0x000fe20000000000 */
[----:B------:R-:W-:Y:S01]  /*2b60*/  IMAD.MOV.U32 R10, RZ, RZ, 0x1 ;  /* 0x00000001ff0a7424 */ /* 0x000fe200078e00ff */
        /* <DEDUP_REMOVED lines=13> */
[----:B------:R-:W-:-:S04]  /*2c40*/  DMUL R12, R50, R36 ;  /* 0x00000024320c7228 */ /* 0x000fc80000000000 */
[----:B------:R-:W-:Y:S02]  /*2c50*/  FSEL R10, R10, R32, !P0 ;  /* 0x000000200a0a7208 */ /* 0x000fe40004000000 */
[----:B------:R-:W-:Y:S02]  /*2c60*/  FSEL R11, R11, R33, !P0 ;  /* 0x000000210b0b7208 */ /* 0x000fe40004000000 */
[----:B------:R-:W-:-:S04]  /*2c70*/  DFMA R8, R12, -R8, R36 ;  /* 0x800000080c08722b */ /* 0x000fc80000000024 */
[----:B------:R-:W-:-:S04]  /*2c80*/  DSETP.GEU.AND P0, PT, R10, RZ, PT ;  /* 0x000000ff0a00722a */ /* 0x000fc80003f0e000 */
[----:B------:R-:W-:Y:S02]  /*2c90*/  DFMA R74, R50, R8, R12 ;  /* 0x00000008324a722b */ /* 0x000fe4000000000c */
[----:B------:R-:W-:-:S08]  /*2ca0*/  DADD R8, R10, UR4 ;  /* 0x000000040a087e29 */ /* 0x000fd00008000000 */
[----:B------:R-:W-:Y:S02]  /*2cb0*/  FFMA R4, RZ, 29.999998092651367188, R75 ;  /* 0x41efffffff047823 */ /* 0x000fe4000000004b */
[----:B------:R-:W-:Y:S02]  /*2cc0*/  FSEL R8, R8, R10, !P0 ;  /* 0x0000000a08087208 */ /* 0x000fe40004000000 */
[----:B------:R-:W-:Y:S02]  /*2cd0*/  FSEL R9, R9, R11, !P0 ;  /* 0x0000000b09097208 */ /* 0x000fe40004000000 */
[----:B------:R-:W-:-:S04]  /*2ce0*/  FSETP.GT.AND P0, PT, |R4|, 1.469367938527859385e-39, PT ;  /* 0x001000000400780b */ /* 0x000fc80003f04200 */
[----:B------:R-:W-:-:S09]  /*2cf0*/  DADD R34, R34, R8 ;  /* 0x0000000022227229 */ /* 0x000fd20000000008 */
[----:B------:R-:W-:Y:S05]  /*2d00*/  @P0 BRA P1, `(.L_x_45) ;  /* 0x0000000000180947 */ /* 0x000fea0000800000 */
[----:B------:R-:W-:Y:S01]  /*2d10*/  IMAD.MOV.U32 R12, RZ, RZ, R36 ;  /* 0x000000ffff0c7224 */ /* 0x000fe200078e0024 */
[----:B------:R-:W-:Y:S01]  /*2d20*/  MOV R13, R37 ;  /* 0x00000025000d7202 */ /* 0x000fe20000000f00 */
[----:B------:R-:W-:Y:S01]  /*2d30*/  IMAD.MOV.U32 R66, RZ, RZ, -0x1a200000 ;  /* 0xe5e00000ff427424 */ /* 0x000fe200078e00ff */
[----:B------:R-:W-:Y:S01]  /*2d40*/  MOV R8, 0x2d70 ;  /* 0x00002d7000087802 */ /* 0x000fe20000000f00 */
[----:B------:R-:W-:-:S07]  /*2d50*/  IMAD.MOV.U32 R11, RZ, RZ, 0x41efffff ;  /* 0x41efffffff0b7424 */ /* 0x000fce00078e00ff */
[----:B--2---:R-:W-:Y:S05]  /*2d60*/  CALL.REL.NOINC `($__internal_1_$__cuda_sm20_div_rn_f64_full) ;  /* 0x0000041400d47944 */ /* 0x004fea0003c00000 */
.L_x_45:
[----:B------:R-:W-:Y:S05]  /*2d70*/  BSYNC.RECONVERGENT B4 ;  /* 0x0000000000047941 */ /* 0x000fea0003800200 */
.L_x_44:
        /* <DEDUP_REMOVED lines=32> */
.L_x_47:
[----:B------:R-:W-:Y:S05]  /*2f80*/  BSYNC.RECONVERGENT B4 ;  /* 0x0000000000047941 */ /* 0x000fea0003800200 */
.L_x_46:
        /* <DEDUP_REMOVED lines=32> */
.L_x_49:
[----:B------:R-:W-:Y:S05]  /*3190*/  BSYNC.RECONVERGENT B4 ;  /* 0x0000000000047941 */ /* 0x000fea0003800200 */
.L_x_48:
[----:B------:R-:W0:Y:S01]  /*31a0*/  FRND.F64.FLOOR R74, R74 ;  /* 0x0000004a004a7313 */ /* 0x000e220000305800 */
[----:B------:R-:W-:Y:S01]  /*31b0*/  IMAD.MOV.U32 R8, RZ, RZ, -0x1a200000 ;  /* 0xe5e00000ff087424 */ /* 0x000fe200078e00ff */
[----:B------:R-:W-:Y:S01]  /*31c0*/  MOV R9, 0x41efffff ;  /* 0x41efffff00097802 */ /* 0x000fe20000000f00 */
[----:B------:R-:W-:Y:S01]  /*31d0*/  IMAD.MOV.U32 R32, RZ, RZ, 0x1 ;  /* 0x00000001ff207424 */ /* 0x000fe200078e00ff */
[----:B------:R-:W-:Y:S01]  /*31e0*/  UMOV UR4, 0xe5e00000 ;  /* 0xe5e0000000047882 */ /* 0x000fe20000000000 */
[----:B------:R-:W-:Y:S01]  /*31f0*/  UMOV UR5, 0x41efffff ;  /* 0x41efffff00057882 */ /* 0x000fe20000000000 */
[----:B------:R-:W-:Y:S02]  /*3200*/  BSSY.RECONVERGENT B4, `(.L_x_50) ;  /* 0x000001e000047945 */ /* 0x000fe40003800200 */
[----:B------:R-:W1:Y:S01]  /*3210*/  MUFU.RCP64H R33, 4.29496524800000000000e+09 ;  /* 0x41efffff00217908 */ /* 0x000e620000001800 */
[----:B0-----:R-:W-:-:S08]  /*3220*/  DFMA R36, R74, -R8, R36 ;  /* 0x800000084a24722b */ /* 0x001fd00000000024 */
[----:B------:R-:W-:Y:S02]  /*3230*/  DADD R10, R36, UR4 ;  /* 0x00000004240a7e29 */ /* 0x000fe40008000000 */
[----:B-1----:R-:W-:Y:S02]  /*3240*/  DFMA R12, R32, -R8, 1 ;  /* 0x3ff00000200c742b */ /* 0x002fe40000000808 */
[----:B------:R-:W-:-:S06]  /*3250*/  DSETP.GEU.AND P0, PT, R36, RZ, PT ;  /* 0x000000ff2400722a */ /* 0x000fcc0003f0e000 */
[----:B------:R-:W-:Y:S01]  /*3260*/  DFMA R50, R12, R12, R12 ;  /* 0x0000000c0c32722b */ /* 0x000fe2000000000c */
[----:B------:R-:W-:Y:S02]  /*3270*/  FSEL R12, R10, R36, !P0 ;  /* 0x000000240a0c7208 */ /* 0x000fe40004000000 */
[----:B------:R-:W-:-:S05]  /*3280*/  FSEL R13, R11, R37, !P0 ;  /* 0x000000250b0d7208 */ /* 0x000fca0004000000 */
[----:B------:R-:W-:Y:S02]  /*3290*/  DFMA R50, R32, R50, R32 ;  /* 0x000000322032722b */ /* 0x000fe40000000020 */
[C---:B------:R-:W-:Y:S02]  /*32a0*/  DADD R10, R12.reuse, UR4 ;  /* 0x000000040c0a7e29 */ /* 0x040fe40008000000 */
[----:B------:R-:W-:-:S04]  /*32b0*/  DSETP.GEU.AND P0, PT, R12, RZ, PT ;  /* 0x000000ff0c00722a */ /* 0x000fc80003f0e000 */
[----:B------:R-:W-:-:S04]  /*32c0*/  DFMA R32, R50, -R8, 1 ;  /* 0x3ff000003220742b */ /* 0x000fc80000000808 */
[----:B------:R-:W-:Y:S02]  /*32d0*/  FSEL R10, R10, R12, !P0 ;  /* 0x0000000c0a0a7208 */ /* 0x000fe40004000000 */
[----:B------:R-:W-:Y:S02]  /*32e0*/  FSEL R11, R11, R13, !P0 ;  /* 0x0000000d0b0b7208 */ /* 0x000fe40004000000 */
[----:B------:R-:W-:-:S04]  /*32f0*/  DFMA R32, R50, R32, R50 ;  /* 0x000000203220722b */ /* 0x000fc80000000032 */
[----:B------:R-:W-:-:S08]  /*3300*/  DADD R34, R34, R10 ;  /* 0x0000000022227229 */ /* 0x000fd0000000000a */
        /* <DEDUP_REMOVED lines=13> */
.L_x_51:
[----:B------:R-:W-:Y:S05]  /*33e0*/  BSYNC.RECONVERGENT B4 ;  /* 0x0000000000047941 */ /* 0x000fea0003800200 */
.L_x_50:
[----:B------:R-:W0:Y:S01]  /*33f0*/  MUFU.RCP64H R11, 4.29496524800000000000e+09 ;  /* 0x41efffff000b7908 */ /* 0x000e220000001800 */
[----:B------:R-:W-:Y:S01]  /*3400*/  MOV R8, 0xe5e00000 ;  /* 0xe5e0000000087802 */ /* 0x000fe20000000f00 */
[----:B------:R-:W-:Y:S01]  /*3410*/  IMAD.MOV.U32 R9, RZ, RZ, 0x41efffff ;  /* 0x41efffffff097424 */ /* 0x000fe200078e00ff */
[----:B------:R-:W-:Y:S01]  /*3420*/  UMOV UR4, 0xe5e00000 ;  /* 0xe5e0000000047882 */ /* 0x000fe20000000000 */
[----:B------:R-:W-:Y:S01]  /*3430*/  IMAD.MOV.U32 R10, RZ, RZ, 0x1 ;  /* 0x00000001ff0a7424 */ /* 0x000fe200078e00ff */
[----:B------:R-:W-:Y:S01]  /*3440*/  UMOV UR5, 0x41efffff ;  /* 0x41efffff00057882 */ /* 0x000fe20000000000 */
[----:B------:R-:W-:Y:S02]  /*3450*/  BSSY.RECONVERGENT B4, `(.L_x_52) ;  /* 0x000001b000047945 */ /* 0x000fe40003800200 */
[----:B------:R-:W1:Y:S02]  /*3460*/  I2F.F64.U32 R32, R17 ;  /* 0x0000001100207312 */ /* 0x000e640000201800 */
[----:B0-----:R-:W-:-:S02]  /*3470*/  DFMA R12, R10, -R8, 1 ;  /* 0x3ff000000a0c742b */ /* 0x001fc40000000808 */
[----:B-1----:R-:W-:-:S06]  /*3480*/  DMUL R50, R40, R32 ;  /* 0x0000002028327228 */ /* 0x002fcc0000000000 */
[----:B------:R-:W-:-:S08]  /*3490*/  DFMA R12, R12, R12, R12 ;  /* 0x0000000c0c0c722b */ /* 0x000fd0000000000c */
[----:B------:R-:W-:Y:S01]  /*34a0*/  DFMA R12, R10, R12, R10 ;  /* 0x0000000c0a0c722b */ /* 0x000fe2000000000a */
[----:B------:R-:W-:-:S07]  /*34b0*/  FSETP.GEU.AND P2, PT, |R51|, 6.5827683646048100446e-37, PT ;  /* 0x036000003300780b */ /* 0x000fce0003f4e200 */
        /* <DEDUP_REMOVED lines=20> */
.L_x_53:
[----:B------:R-:W-:Y:S05]  /*3600*/  BSYNC.RECONVERGENT B4 ;  /* 0x0000000000047941 */ /* 0x000fea0003800200 */
.L_x_52:
        /* <DEDUP_REMOVED lines=32> */
.L_x_55:
[----:B------:R-:W-:Y:S05]  /*3810*/  BSYNC.RECONVERGENT B4 ;  /* 0x0000000000047941 */ /* 0x000fea0003800200 */
.L_x_54:
        /* <DEDUP_REMOVED lines=32> */
.L_x_57:
[----:B------:R-:W-:Y:S05]  /*3a20*/  BSYNC.RECONVERGENT B4 ;  /* 0x0000000000047941 */ /* 0x000fea0003800200 */
.L_x_56:
        /* <DEDUP_REMOVED lines=17> */
[----:B------:R-:W-:-:S08]  /*3b40*/  DFMA R52, R12, R10, R12 ;  /* 0x0000000a0c34722b */ /* 0x000fd0000000000c */
[----:B------:R-:W-:-:S08]  /*3b50*/  DMUL R10, R52, R50 ;  /* 0x00000032340a7228 */ /* 0x000fd00000000000 */
[----:B------:R-:W-:Y:S02]  /*3b60*/  DFMA R12, R10, -R8, R50 ;  /* 0x800000080a0c722b */ /* 0x000fe40000000032 */
[----:B------:R-:W-:-:S06]  /*3b70*/  DADD R8, R36, UR4 ;  /* 0x0000000424087e29 */ /* 0x000fcc0008000000 */
[----:B------:R-:W-:-:S04]  /*3b80*/  DFMA R74, R52, R12, R10 ;  /* 0x0000000c344a722b */ /* 0x000fc8000000000a */
[----:B------:R-:W-:Y:S02]  /*3b90*/  FSEL R10, R8, R36, !P0 ;  /* 0x00000024080a7208 */ /* 0x000fe40004000000 */
[----:B------:R-:W-:-:S04]  /*3ba0*/  FSEL R11, R9, R37, !P0 ;  /* 0x00000025090b7208 */ /* 0x000fc80004000000 */
[----:B------:R-:W-:Y:S02]  /*3bb0*/  FFMA R4, RZ, 29.999998092651367188, R75 ;  /* 0x41efffffff047823 */ /* 0x000fe4000000004b */
[C---:B------:R-:W-:Y:S02]  /*3bc0*/  DADD R8, R10.reuse, UR4 ;  /* 0x000000040a087e29 */ /* 0x040fe40008000000 */
[----:B------:R-:W-:Y:S01]  /*3bd0*/  DSETP.GEU.AND P0, PT, R10, RZ, PT ;  /* 0x000000ff0a00722a */ /* 0x000fe20003f0e000 */
[----:B------:R-:W-:-:S07]  /*3be0*/  FSETP.GT.AND P1, PT, |R4|, 1.469367938527859385e-39, PT ;  /* 0x001000000400780b */ /* 0x000fce0003f24200 */
[----:B------:R-:W-:Y:S02]  /*3bf0*/  FSEL R52, R8, R10, !P0 ;  /* 0x0000000a08347208 */ /* 0x000fe40004000000 */
[----:B------:R-:W-:-:S04]  /*3c00*/  FSEL R53, R9, R11, !P0 ;  /* 0x0000000b09357208 */ /* 0x000fc80004000000 */
[----:B------:R-:W-:Y:S05]  /*3c10*/  @P1 BRA P2, `(.L_x_59) ;  /* 0x0000000000181947 */ /* 0x000fea0001000000 */
[----:B------:R-:W-:Y:S01]  /*3c20*/  MOV R12, R50 ;  /* 0x00000032000c7202 */ /* 0x000fe20000000f00 */
[----:B------:R-:W-:Y:S01]  /*3c30*/  IMAD.MOV.U32 R13, RZ, RZ, R51 ;  /* 0x000000ffff0d7224 */ /* 0x000fe200078e0033 */
[----:B------:R-:W-:Y:S01]  /*3c40*/  MOV R8, 0x3c80 ;  /* 0x00003c8000087802 */ /* 0x000fe20000000f00 */
[----:B------:R-:W-:Y:S02]  /*3c50*/  IMAD.MOV.U32 R66, RZ, RZ, -0x1a200000 ;  /* 0xe5e00000ff427424 */ /* 0x000fe400078e00ff */
[----:B------:R-:W-:-:S07]  /*3c60*/  IMAD.MOV.U32 R11, RZ, RZ, 0x41efffff ;  /* 0x41efffffff0b7424 */ /* 0x000fce00078e00ff */
[----:B--2---:R-:W-:Y:S05]  /*3c70*/  CALL.REL.NOINC `($__internal_1_$__cuda_sm20_div_rn_f64_full) ;  /* 0x0000040800107944 */ /* 0x004fea0003c00000 */
.L_x_59:
[----:B------:R-:W-:Y:S05]  /*3c80*/  BSYNC.RECONVERGENT B4 ;  /* 0x0000000000047941 */ /* 0x000fea0003800200 */
.L_x_58:
[----:B------:R-:W0:Y:S01]  /*3c90*/  MUFU.RCP64H R11, 4.29496524800000000000e+09 ;  /* 0x41efffff000b7908 */ /* 0x000e220000001800 */
[----:B------:R-:W-:Y:S01]  /*3ca0*/  IMAD.MOV.U32 R8, RZ, RZ, -0x1a200000 ;  /* 0xe5e00000ff087424 */ /* 0x000fe200078e00ff */
[----:B------:R-:W-:Y:S01]  /*3cb0*/  MOV R10, 0x1 ;  /* 0x00000001000a7802 */ /* 0x000fe20000000f00 */
[----:B------:R-:W-:Y:S01]  /*3cc0*/  IMAD.MOV.U32 R9, RZ, RZ, 0x41efffff ;  /* 0x41efffffff097424 */ /* 0x000fe200078e00ff */
[----:B------:R-:W-:Y:S01]  /*3cd0*/  DMUL R36, R46, R14 ;  /* 0x0000000e2e247228 */ /* 0x000fe20000000000 */
[----:B------:R-:W-:Y:S01]  /*3ce0*/  UMOV UR4, 0xe5e00000 ;  /* 0xe5e0000000047882 */ /* 0x000fe20000000000 */
[----:B------:R-:W-:Y:S01]  /*3cf0*/  UMOV UR5, 0x41efffff ;  /* 0x41efffff00057882 */ /* 0x000fe20000000000 */
[----:B------:R-:W-:Y:S07]  /*3d00*/  BSSY.RECONVERGENT B4, `(.L_x_60) ;  /* 0x0000019000047945 */ /* 0x000fee0003800200 */
        /* <DEDUP_REMOVED lines=24> */
.L_x_61:
[----:B------:R-:W-:Y:S05]  /*3e90*/  BSYNC.RECONVERGENT B4 ;  /* 0x0000000000047941 */ /* 0x000fea0003800200 */
.L_x_60:
        /* <DEDUP_REMOVED lines=32> */
.L_x_63:
[----:B------:R-:W-:Y:S05]  /*40a0*/  BSYNC.RECONVERGENT B4 ;  /* 0x0000000000047941 */ /* 0x000fea0003800200 */
.L_x_62:
[----:B------:R-:W0:Y:S01]  /*40b0*/  MUFU.RCP64H R11, 4.29496524800000000000e+09 ;  /* 0x41efffff000b7908 */ /* 0x000e220000001800 */
[----:B------:R-:W-:Y:S01]  /*40c0*/  MOV R8, 0xe5e00000 ;  /* 0xe5e0000000087802 */ /* 0x000fe20000000f00 */
[----:B------:R-:W-:Y:S01]  /*40d0*/  IMAD.MOV.U32 R9, RZ, RZ, 0x41efffff ;  /* 0x41efffffff097424 */ /* 0x000fe200078e00ff */
[----:B------:R-:W-:Y:S01]  /*40e0*/  UMOV UR4, 0xe5e00000 ;  /* 0xe5e0000000047882 */ /* 0x000fe20000000000 */
[----:B------:R-:W-:Y:S01]  /*40f0*/  IMAD.MOV.U32 R10, RZ, RZ, 0x1 ;  /* 0x00000001ff0a7424 */ /* 0x000fe200078e00ff */
        /* <DEDUP_REMOVED lines=28> */
[----:B------:R-:W-:Y:S01]  /*42c0*/  MOV R11, 0x41efffff ;  /* 0x41efffff000b7802 */ /* 0x000fe20000000f00 */
[----:B------:R-:W-:Y:S01]  /*42d0*/  IMAD.MOV.U32 R13, RZ, RZ, R55 ;  /* 0x000000ffff0d7224 */ /* 0x000fe200078e0037 */
[----:B------:R-:W-:Y:S01]  /*42e0*/  MOV R8, 0x4310 ;  /* 0x0000431000087802 */ /* 0x000fe20000000f00 */
[----:B------:R-:W-:-:S07]  /*42f0*/  IMAD.MOV.U32 R66, RZ, RZ, -0x1a200000 ;  /* 0xe5e00000ff427424 */ /* 0x000fce00078e00ff */
[----:B--2---:R-:W-:Y:S05]  /*4300*/  CALL.REL.NOINC `($__internal_1_$__cuda_sm20_div_rn_f64_full) ;  /* 0x00000400006c7944 */ /* 0x004fea0003c00000 */
.L_x_65:
[----:B------:R-:W-:Y:S05]  /*4310*/  BSYNC.RECONVERGENT B4 ;  /* 0x0000000000047941 */ /* 0x000fea0003800200 */
.L_x_64:
        /* <DEDUP_REMOVED lines=32> */
.L_x_67:
[----:B------:R-:W-:Y:S05]  /*4520*/  BSYNC.RECONVERGENT B4 ;  /* 0x0000000000047941 */ /* 0x000fea0003800200 */
.L_x_66:
        /* <DEDUP_REMOVED lines=32> */
.L_x_69:
[----:B------:R-:W-:Y:S05]  /*4730*/  BSYNC.RECONVERGENT B4 ;  /* 0x0000000000047941 */ /* 0x000fea0003800200 */
.L_x_68:
[----:B------:R-:W0:Y:S01]  /*4740*/  FRND.F64.FLOOR R74, R74 ;  /* 0x0000004a004a7313 */ /* 0x000e220000305800 */
[----:B------:R-:W-:Y:S01]  /*4750*/  IMAD.MOV.U32 R8, RZ, RZ, -0x1a200000 ;  /* 0xe5e00000ff087424 */ /* 0x000fe200078e00ff */
[----:B------:R-:W-:Y:S01]  /*4760*/  UMOV UR4, 0xe5e00000 ;  /* 0xe5e0000000047882 */ /* 0x000fe20000000000 */
[----:B------:R-:W-:Y:S01]  /*4770*/  IMAD.MOV.U32 R9, RZ, RZ, 0x41efffff ;  /* 0x41efffffff097424 */ /* 0x000fe200078e00ff */
[----:B------:R-:W-:Y:S01]  /*4780*/  UMOV UR5, 0x41efffff ;  /* 0x41efffff00057882 */ /* 0x000fe20000000000 */
[----:B------:R-:W-:Y:S01]  /*4790*/  IMAD.MOV.U32 R50, RZ, RZ, 0x1 ;  /* 0x00000001ff327424 */ /* 0x000fe200078e00ff */
        /* <DEDUP_REMOVED lines=30> */
.L_x_71:
[----:B------:R-:W-:Y:S05]  /*4980*/  BSYNC.RECONVERGENT B4 ;  /* 0x0000000000047941 */ /* 0x000fea0003800200 */
.L_x_70:
[----:B------:R-:W0:Y:S01]  /*4990*/  MUFU.RCP64H R11, 4.29496524800000000000e+09 ;  /* 0x41efffff000b7908 */ /* 0x000e220000001800 */
[----:B------:R-:W-:Y:S01]  /*49a0*/  IMAD.MOV.U32 R8, RZ, RZ, -0x1a200000 ;  /* 0xe5e00000ff087424 */ /* 0x000fe200078e00ff */
[----:B------:R-:W-:Y:S01]  /*49b0*/  MOV R10, 0x1 ;  /* 0x00000001000a7802 */ /* 0x000fe20000000f00 */
[----:B------:R-:W-:Y:S01]  /*49c0*/  IMAD.MOV.U32 R9, RZ, RZ, 0x41efffff ;  /* 0x41efffffff097424 */ /* 0x000fe200078e00ff */
[----:B------:R-:W-:Y:S01]  /*49d0*/  UMOV UR4, 0xe5e00000 ;  /* 0xe5e0000000047882 */ /* 0x000fe20000000000 */
[----:B------:R-:W-:Y:S01]  /*49e0*/  UMOV UR5, 0x41efffff ;  /* 0x41efffff00057882 */ /* 0x000fe20000000000 */
[----:B------:R-:W-:Y:S02]  /*49f0*/  BSSY.RECONVERGENT B4, `(.L_x_72) ;  /* 0x000001b000047945 */ /* 0x000fe40003800200 */
[----:B------:R-:W1:Y:S01]  /*4a00*/  I2F.F64.U32 R16, R16 ;  /* 0x0000001000107312 */ /* 0x000e620000201800 */
[----:B0-----:R-:W-:Y:S02]  /*4a10*/  DFMA R12, R10, -R8, 1 ;  /* 0x3ff000000a0c742b */ /* 0x001fe40000000808 */
        /* <DEDUP_REMOVED lines=24> */
.L_x_73:
[----:B------:R-:W-:Y:S05]  /*4ba0*/  BSYNC.RECONVERGENT B4 ;  /* 0x0000000000047941 */ /* 0x000fea0003800200 */
.L_x_72:
        /* <DEDUP_REMOVED lines=32> */
.L_x_75:
[----:B------:R-:W-:Y:S05]  /*4db0*/  BSYNC.RECONVERGENT B4 ;  /* 0x0000000000047941 */ /* 0x000fea0003800200 */
.L_x_74:
        /* <DEDUP_REMOVED lines=32> */
.L_x_77:
[----:B------:R-:W-:Y:S05]  /*4fc0*/  BSYNC.RECONVERGENT B4 ;  /* 0x0000000000047941 */ /* 0x000fea0003800200 */
.L_x_76:
        /* <DEDUP_REMOVED lines=23> */
[C---:B------:R-:W-:Y:S02]  /*5140*/  DADD R6, R8.reuse, UR4 ;  /* 0x0000000408067e29 */ /* 0x040fe40008000000 */
[----:B------:R-:W-:Y:S02]  /*5150*/  DSETP.GEU.AND P0, PT, R8, RZ, PT ;  /* 0x000000ff0800722a */ /* 0x000fe40003f0e000 */
[----:B------:R-:W-:-:S06]  /*5160*/  DFMA R74, R52, R12, R10 ;  /* 0x0000000c344a722b */ /* 0x000fcc000000000a */
[----:B------:R-:W-:Y:S02]  /*5170*/  FSEL R50, R6, R8, !P0 ;  /* 0x0000000806327208 */ /* 0x000fe40004000000 */
[----:B------:R-:W-:Y:S02]  /*5180*/  FSEL R51, R7, R9, !P0 ;  /* 0x0000000907337208 */ /* 0x000fe40004000000 */
        /* <DEDUP_REMOVED lines=9> */
.L_x_79:
[----:B------:R-:W-:Y:S05]  /*5220*/  BSYNC.RECONVERGENT B4 ;  /* 0x0000000000047941 */ /* 0x000fea0003800200 */
.L_x_78:
        /* <DEDUP_REMOVED lines=32> */
.L_x_81:
[----:B------:R-:W-:Y:S05]  /*5430*/  BSYNC.RECONVERGENT B4 ;  /* 0x0000000000047941 */ /* 0x000fea0003800200 */
.L_x_80:
        /* <DEDUP_REMOVED lines=32> */
.L_x_83:
[----:B------:R-:W-:Y:S05]  /*5640*/  BSYNC.RECONVERGENT B4 ;  /* 0x0000000000047941 */ /* 0x000fea0003800200 */
.L_x_82:
        /* <DEDUP_REMOVED lines=34> */
[----:B------:R-:W-:Y:S02]  /*5870*/  IMAD.MOV.U32 R13, RZ, RZ, R45 ;  /* 0x000000ffff0d7224 */ /* 0x000fe400078e002d */
[----:B------:R-:W-:Y:S02]  /*5880*/  IMAD.MOV.U32 R66, RZ, RZ, -0x1a200000 ;  /* 0xe5e00000ff427424 */ /* 0x000fe400078e00ff */
[----:B------:R-:W-:-:S07]  /*5890*/  IMAD.MOV.U32 R11, RZ, RZ, 0x41efffff ;  /* 0x41efffffff0b7424 */ /* 0x000fce00078e00ff */
[----:B--2---:R-:W-:Y:S05]  /*58a0*/  CALL.REL.NOINC `($__internal_1_$__cuda_sm20_div_rn_f64_full) ;  /* 0x000003ec00047944 */ /* 0x004fea0003c00000 */
.L_x_85:
[----:B------:R-:W-:Y:S05]  /*58b0*/  BSYNC.RECONVERGENT B4 ;  /* 0x0000000000047941 */ /* 0x000fea0003800200 */
.L_x_84:
        /* <DEDUP_REMOVED lines=32> */
.L_x_87:
[----:B------:R-:W-:Y:S05]  /*5ac0*/  BSYNC.RECONVERGENT B4 ;  /* 0x0000000000047941 */ /* 0x000fea0003800200 */
.L_x_86:
        /* <DEDUP_REMOVED lines=32> */
.L_x_89:
[----:B------:R-:W-:Y:S05]  /*5cd0*/  BSYNC.RECONVERGENT B4 ;  /* 0x0000000000047941 */ /* 0x000fea0003800200 */
.L_x_88:
        /* <DEDUP_REMOVED lines=36> */
.L_x_91:
[----:B------:R-:W-:Y:S05]  /*5f20*/  BSYNC.RECONVERGENT B4 ;  /* 0x0000000000047941 */ /* 0x000fea0003800200 */
.L_x_90:
        /* <DEDUP_REMOVED lines=9> */
[----:B------:R-:W-:Y:S05]  /*5fc0*/  BSSY.RECONVERGENT B4, `(.L_x_92) ;  /* 0x0000026000047945 */ /* 0x000fea0003800200 */
[----:B0-----:R-:W-:-:S08]  /*5fd0*/  DFMA R10, R8, -R6, 1 ;  /* 0x3ff00000080a742b */ /* 0x001fd00000000806 */
[----:B------:R-:W-:-:S08]  /*5fe0*/  DFMA R10, R10, R10, R10 ;  /* 0x0000000a0a0a722b */ /* 0x000fd0000000000a */
[----:B------:R-:W-:-:S08]  /*5ff0*/  DFMA R10, R8, R10, R8 ;  /* 0x0000000a080a722b */ /* 0x000fd00000000008 */
[----:B------:R-:W-:-:S08]  /*6000*/  DFMA R8, R10, -R6, 1 ;  /* 0x3ff000000a08742b */ /* 0x000fd00000000806 */
[----:B------:R-:W-:Y:S02]  /*6010*/  DFMA R44, R10, R8, R10 ;  /* 0x000000080a2c722b */ /* 0x000fe4000000000a */
[----:B------:R-:W0:Y:S02]  /*6020*/  FRND.F64.FLOOR R8, R74 ;  /* 0x0000004a00087313 */ /* 0x000e240000305800 */
[----:B0-----:R-:W-:-:S08]  /*6030*/  DFMA R8, R8, -R6, R2 ;  /* 0x800000060808722b */ /* 0x001fd00000000002 */
[C---:B------:R-:W-:Y:S02]  /*6040*/  DADD R2, R8.reuse, UR4 ;  /* 0x0000000408027e29 */ /* 0x040fe40008000000 */
[----:B------:R-:W-:Y:S01]  /*6050*/  DSETP.GEU.AND P0, PT, R8, RZ, PT ;  /* 0x000000ff0800722a */ /* 0x000fe20003f0e000 */
        /* <DEDUP_REMOVED lines=16> */
[----:B------:R-:W-:Y:S01]  /*6160*/  DFMA R74, R44, R12, R10 ;  /* 0x0000000c2c4a722b */ /* 0x000fe2000000000a */
[----:B------:R-:W-:Y:S02]  /*6170*/  FSEL R44, R2, R8, !P0 ;  /* 0x00000008022c7208 */ /* 0x000fe40004000000 */
[----:B------:R-:W-:-:S07]  /*6180*/  FSEL R45, R3, R9, !P0 ;  /* 0x00000009032d7208 */ /* 0x000fce0004000000 */
        /* <DEDUP_REMOVED lines=9> */
.L_x_93:
[----:B------:R-:W-:Y:S05]  /*6220*/  BSYNC.RECONVERGENT B4 ;  /* 0x0000000000047941 */ /* 0x000fea0003800200 */
.L_x_92:
        /* <DEDUP_REMOVED lines=9> */
[----:B------:R-:W-:Y:S02]  /*62c0*/  DFMA R8, R2, R8, R2 ;  /* 0x000000080208722b */ /* 0x000fe40000000002 */
[----:B------:R-:W-:-:S06]  /*62d0*/  DMUL R2, R24, R58 ;  /* 0x0000003a18027228 */ /* 0x000fcc0000000000 */
[----:B------:R-:W-:-:S04]  /*62e0*/  DFMA R10, R8, -R6, 1 ;  /* 0x3ff00000080a742b */ /* 0x000fc80000000806 */
[----:B------:R-:W-:-:S04]  /*62f0*/  FSETP.GEU.AND P2, PT, |R3|, 6.5827683646048100446e-37, PT ;  /* 0x036000000300780b */ /* 0x000fc80003f4e200 */
[----:B------:R-:W-:Y:S01]  /*6300*/  DFMA R46, R8, R10, R8 ;  /* 0x0000000a082e722b */ /* 0x000fe20000000008 */
[----:B------:R-:W0:Y:S07]  /*6310*/  FRND.F64.FLOOR R8, R74 ;  /* 0x0000004a00087313 */ /* 0x000e2e0000305800 */
        /* <DEDUP_REMOVED lines=17> */
.L_x_95:
[----:B------:R-:W-:Y:S05]  /*6430*/  BSYNC.RECONVERGENT B4 ;  /* 0x0000000000047941 */ /* 0x000fea0003800200 */
.L_x_94:
        /* <DEDUP_REMOVED lines=32> */
.L_x_97:
[----:B------:R-:W-:Y:S05]  /*6640*/  BSYNC.RECONVERGENT B4 ;  /* 0x0000000000047941 */ /* 0x000fea0003800200 */
.L_x_96:
[----:B------:R-:W0:Y:S01]  /*6650*/  MUFU.RCP64H R9, 4.29496524800000000000e+09 ;  /* 0x41efffff00097908 */ /* 0x000e220000001800 */
[----:B------:R-:W-:Y:S01]  /*6660*/  IMAD.MOV.U32 R6, RZ, RZ, -0x1a200000 ;  /* 0xe5e00000ff067424 */ /* 0x000fe200078e00ff */
[----:B------:R-:W-:Y:S01]  /*6670*/  MOV R7, 0x41efffff ;  /* 0x41efffff00077802 */ /* 0x000fe20000000f00 */
[----:B------:R-:W-:Y:S01]  /*6680*/  IMAD.MOV.U32 R8, RZ, RZ, 0x1 ;  /* 0x00000001ff087424 */ /* 0x000fe200078e00ff */
[----:B------:R-:W-:Y:S01]  /*6690*/  DMUL R38, R28, R56 ;  /* 0x000000381c267228 */ /* 0x000fe20000000000 */
[----:B------:R-:W-:Y:S01]  /*66a0*/  UMOV UR4, 0xe5e00000 ;  /* 0xe5e0000000047882 */ /* 0x000fe20000000000 */
[----:B------:R-:W-:Y:S01]  /*66b0*/  UMOV UR5, 0x41efffff ;  /* 0x41efffff00057882 */ /* 0x000fe20000000000 */
[----:B------:R-:W-:Y:S01]  /*66c0*/  BSSY.RECONVERGENT B4, `(.L_x_98) ;  /* 0x000001d000047945 */ /* 0x000fe20003800200 */
[----:B------:R-:W1:Y:S06]  /*66d0*/  FRND.F64.FLOOR R74, R74 ;  /* 0x0000004a004a7313 */ /* 0x000e6c0000305800 */
[----:B------:R-:W-:Y:S01]  /*66e0*/  FSETP.GEU.AND P2, PT, |R39|, 6.5827683646048100446e-37, PT ;  /* 0x036000002700780b */ /* 0x000fe20003f4e200 */
[----:B0-----:R-:W-:-:S02]  /*66f0*/  DFMA R10, R8, -R6, 1 ;  /* 0x3ff00000080a742b */ /* 0x001fc40000000806 */
[----:B-1----:R-:W-:-:S06]  /*6700*/  DFMA R2, R74, -R6, R2 ;  /* 0x800000064a02722b */ /* 0x002fcc0000000002 */
[----:B------:R-:W-:Y:S02]  /*6710*/  DFMA R10, R10, R10, R10 ;  /* 0x0000000a0a0a722b */ /* 0x000fe4000000000a */
[----:B------:R-:W-:-:S06]  /*6720*/  DSETP.GEU.AND P0, PT, R2, RZ, PT ;  /* 0x000000ff0200722a */ /* 0x000fcc0003f0e000 */
[----:B------:R-:W-:-:S08]  /*6730*/  DFMA R10, R8, R10, R8 ;  /* 0x0000000a080a722b */ /* 0x000fd00000000008 */
        /* <DEDUP_REMOVED lines=15> */
[----:B------:R-:W-:Y:S01]  /*6830*/  IMAD.MOV.U32 R12, RZ, RZ, R38 ;  /* 0x000000ffff0c7224 */ /* 0x000fe200078e0026 */
[----:B------:R-:W-:Y:S01]  /*6840*/  MOV R8, 0x6890 ;  /* 0x0000689000087802 */ /* 0x000fe20000000f00 */
[----:B------:R-:W-:Y:S02]  /*6850*/  IMAD.MOV.U32 R13, RZ, RZ, R39 ;  /* 0x000000ffff0d7224 */ /* 0x000fe400078e0027 */
[----:B------:R-:W-:Y:S02]  /*6860*/  IMAD.MOV.U32 R66, RZ, RZ, -0x1a200000 ;  /* 0xe5e00000ff427424 */ /* 0x000fe400078e00ff */
[----:B------:R-:W-:-:S07]  /*6870*/  IMAD.MOV.U32 R11, RZ, RZ, 0x41efffff ;  /* 0x41efffffff0b7424 */ /* 0x000fce00078e00ff */
[----:B--2---:R-:W-:Y:S05]  /*6880*/  CALL.REL.NOINC `($__internal_1_$__cuda_sm20_div_rn_f64_full) ;  /* 0x000003dc000c7944 */ /* 0x004fea0003c00000 */
.L_x_99:
[----:B------:R-:W-:Y:S05]  /*6890*/  BSYNC.RECONVERGENT B4 ;  /* 0x0000000000047941 */ /* 0x000fea0003800200 */
.L_x_98:
[----:B------:R-:W0:Y:S01]  /*68a0*/  MUFU.RCP64H R3, 4.29496524800000000000e+09 ;  /* 0x41efffff00037908 */ /* 0x000e220000001800 */
[----:B------:R-:W-:Y:S01]  /*68b0*/  MOV R6, 0xe5e00000 ;  /* 0xe5e0000000067802 */ /* 0x000fe20000000f00 */
[----:B------:R-:W-:Y:S01]  /*68c0*/  IMAD.MOV.U32 R7, RZ, RZ, 0x41efffff ;  /* 0x41efffffff077424 */ /* 0x000fe200078e00ff */
[----:B------:R-:W-:Y:S01]  /*68d0*/  UMOV UR4, 0xe5e00000 ;  /* 0xe5e0000000047882 */ /* 0x000fe20000000000 */
[----:B------:R-:W-:Y:S01]  /*68e0*/  IMAD.MOV.U32 R2, RZ, RZ, 0x1 ;  /* 0x00000001ff027424 */ /* 0x000fe200078e00ff */
[----:B------:R-:W-:Y:S01]  /*68f0*/  UMOV UR5, 0x41efffff ;  /* 0x41efffff00057882 */ /* 0x000fe20000000000 */
[----:B------:R-:W-:Y:S04]  /*6900*/  BSSY.RECONVERGENT B4, `(.L_x_100) ;  /* 0x000001a000047945 */ /* 0x000fe80003800200 */
        /* <DEDUP_REMOVED lines=25> */
.L_x_101:
[----:B------:R-:W-:Y:S05]  /*6aa0*/  BSYNC.RECONVERGENT B4 ;  /* 0x0000000000047941 */ /* 0x000fea0003800200 */
.L_x_100:
        /* <DEDUP_REMOVED lines=32> */
.L_x_103:
[----:B------:R-:W-:Y:S05]  /*6cb0*/  BSYNC.RECONVERGENT B4 ;  /* 0x0000000000047941 */ /* 0x000fea0003800200 */
.L_x_102:
[----:B------:R-:W0:Y:S01]  /*6cc0*/  MUFU.RCP64H R9, 4.29496524800000000000e+09 ;  /* 0x41efffff00097908 */ /* 0x000e220000001800 */
[----:B------:R-:W-:Y:S01]  /*6cd0*/  IMAD.MOV.U32 R6, RZ, RZ, -0x1a200000 ;  /* 0xe5e00000ff067424 */ /* 0x000fe200078e00ff */
[----:B------:R-:W-:Y:S01]  /*6ce0*/  DMUL R38, R30, R52 ;  /* 0x000000341e267228 */ /* 0x000fe20000000000 */
[----:B------:R-:W-:Y:S01]  /*6cf0*/  IMAD.MOV.U32 R7, RZ, RZ, 0x41efffff ;  /* 0x41efffffff077424 */ /* 0x000fe200078e00ff */
[----:B------:R-:W-:Y:S01]  /*6d00*/  UMOV UR4, 0xe5e00000 ;  /* 0xe5e0000000047882 */ /* 0x000fe20000000000 */
[----:B------:R-:W-:Y:S01]  /*6d10*/  IMAD.MOV.U32 R8, RZ, RZ, 0x1 ;  /* 0x00000001ff087424 */ /* 0x000fe200078e00ff */
[----:B------:R-:W-:Y:S01]  /*6d20*/  UMOV UR5, 0x41efffff ;  /* 0x41efffff00057882 */ /* 0x000fe20000000000 */
[----:B------:R-:W-:Y:S01]  /*6d30*/  BSSY.RECONVERGENT B4, `(.L_x_104) ;  /* 0x000001e000047945 */ /* 0x000fe20003800200 */
[----:B------:R-:W1:Y:S04]  /*6d40*/  FRND.F64.FLOOR R74, R74 ;  /* 0x0000004a004a7313 */ /* 0x000e680000305800 */
[----:B------:R-:W-:Y:S01]  /*6d50*/  FSETP.GEU.AND P1, PT, |R39|, 6.5827683646048100446e-37, PT ;  /* 0x036000002700780b */ /* 0x000fe20003f2e200 */
[----:B0-----:R-:W-:-:S02]  /*6d60*/  DFMA R10, R8, -R6, 1 ;  /* 0x3ff00000080a742b */ /* 0x001fc40000000806 */
[----:B-1----:R-:W-:-:S06]  /*6d70*/  DFMA R2, R74, -R6, R2 ;  /* 0x800000064a02722b */ /* 0x002fcc0000000002 */
[----:B------:R-:W-:Y:S02]  /*6d80*/  DFMA R10, R10, R10, R10 ;  /* 0x0000000a0a0a722b */ /* 0x000fe4000000000a */
[----:B------:R-:W-:-:S06]  /*6d90*/  DSETP.GEU.AND P0, PT, R2, RZ, PT ;  /* 0x000000ff0200722a */ /* 0x000fcc0003f0e000 */
[----:B------:R-:W-:-:S08]  /*6da0*/  DFMA R10, R8, R10, R8 ;  /* 0x0000000a080a722b */ /* 0x000fd00000000008 */
        /* <DEDUP_REMOVED lines=12> */
[----:B------:R-:W-:-:S04]  /*6e70*/  FFMA R4, RZ, 29.999998092651367188, R75 ;  /* 0x41efffffff047823 */ /* 0x000fc8000000004b */
[----:B------:R-:W-:Y:S01]  /*6e80*/  DADD R46, R46, R2 ;  /* 0x000000002e2e7229 */ /* 0x000fe20000000002 */
        /* <DEDUP_REMOVED lines=8> */
.L_x_105:
[----:B------:R-:W-:Y:S05]  /*6f10*/  BSYNC.RECONVERGENT B4 ;  /* 0x0000000000047941 */ /* 0x000fea0003800200 */
.L_x_104:
        /* <DEDUP_REMOVED lines=32> */
.L_x_107:
[----:B------:R-:W-:Y:S05]  /*7120*/  BSYNC.RECONVERGENT B4 ;  /* 0x0000000000047941 */ /* 0x000fea0003800200 */
.L_x_106:
        /* <DEDUP_REMOVED lines=32> */
.L_x_109:
[----:B------:R-:W-:Y:S05]  /*7330*/  BSYNC.RECONVERGENT B4 ;  /* 0x0000000000047941 */ /* 0x000fea0003800200 */
.L_x_108:
        /* <DEDUP_REMOVED lines=36> */
.L_x_111:
[----:B------:R-:W-:Y:S05]  /*7580*/  BSYNC.RECONVERGENT B4 ;  /* 0x0000000000047941 */ /* 0x000fea0003800200 */
.L_x_110:
        /* <DEDUP_REMOVED lines=32> */
.L_x_113:
[----:B------:R-:W-:Y:S05]  /*7790*/  BSYNC.RECONVERGENT B4 ;  /* 0x0000000000047941 */ /* 0x000fea0003800200 */
.L_x_112:
        /* <DEDUP_REMOVED lines=32> */
.L_x_115:
[----:B------:R-:W-:Y:S05]  /*79a0*/  BSYNC.RECONVERGENT B4 ;  /* 0x0000000000047941 */ /* 0x000fea0003800200 */
.L_x_114:
        /* <DEDUP_REMOVED lines=32> */
.L_x_117:
[----:B------:R-:W-:Y:S05]  /*7bb0*/  BSYNC.RECONVERGENT B4 ;  /* 0x0000000000047941 */ /* 0x000fea0003800200 */
.L_x_116:
        /* <DEDUP_REMOVED lines=36> */
.L_x_119:
[----:B------:R-:W-:Y:S05]  /*7e00*/  BSYNC.RECONVERGENT B4 ;  /* 0x0000000000047941 */ /* 0x000fea0003800200 */
.L_x_118:
[----:B------:R-:W0:Y:S01]  /*7e10*/  MUFU.RCP64H R3, 4.29496524800000000000e+09 ;  /* 0x41efffff00037908 */ /* 0x000e220000001800 */
[----:B------:R-:W-:Y:S01]  /*7e20*/  IMAD.MOV.U32 R6, RZ, RZ, -0x1a200000 ;  /* 0xe5e00000ff067424 */ /* 0x000fe200078e00ff */
[----:B------:R-:W-:Y:S01]  /*7e30*/  MOV R2, 0x1 ;  /* 0x0000000100027802 */ /* 0x000fe20000000f00 */
[----:B------:R-:W-:Y:S01]  /*7e40*/  IMAD.MOV.U32 R7, RZ, RZ, 0x41efffff ;  /* 0x41efffffff077424 */ /* 0x000fe200078e00ff */
[----:B------:R-:W-:Y:S01]  /*7e50*/  UMOV UR4, 0xe5e00000 ;  /* 0xe5e0000000047882 */ /* 0x000fe20000000000 */
[----:B------:R-:W-:Y:S01]  /*7e60*/  UMOV UR5, 0x41efffff ;  /* 0x41efffff00057882 */ /* 0x000fe20000000000 */
[----:B------:R-:W-:Y:S03]  /*7e70*/  BSSY.RECONVERGENT B4, `(.L_x_120) ;  /* 0x000001a000047945 */ /* 0x000fe60003800200 */
        /* <DEDUP_REMOVED lines=25> */
.L_x_121:
[----:B------:R-:W-:Y:S05]  /*8010*/  BSYNC.RECONVERGENT B4 ;  /* 0x0000000000047941 */ /* 0x000fea0003800200 */
.L_x_120:
        /* <DEDUP_REMOVED lines=32> */
.L_x_123:
[----:B------:R-:W-:Y:S05]  /*8220*/  BSYNC.RECONVERGENT B4 ;  /* 0x0000000000047941 */ /* 0x000fea0003800200 */
.L_x_122:
[----:B------:R-:W0:Y:S01]  /*8230*/  MUFU.RCP64H R7, 4.29496524800000000000e+09 ;  /* 0x41efffff00077908 */ /* 0x000e220000001800 */
[----:B------:R-:W-:Y:S01]  /*8240*/  MOV R8, 0xe5e00000 ;  /* 0xe5e0000000087802 */ /* 0x000fe20000000f00 */
[----:B------:R-:W-:Y:S01]  /*8250*/  IMAD.MOV.U32 R9, RZ, RZ, 0x41efffff ;  /* 0x41efffffff097424 */ /* 0x000fe200078e00ff */
[----:B------:R-:W-:Y:S01]  /*8260*/  DMUL R46, R36, R52 ;  /* 0x00000034242e7228 */ /* 0x000fe20000000000 */
[----:B------:R-:W-:Y:S01]  /*8270*/  IMAD.MOV.U32 R6, RZ, RZ, 0x1 ;  /* 0x00000001ff067424 */ /* 0x000fe200078e00ff */
[----:B------:R-:W-:Y:S01]  /*8280*/  UMOV UR4, 0xe5e00000 ;  /* 0xe5e0000000047882 */ /* 0x000fe20000000000 */
[----:B------:R-:W-:Y:S01]  /*8290*/  UMOV UR5, 0x41efffff ;  /* 0x41efffff00057882 */ /* 0x000fe20000000000 */
[----:B------:R-:W-:Y:S01]  /*82a0*/  BSSY.RECONVERGENT B4, `(.L_x_124) ;  /* 0x000001e000047945 */ /* 0x000fe20003800200 */
[----:B------:R-:W1:Y:S05]  /*82b0*/  FRND.F64.FLOOR R74, R74 ;  /* 0x0000004a004a7313 */ /* 0x000e6a0000305800 */
        /* <DEDUP_REMOVED lines=28> */
.L_x_125:
[----:B------:R-:W-:Y:S05]  /*8480*/  BSYNC.RECONVERGENT B4 ;  /* 0x0000000000047941 */ /* 0x000fea0003800200 */
.L_x_124:
        /* <DEDUP_REMOVED lines=32> */
.L_x_127:
[----:B------:R-:W-:Y:S05]  /*8690*/  BSYNC.RECONVERGENT B4 ;  /* 0x0000000000047941 */ /* 0x000fea0003800200 */
.L_x_126:
        /* <DEDUP_REMOVED lines=32> */
.L_x_129:
[----:B------:R-:W-:Y:S05]  /*88a0*/  BSYNC.RECONVERGENT B4 ;  /* 0x0000000000047941 */ /* 0x000fea0003800200 */
.L_x_128:
        /* <DEDUP_REMOVED lines=36> */
.L_x_131:
[----:B------:R-:W-:Y:S05]  /*8af0*/  BSYNC.RECONVERGENT B4 ;  /* 0x0000000000047941 */ /* 0x000fea0003800200 */
.L_x_130:
        /* <DEDUP_REMOVED lines=32> */
.L_x_133:
[----:B------:R-:W-:Y:S05]  /*8d00*/  BSYNC.RECONVERGENT B4 ;  /* 0x0000000000047941 */ /* 0x000fea0003800200 */
.L_x_132:
        /* <DEDUP_REMOVED lines=32> */
.L_x_135:
[----:B------:R-:W-:Y:S05]  /*8f10*/  BSYNC.RECONVERGENT B4 ;  /* 0x0000000000047941 */ /* 0x000fea0003800200 */
.L_x_134:
        /* <DEDUP_REMOVED lines=32> */
.L_x_137:
[----:B------:R-:W-:Y:S05]  /*9120*/  BSYNC.RECONVERGENT B4 ;  /* 0x0000000000047941 */ /* 0x000fea0003800200 */
.L_x_136:
        /* <DEDUP_REMOVED lines=32> */
[----:B------:R-:W-:Y:S01]  /*9330*/  IMAD.MOV.U32 R13, RZ, RZ, R57 ;  /* 0x000000ffff0d7224 */ /* 0x000fe200078e0039 */
[----:B------:R-:W-:Y:S01]  /*9340*/  MOV R8, 0x9370 ;  /* 0x0000937000087802 */ /* 0x000fe20000000f00 */
[----:B------:R-:W-:-:S07]  /*9350*/  IMAD.MOV.U32 R11, RZ, RZ, 0x41efffff ;  /* 0x41efffffff0b7424 */ /* 0x000fce00078e00ff */
[----:B--2---:R-:W-:Y:S05]  /*9360*/  CALL.REL.NOINC `($__internal_1_$__cuda_sm20_div_rn_f64_full) ;  /* 0x000003b000547944 */ /* 0x004fea0003c00000 */
.L_x_139:
[----:B------:R-:W-:Y:S05]  /*9370*/  BSYNC.RECONVERGENT B4 ;  /* 0x0000000000047941 */ /* 0x000fea0003800200 */
.L_x_138:
        /* <DEDUP_REMOVED lines=32> */
.L_x_141:
[----:B------:R-:W-:Y:S05]  /*9580*/  BSYNC.RECONVERGENT B4 ;  /* 0x0000000000047941 */ /* 0x000fea0003800200 */
.L_x_140:
        /* <DEDUP_REMOVED lines=32> */
.L_x_143:
[----:B------:R-:W-:Y:S05]  /*9790*/  BSYNC.RECONVERGENT B4 ;  /* 0x0000000000047941 */ /* 0x000fea0003800200 */
.L_x_142:
        /* <DEDUP_REMOVED lines=37> */
.L_x_145:
[----:B------:R-:W-:Y:S05]  /*99f0*/  BSYNC.RECONVERGENT B4 ;  /* 0x0000000000047941 */ /* 0x000fea0003800200 */
.L_x_144:
        /* <DEDUP_REMOVED lines=32> */
.L_x_147:
[----:B------:R-:W-:Y:S05]  /*9c00*/  BSYNC.RECONVERGENT B4 ;  /* 0x0000000000047941 */ /* 0x000fea0003800200 */
.L_x_146:
        /* <DEDUP_REMOVED lines=32> */
.L_x_149:
[----:B------:R-:W-:Y:S05]  /*9e10*/  BSYNC.RECONVERGENT B4 ;  /* 0x0000000000047941 */ /* 0x000fea0003800200 */
.L_x_148:
        /* <DEDUP_REMOVED lines=36> */
.L_x_151:
[----:B------:R-:W-:Y:S05]  /*a060*/  BSYNC.RECONVERGENT B4 ;  /* 0x0000000000047941 */ /* 0x000fea0003800200 */
.L_x_150:
        /* <DEDUP_REMOVED lines=14> */
[----:B------:R-:W-:-:S06]  /*a150*/  DSETP.GEU.AND P0, PT, R12, RZ, PT ;  /* 0x000000ff0c00722a */ /* 0x000fcc0003f0e000 */
        /* <DEDUP_REMOVED lines=18> */
[----:B------:R-:W-:-:S06]  /*a280*/  DADD R8, R12, UR4 ;  /* 0x000000040c087e29 */ /* 0x000fcc0008000000 */
[----:B------:R-:W-:-:S04]  /*a290*/  DFMA R74, R10, R66, R26 ;  /* 0x000000420a4a722b */ /* 0x000fc8000000001a */
[----:B------:R-:W-:Y:S02]  /*a2a0*/  FSEL R26, R8, R12, !P0 ;  /* 0x0000000c081a7208 */ /* 0x000fe40004000000 */
[----:B------:R-:W-:-:S04]  /*a2b0*/  FSEL R27, R9, R13, !P0 ;  /* 0x0000000d091b7208 */ /* 0x000fc80004000000 */
[----:B------:R-:W-:-:S05]  /*a2c0*/  FFMA R2, RZ, 29.999998092651367188, R75 ;  /* 0x41efffffff027823 */ /* 0x000fca000000004b */
[----:B------:R-:W-:Y:S01]  /*a2d0*/  FSETP.GT.AND P1, PT, |R2|, 1.469367938527859385e-39, PT ;  /* 0x001000000200780b */ /* 0x000fe20003f24200 */
[----:B-1----:R-:W-:-:S12]  /*a2e0*/  DFMA R2, R48, -131072, R6 ;  /* 0xc10000003002782b */ /* 0x002fd80000000006 */
[----:B------:R-:W-:Y:S05]  /*a2f0*/  @P1 BRA P2, `(.L_x_153) ;  /* 0x0000000000181947 */ /* 0x000fea0001000000 */
[----:B------:R-:W-:Y:S01]  /*a300*/  IMAD.MOV.U32 R12, RZ, RZ, R58 ;  /* 0x000000ffff0c7224 */ /* 0x000fe200078e003a */
[----:B------:R-:W-:Y:S01]  /*a310*/  MOV R13, R59 ;  /* 0x0000003b000d7202 */ /* 0x000fe20000000f00 */
[----:B------:R-:W-:Y:S01]  /*a320*/  IMAD.MOV.U32 R66, RZ, RZ, -0x1a200000 ;  /* 0xe5e00000ff427424 */ /* 0x000fe200078e00ff */
[----:B------:R-:W-:Y:S01]  /*a330*/  MOV R8, 0xa360 ;  /* 0x0000a36000087802 */ /* 0x000fe20000000f00 */
[----:B------:R-:W-:-:S07]  /*a340*/  IMAD.MOV.U32 R11, RZ, RZ, 0x41efffff ;  /* 0x41efffffff0b7424 */ /* 0x000fce00078e00ff */
[----:B--2---:R-:W-:Y:S05]  /*a350*/  CALL.REL.NOINC `($__internal_1_$__cuda_sm20_div_rn_f64_full) ;  /* 0x000003a000587944 */ /* 0x004fea0003c00000 */
.L_x_153:
[----:B------:R-:W-:Y:S05]  /*a360*/  BSYNC.RECONVERGENT B4 ;  /* 0x0000000000047941 */ /* 0x000fea0003800200 */
.L_x_152:
        /* <DEDUP_REMOVED lines=32> */
.L_x_155:
[----:B------:R-:W-:Y:S05]  /*a570*/  BSYNC.RECONVERGENT B4 ;  /* 0x0000000000047941 */ /* 0x000fea0003800200 */
.L_x_154:
        /* <DEDUP_REMOVED lines=32> */
.L_x_157:
[----:B------:R-:W-:Y:S05]  /*a780*/  BSYNC.RECONVERGENT B4 ;  /* 0x0000000000047941 */ /* 0x000fea0003800200 */
.L_x_156:
        /* <DEDUP_REMOVED lines=36> */
.L_x_159:
[----:B------:R-:W-:Y:S05]  /*a9d0*/  BSYNC.RECONVERGENT B4 ;  /* 0x0000000000047941 */ /* 0x000fea0003800200 */
.L_x_158:
        /* <DEDUP_REMOVED lines=32> */
.L_x_161:
[----:B------:R-:W-:Y:S05]  /*abe0*/  BSYNC.RECONVERGENT B4 ;  /* 0x0000000000047941 */ /* 0x000fea0003800200 */
.L_x_160:
        /* <DEDUP_REMOVED lines=32> */
.L_x_163:
[----:B------:R-:W-:Y:S05]  /*adf0*/  BSYNC.RECONVERGENT B4 ;  /* 0x0000000000047941 */ /* 0x000fea0003800200 */
.L_x_162:
        /* <DEDUP_REMOVED lines=37> */
.L_x_165:
[----:B------:R-:W-:Y:S05]  /*b050*/  BSYNC.RECONVERGENT B4 ;  /* 0x0000000000047941 */ /* 0x000fea0003800200 */
.L_x_164:
        /* <DEDUP_REMOVED lines=32> */
.L_x_167:
[----:B------:R-:W-:Y:S05]  /*b260*/  BSYNC.RECONVERGENT B4 ;  /* 0x0000000000047941 */ /* 0x000fea0003800200 */
.L_x_166:
        /* <DEDUP_REMOVED lines=32> */
.L_x_169:
[----:B------:R-:W-:Y:S05]  /*b470*/  BSYNC.RECONVERGENT B4 ;  /* 0x0000000000047941 */ /* 0x000fea0003800200 */
.L_x_168:
        /* <DEDUP_REMOVED lines=36> */
.L_x_171:
[----:B------:R-:W-:Y:S05]  /*b6c0*/  BSYNC.RECONVERGENT B4 ;  /* 0x0000000000047941 */ /* 0x000fea0003800200 */
.L_x_170:
        /* <DEDUP_REMOVED lines=32> */
.L_x_173:
[----:B------:R-:W-:Y:S05]  /*b8d0*/  BSYNC.RECONVERGENT B4 ;  /* 0x0000000000047941 */ /* 0x000fea0003800200 */
.L_x_172:
        /* <DEDUP_REMOVED lines=32> */
.L_x_175:
[----:B------:R-:W-:Y:S05]  /*bae0*/  BSYNC.RECONVERGENT B4 ;  /* 0x0000000000047941 */ /* 0x000fea0003800200 */
.L_x_174:
        /* <DEDUP_REMOVED lines=32> */
.L_x_177:
[----:B------:R-:W-:Y:S05]  /*bcf0*/  BSYNC.RECONVERGENT B4 ;  /* 0x0000000000047941 */ /* 0x000fea0003800200 */
.L_x_176:
        /* <DEDUP_REMOVED lines=36> */
.L_x_179:
[----:B------:R-:W-:Y:S05]  /*bf40*/  BSYNC.RECONVERGENT B4 ;  /* 0x0000000000047941 */ /* 0x000fea0003800200 */
.L_x_178:
        /* <DEDUP_REMOVED lines=32> */
.L_x_181:
[----:B------:R-:W-:Y:S05]  /*c150*/  BSYNC.RECONVERGENT B4 ;  /* 0x0000000000047941 */ /* 0x000fea0003800200 */
.L_x_180:
        /* <DEDUP_REMOVED lines=32> */
.L_x_183:
[----:B------:R-:W-:Y:S05]  /*c360*/  BSYNC.RECONVERGENT B4 ;  /* 0x0000000000047941 */ /* 0x000fea0003800200 */
.L_x_182:
        /* <DEDUP_REMOVED lines=37> */
.L_x_185:
[----:B------:R-:W-:Y:S05]  /*c5c0*/  BSYNC.RECONVERGENT B4 ;  /* 0x0000000000047941 */ /* 0x000fea0003800200 */
.L_x_184:
        /* <DEDUP_REMOVED lines=32> */
.L_x_187:
[----:B------:R-:W-:Y:S05]  /*c7d0*/  BSYNC.RECONVERGENT B4 ;  /* 0x0000000000047941 */ /* 0x000fea0003800200 */
.L_x_186:
        /* <DEDUP_REMOVED lines=32> */
.L_x_189:
[----:B------:R-:W-:Y:S05]  /*c9e0*/  BSYNC.RECONVERGENT B4 ;  /* 0x0000000000047941 */ /* 0x000fea0003800200 */
.L_x_188:
        /* <DEDUP_REMOVED lines=36> */
.L_x_191:
[----:B------:R-:W-:Y:S05]  /*cc30*/  BSYNC.RECONVERGENT B4 ;  /* 0x0000000000047941 */ /* 0x000fea0003800200 */
.L_x_190:
        /* <DEDUP_REMOVED lines=32> */
.L_x_193:
[----:B------:R-:W-:Y:S05]  /*ce40*/  BSYNC.RECONVERGENT B4 ;  /* 0x0000000000047941 */ /* 0x000fea0003800200 */
.L_x_192:
        /* <DEDUP_REMOVED lines=32> */
.L_x_195:
[----:B------:R-:W-:Y:S05]  /*d050*/  BSYNC.RECONVERGENT B4 ;  /* 0x0000000000047941 */ /* 0x000fea0003800200 */
.L_x_194:
        /* <DEDUP_REMOVED lines=32> */
.L_x_197:
[----:B------:R-:W-:Y:S05]  /*d260*/  BSYNC.RECONVERGENT B4 ;  /* 0x0000000000047941 */ /* 0x000fea0003800200 */
.L_x_196:
        /* <DEDUP_REMOVED lines=32> */
[----:B------:R-:W-:Y:S01]  /*d470*/  IMAD.MOV.U32 R13, RZ, RZ, R53 ;  /* 0x000000ffff0d7224 */ /* 0x000fe200078e0035 */
[----:B------:R-:W-:Y:S01]  /*d480*/  MOV R8, 0xd4b0 ;  /* 0x0000d4b000087802 */ /* 0x000fe20000000f00 */
[----:B------:R-:W-:-:S07]  /*d490*/  IMAD.MOV.U32 R11, RZ, RZ, 0x41efffff ;  /* 0x41efffffff0b7424 */ /* 0x000fce00078e00ff */
[----:B--2---:R-:W-:Y:S05]  /*d4a0*/  CALL.REL.NOINC `($__internal_1_$__cuda_sm20_div_rn_f64_full) ;  /* 0x0000037000047944 */ /* 0x004fea0003c00000 */
.L_x_199:
[----:B------:R-:W-:Y:S05]  /*d4b0*/  BSYNC.RECONVERGENT B4 ;  /* 0x0000000000047941 */ /* 0x000fea0003800200 */
.L_x_198:
        /* <DEDUP_REMOVED lines=32> */
.L_x_201:
[----:B------:R-:W-:Y:S05]  /*d6c0*/  BSYNC.RECONVERGENT B4 ;  /* 0x0000000000047941 */ /* 0x000fea0003800200 */
.L_x_200:
        /* <DEDUP_REMOVED lines=32> */
.L_x_203:
[----:B------:R-:W-:Y:S05]  /*d8d0*/  BSYNC.RECONVERGENT B4 ;  /* 0x0000000000047941 */ /* 0x000fea0003800200 */
.L_x_202:
        /* <DEDUP_REMOVED lines=37> */
.L_x_205:
[----:B------:R-:W-:Y:S05]  /*db30*/  BSYNC.RECONVERGENT B4 ;  /* 0x0000000000047941 */ /* 0x000fea0003800200 */
.L_x_204:
        /* <DEDUP_REMOVED lines=32> */
.L_x_207:
[----:B------:R-:W-:Y:S05]  /*dd40*/  BSYNC.RECONVERGENT B4 ;  /* 0x0000000000047941 */ /* 0x000fea0003800200 */
.L_x_206:
        /* <DEDUP_REMOVED lines=32> */
.L_x_209:
[----:B------:R-:W-:Y:S05]  /*df50*/  BSYNC.RECONVERGENT B4 ;  /* 0x0000000000047941 */ /* 0x000fea0003800200 */
.L_x_208:
        /* <DEDUP_REMOVED lines=36> */
.L_x_211:
[----:B------:R-:W-:Y:S05]  /*e1a0*/  BSYNC.RECONVERGENT B4 ;  /* 0x0000000000047941 */ /* 0x000fea0003800200 */
.L_x_210:
[----:B------:R-:W0:Y:S01]  /*e1b0*/  FRND.F64.FLOOR R74, R74 ;  /* 0x0000004a004a7313 */ /* 0x000e220000305800 */
[----:B------:R-:W-:Y:S01]  /*e1c0*/  UMOV UR4, 0xe5e00000 ;  /* 0xe5e0000000047882 */ /* 0x000fe20000000000 */
[----:B------:R-:W-:-:S06]  /*e1d0*/  UMOV UR5, 0x41efffff ;  /* 0x41efffff00057882 */ /* 0x000fcc0000000000 */
[----:B------:R1:W3:Y:S01]  /*e1e0*/  F2I.U32.F64.TRUNC R7, R34 ;  /* 0x0000002200077311 */ /* 0x0002e2000030d000 */
[----:B0-----:R-:W-:-:S07]  /*e1f0*/  DFMA R8, R74, -UR4, R2 ;  /* 0x800000044a087c2b */ /* 0x001fce0008000002 */
[----:B------:R1:W0:Y:S01]  /*e200*/  F2I.U32.F64.TRUNC R17, R40 ;  /* 0x0000002800117311 */ /* 0x000222000030d000 */
[----:B------:R-:W-:-:S07]  /*e210*/  DADD R10, R8, UR4 ;  /* 0x00000004080a7e29 */ /* 0x000fce0008000000 */
[----:B------:R1:W4:Y:S01]  /*e220*/  F2I.U32.F64.TRUNC R16, R44 ;  /* 0x0000002c00107311 */ /* 0x000322000030d000 */
[----:B------:R-:W-:-:S07]  /*e230*/  DSETP.GEU.AND P0, PT, R8, RZ, PT ;  /* 0x000000ff0800722a */ /* 0x000fce0003f0e000 */
[----:B------:R1:W0:Y:S01]  /*e240*/  F2I.U32.F64.TRUNC R15, R38 ;  /* 0x00000026000f7311 */ /* 0x000222000030d000 */
[----:B------:R-:W-:Y:S02]  /*e250*/  FSEL R8, R10, R8, !P0 ;  /* 0x000000080a087208 */ /* 0x000fe40004000000 */
[----:B------:R-:W-:-:S05]  /*e260*/  FSEL R9, R11, R9, !P0 ;  /* 0x000000090b097208 */ /* 0x000fca0004000000 */
[----:B------:R1:W0:Y:S08]  /*e270*/  F2I.U32.F64.TRUNC R14, R46 ;  /* 0x0000002e000e7311 */ /* 0x000230000030d000 */
[----:B------:R1:W0:Y:S08]  /*e280*/  F2I.U32.F64.TRUNC R6, R26 ;  /* 0x0000001a00067311 */ /* 0x000230000030d000 */
[----:B------:R1:W0:Y:S08]  /*e290*/  F2I.U32.F64.TRUNC R4, R24 ;  /* 0x0000001800047311 */ /* 0x000230000030d000 */
[----:B------:R1:W0:Y:S08]  /*e2a0*/  F2I.U32.F64.TRUNC R2, R28 ;  /* 0x0000001c00027311 */ /* 0x000230000030d000 */
[----:B---34-:R1:W0:Y:S02]  /*e2b0*/  F2I.U32.F64.TRUNC R3, R8 ;  /* 0x0000000800037311 */ /* 0x018224000030d000 */
.L_x_31:
[----:B------:R-:W-:Y:S05]  /*e2c0*/  BSYNC.RECONVERGENT B1 ;  /* 0x0000000000017941 */ /* 0x000fea0003800200 */
.L_x_30:
[C---:B------:R-:W-:Y:S01]  /*e2d0*/  ISETP.GT.U32.AND P0, PT, R5.reuse, 0x1, PT ;  /* 0x000000010500780c */ /* 0x040fe20003f04070 */
[----:B------:R-:W-:Y:S01]  /*e2e0*/  VIADD R18, R18, 0x1 ;  /* 0x0000000112127836 */ /* 0x000fe20000000000 */
[--C-:B------:R-:W-:Y:S02]  /*e2f0*/  SHF.R.U64 R5, R5, 0x1, R0.reuse ;  /* 0x0000000105057819 */ /* 0x100fe40000001200 */
[----:B------:R-:W-:Y:S02]  /*e300*/  ISETP.GT.U32.AND.EX P0, PT, R0, RZ, PT, P0 ;  /* 0x000000ff0000720c */ /* 0x000fe40003f04100 */
[----:B------:R-:W-:-:S11]  /*e310*/  SHF.R.U32.HI R0, RZ, 0x1, R0 ;  /* 0x00000001ff007819 */ /* 0x000fd60000011600 */
[----:B------:R-:W-:Y:S05]  /*e320*/  @P0 BRA `(.L_x_212) ;  /* 0xffffff3800880947 */ /* 0x000fea000383ffff */
[----:B------:R-:W-:Y:S05]  /*e330*/  BSYNC.RECONVERGENT B2 ;  /* 0x0000000000027941 */ /* 0x000fea0003800200 */
.L_x_29:
[----:B-1----:R3:W4:Y:S08]  /*e340*/  I2F.F64.U32 R8, R7 ;  /* 0x0000000700087312 */ /* 0x0027300000201800 */
[----:B0-----:R3:W0:Y:S08]  /*e350*/  I2F.F64.U32 R18, R17 ;  /* 0x0000001100127312 */ /* 0x0016300000201800 */
[----:B------:R3:W1:Y:S08]  /*e360*/  I2F.F64.U32 R24, R16 ;  /* 0x0000001000187312 */ /* 0x0006700000201800 */
[----:B------:R3:W0:Y:S08]  /*e370*/  I2F.F64.U32 R26, R15 ;  /* 0x0000000f001a7312 */ /* 0x0006300000201800 */
[----:B------:R3:W0:Y:S08]  /*e380*/  I2F.F64.U32 R28, R14 ;  /* 0x0000000e001c7312 */ /* 0x0006300000201800 */
[----:B------:R3:W0:Y:S08]  /*e390*/  I2F.F64.U32 R30, R6 ;  /* 0x00000006001e7312 */ /* 0x0006300000201800 */
[----:B------:R3:W0:Y:S08]  /*e3a0*/  I2F.F64.U32 R32, R4 ;  /* 0x0000000400207312 */ /* 0x0006300000201800 */
[----:B------:R3:W0:Y:S08]  /*e3b0*/  I2F.F64.U32 R34, R2 ;  /* 0x0000000200227312 */ /* 0x0006300000201800 */
[----:B-1--4-:R3:W0:Y:S02]  /*e3c0*/  I2F.F64.U32 R36, R3 ;  /* 0x0000000300247312 */ /* 0x0126240000201800 */
.L_x_28:
[----:B------:R-:W-:Y:S05]  /*e3d0*/  BSYNC.RECONVERGENT B3 ;  /* 0x0000000000037941 */ /* 0x000fea0003800200 */
.L_x_27:
[----:B------:R-:W1:Y:S01]  /*e3e0*/  MUFU.RCP64H R5, 4.29496524800000000000e+09 ;  /* 0x41efffff00057908 */ /* 0x000e620000001800 */
[----:B---3--:R-:W-:Y:S01]  /*e3f0*/  IMAD.MOV.U32 R6, RZ, RZ, -0x1a200000 ;  /* 0xe5e00000ff067424 */ /* 0x008fe200078e00ff */
[----:B------:R-:W3:Y:S01]  /*e400*/  S2R R13, SR_TID.X ;  /* 0x00000000000d7919 */ /* 0x000ee20000002100 */
[----:B------:R-:W-:Y:S01]  /*e410*/  IMAD.MOV.U32 R7, RZ, RZ, 0x41efffff ;  /* 0x41efffffff077424 */ /* 0x000fe200078e00ff */
[----:B------:R-:W3:Y:S01]  /*e420*/  S2UR UR4, SR_CTAID.X ;  /* 0x00000000000479c3 */ /* 0x000ee20000002500 */
[----:B------:R-:W-:Y:S01]  /*e430*/  IMAD.MOV.U32 R4, RZ, RZ, 0x1 ;  /* 0x00000001ff047424 */ /* 0x000fe200078e00ff */
[----:B------:R-:W-:Y:S06]  /*e440*/  BSSY.RECONVERGENT B1, `(.L_x_213) ;  /* 0x000001b000017945 */ /* 0x000fec0003800200 */
[----:B------:R-:W3:Y:S01]  /*e450*/  LDC R0, c[0x0][0x360] ;  /* 0x0000d800ff007b82 */ /* 0x000ee20000000800 */
[----:B-1----:R-:W-:-:S08]  /*e460*/  DFMA R2, R4, -R6, 1 ;  /* 0x3ff000000402742b */ /* 0x002fd00000000806 */
[----:B------:R-:W-:Y:S02]  /*e470*/  DFMA R10, R2, R2, R2 ;  /* 0x00000002020a722b */ /* 0x000fe40000000002 */
[----:B------:R-:W-:-:S06]  /*e480*/  DMUL R2, R8, 7.62939453125e-06 ;  /* 0x3ee0000008027828 */ /* 0x000fcc0000000000 */
[----:B------:R-:W-:-:S04]  /*e490*/  DFMA R10, R4, R10, R4 ;  /* 0x0000000a040a722b */ /* 0x000fc80000000004 */
[----:B------:R-:W1:Y:S04]  /*e4a0*/  FRND.F64.FLOOR R2, R2 ;  /* 0x0000000200027313 */ /* 0x000e680000305800 */
[----:B------:R-:W-:-:S08]  /*e4b0*/  DFMA R4, R10, -R6, 1 ;  /* 0x3ff000000a04742b */ /* 0x000fd00000000806 */
[----:B------:R-:W-:Y:S02]  /*e4c0*/  DFMA R10, R10, R4, R10 ;  /* 0x000000040a0a722b */ /* 0x000fe4000000000a */
[C---:B-1----:R-:W-:Y:S02]  /*e4d0*/  DMUL R14, R2.reuse, R20 ;  /* 0x00000014020e7228 */ /* 0x042fe40000000000 */
[----:B------:R-:W-:-:S06]  /*e4e0*/  DFMA R2, R2, -131072, R8 ;  /* 0xc10000000202782b */ /* 0x000fcc0000000008 */
[----:B------:R-:W-:Y:S02]  /*e4f0*/  DMUL R74, R10, R14 ;  /* 0x0000000e0a4a7228 */ /* 0x000fe40000000000 */
[----:B------:R-:W-:-:S06]  /*e500*/  FSETP.GEU.AND P2, PT, |R15|, 6.5827683646048100446e-37, PT ;  /* 0x036000000f00780b */ /* 0x000fcc0003f4e200 */
[----:B------:R-:W-:Y:S01]  /*e510*/  DFMA R4, R74, -R6, R14 ;  /* 0x800000064a04722b */ /* 0x000fe2000000000e */
[----:B---3--:R-:W-:-:S05]  /*e520*/  IMAD R6, R0, UR4, R13 ;  /* 0x0000000400067c24 */ /* 0x008fca000f8e020d */
[----:B------:R-:W-:Y:S02]  /*e530*/  ISETP.NE.AND P1, PT, R6, RZ, PT ;  /* 0x000000ff0600720c */ /* 0x000fe40003f25270 */
[----:B------:R-:W-:Y:S01]  /*e540*/  DFMA R74, R10, R4, R74 ;  /* 0x000000040a4a722b */ /* 0x000fe2000000004a */
[----:B------:R-:W-:-:S09]  /*e550*/  SHF.R.S32.HI R5, RZ, 0x1f, R6 ;  /* 0x0000001fff057819 */ /* 0x000fd20000011406 */
        /* <DEDUP_REMOVED lines=8> */
[----:B0-2---:R-:W-:Y:S05]  /*e5e0*/  CALL.REL.NOINC `($__internal_1_$__cuda_sm20_div_rn_f64_full) ;  /* 0x0000035c00b47944 */ /* 0x005fea0003c00000 */
.L_x_214:
[----:B------:R-:W-:Y:S05]  /*e5f0*/  BSYNC.RECONVERGENT B1 ;  /* 0x0000000000017941 */ /* 0x000fea0003800200 */
.L_x_213:
[----:B------:R-:W1:Y:S01]  /*e600*/  MUFU.RCP64H R9, 4.29496524800000000000e+09 ;  /* 0x41efffff00097908 */ /* 0x000e620000001800 */
        /* <DEDUP_REMOVED lines=8> */
[----:B-1----:R-:W-:-:S08]  /*e690*/  DFMA R10, R8, -R16, 1 ;  /* 0x3ff00000080a742b */ /* 0x002fd00000000810 */
[----:B------:R-:W-:-:S08]  /*e6a0*/  DFMA R10, R10, R10, R10 ;  /* 0x0000000a0a0a722b */ /* 0x000fd0000000000a */
[----:B------:R-:W-:-:S08]  /*e6b0*/  DFMA R10, R8, R10, R8 ;  /* 0x0000000a080a722b */ /* 0x000fd00000000008 */
[----:B------:R-:W-:-:S08]  /*e6c0*/  DFMA R8, R10, -R16, 1 ;  /* 0x3ff000000a08742b */ /* 0x000fd00000000810 */
[----:B------:R-:W-:Y:S02]  /*e6d0*/  DFMA R38, R10, R8, R10 ;  /* 0x000000080a26722b */ /* 0x000fe4000000000a */
[----:B------:R-:W1:Y:S06]  /*e6e0*/  FRND.F64.FLOOR R8, R74 ;  /* 0x0000004a00087313 */ /* 0x000e6c0000305800 */
[----:B------:R-:W-:-:S08]  /*e6f0*/  DMUL R10, R38, R2 ;  /* 0x00000002260a7228 */ /* 0x000fd00000000000 */
[-C--:B------:R-:W-:Y:S02]  /*e700*/  DFMA R12, R10, -R16.reuse, R2 ;  /* 0x800000100a0c722b */ /* 0x080fe40000000002 */
[----:B-1----:R-:W-:-:S06]  /*e710*/  DFMA R8, R8, -R16, R14 ;  /* 0x800000100808722b */ /* 0x002fcc000000000e */
        /* <DEDUP_REMOVED lines=13> */
[----:B0-2---:R-:W-:Y:S05]  /*e7f0*/  CALL.REL.NOINC `($__internal_1_$__cuda_sm20_div_rn_f64_full) ;  /* 0x0000035c00307944 */ /* 0x005fea0003c00000 */
.L_x_216:
[----:B------:R-:W-:Y:S05]  /*e800*/  BSYNC.RECONVERGENT B1 ;  /* 0x0000000000017941 */ /* 0x000fea0003800200 */
.L_x_215:
[----:B------:R-:W1:Y:S01]  /*e810*/  MUFU.RCP64H R13, 4.29496524800000000000e+09 ;  /* 0x41efffff000d7908 */ /* 0x000e620000001800 */
[----:B------:R-:W-:Y:S01]  /*e820*/  IMAD.MOV.U32 R10, RZ, RZ, -0x1a200000 ;  /* 0xe5e00000ff0a7424 */ /* 0x000fe200078e00ff */
[----:B------:R-:W-:Y:S01]  /*e830*/  MOV R11, 0x41efffff ;  /* 0x41efffff000b7802 */ /* 0x000fe20000000f00 */
[----:B------:R-:W-:Y:S01]  /*e840*/  IMAD.MOV.U32 R12, RZ, RZ, 0x1 ;  /* 0x00000001ff0c7424 */ /* 0x000fe200078e00ff */
[----:B------:R-:W-:Y:S01]  /*e850*/  UMOV UR4, 0xe5e00000 ;  /* 0xe5e0000000047882 */ /* 0x000fe20000000000 */
[----:B------:R-:W-:Y:S01]  /*e860*/  UMOV UR5, 0x41efffff ;  /* 0x41efffff00057882 */ /* 0x000fe20000000000 */
[----:B------:R-:W-:Y:S02]  /*e870*/  BSSY.RECONVERGENT B1, `(.L_x_217) ;  /* 0x000001a000017945 */ /* 0x000fe40003800200 */
[----:B------:R-:W3:Y:S01]  /*e880*/  FRND.F64.FLOOR R74, R74 ;  /* 0x0000004a004a7313 */ /* 0x000ee20000305800 */
[-C--:B-1----:R-:W-:Y:S02]  /*e890*/  DFMA R8, R12, -R10.reuse, 1 ;  /* 0x3ff000000c08742b */ /* 0x082fe4000000080a */
[----:B---3--:R-:W-:-:S06]  /*e8a0*/  DFMA R2, R74, -R10, R2 ;  /* 0x8000000a4a02722b */ /* 0x008fcc0000000002 */
        /* <DEDUP_REMOVED lines=22> */
.L_x_218:
[----:B------:R-:W-:Y:S05]  /*ea10*/  BSYNC.RECONVERGENT B1 ;  /* 0x0000000000017941 */ /* 0x000fea0003800200 */
.L_x_217:
[----:B------:R-:W1:Y:S01]  /*ea20*/  MUFU.RCP64H R3, 4.29496524800000000000e+09 ;  /* 0x41efffff00037908 */ /* 0x000e620000001800 */
[----:B------:R-:W-:Y:S01]  /*ea30*/  MOV R16, 0xe5e00000 ;  /* 0xe5e0000000107802 */ /* 0x000fe20000000f00 */
[----:B------:R-:W-:Y:S01]  /*ea40*/  IMAD.MOV.U32 R17, RZ, RZ, 0x41efffff ;  /* 0x41efffffff117424 */ /* 0x000fe200078e00ff */
[----:B0-----:R-:W-:Y:S01]  /*ea50*/  DMUL R10, R18, 7.62939453125e-06 ;  /* 0x3ee00000120a7828 */ /* 0x001fe20000000000 */
[----:B------:R-:W-:Y:S01]  /*ea60*/  IMAD.MOV.U32 R2, RZ, RZ, 0x1 ;  /* 0x00000001ff027424 */ /* 0x000fe200078e00ff */
[----:B------:R-:W-:Y:S01]  /*ea70*/  UMOV UR4, 0xe5e00000 ;  /* 0xe5e0000000047882 */ /* 0x000fe20000000000 */
[----:B------:R-:W-:Y:S01]  /*ea80*/  UMOV UR5, 0x41efffff ;  /* 0x41efffff00057882 */ /* 0x000fe20000000000 */
[----:B------:R-:W-:Y:S01]  /*ea90*/  BSSY.RECONVERGENT B1, `(.L_x_219) ;  /* 0x0000020000017945 */ /* 0x000fe20003800200 */
[----:B------:R-:W0:Y:S08]  /*eaa0*/  FRND.F64.FLOOR R74, R74 ;  /* 0x0000004a004a7313 */ /* 0x000e300000305800 */
[----:B------:R-:W3:Y:S01]  /*eab0*/  FRND.F64.FLOOR R10, R10 ;  /* 0x0000000a000a7313 */ /* 0x000ee20000305800 */
[----:B-1----:R-:W-:-:S02]  /*eac0*/  DFMA R8, R2, -R16, 1 ;  /* 0x3ff000000208742b */ /* 0x002fc40000000810 */
[----:B0-----:R-:W-:-:S06]  /*ead0*/  DFMA R14, R74, -R16, R14 ;  /* 0x800000104a0e722b */ /* 0x001fcc000000000e */
[----:B------:R-:W-:Y:S02]  /*eae0*/  DFMA R8, R8, R8, R8 ;  /* 0x000000080808722b */ /* 0x000fe40000000008 */
[----:B------:R-:W-:-:S06]  /*eaf0*/  DSETP.GEU.AND P0, PT, R14, RZ, PT ;  /* 0x000000ff0e00722a */ /* 0x000fcc0003f0e000 */
[----:B------:R-:W-:Y:S02]  /*eb00*/  DFMA R8, R2, R8, R2 ;  /* 0x000000080208722b */ /* 0x000fe40000000002 */
[----:B---3--:R-:W-:-:S06]  /*eb10*/  DMUL R2, R10, R22 ;  /* 0x000000160a027228 */ /* 0x008fcc0000000000 */
[----:B------:R-:W-:-:S04]  /*eb20*/  DFMA R12, R8, -R16, 1 ;  /* 0x3ff00000080c742b */ /* 0x000fc80000000810 */
[----:B------:R-:W-:-:S04]  /*eb30*/  FSETP.GEU.AND P3, PT, |R3|, 6.5827683646048100446e-37, PT ;  /* 0x036000000300780b */ /* 0x000fc80003f6e200 */
[----:B------:R-:W-:Y:S02]  /*eb40*/  DFMA R38, R8, R12, R8 ;  /* 0x0000000c0826722b */ /* 0x000fe40000000008 */
[----:B------:R-:W-:-:S06]  /*eb50*/  DADD R8, R14, UR4 ;  /* 0x000000040e087e29 */ /* 0x000fcc0008000000 */
[----:B------:R-:W-:-:S08]  /*eb60*/  DMUL R12, R38, R2 ;  /* 0x00000002260c7228 */ /* 0x000fd00000000000 */
[----:B------:R-:W-:-:S08]  /*eb70*/  DFMA R16, R12, -R16, R2 ;  /* 0x800000100c10722b */ /* 0x000fd00000000002 */
[----:B------:R-:W-:Y:S01]  /*eb80*/  DFMA R74, R38, R16, R12 ;  /* 0x00000010264a722b */ /* 0x000fe2000000000c */
[----:B------:R-:W-:Y:S02]  /*eb90*/  FSEL R12, R8, R14, !P0 ;  /* 0x0000000e080c7208 */ /* 0x000fe40004000000 */
[----:B------:R-:W-:Y:S01]  /*eba0*/  FSEL R13, R9, R15, !P0 ;  /* 0x0000000f090d7208 */ /* 0x000fe20004000000 */
[----:B------:R-:W-:-:S06]  /*ebb0*/  DFMA R14, R10, -131072, R18 ;  /* 0xc10000000a0e782b */ /* 0x000fcc0000000012 */
        /* <DEDUP_REMOVED lines=11> */
[----:B------:R-:W-:-:S07]  /*ec70*/  IMAD.MOV.U32 R66, RZ, RZ, -0x1a200000 ;  /* 0xe5e00000ff427424 */ /* 0x000fce00078e00ff */
[----:B--2---:R-:W-:Y:S05]  /*ec80*/  CALL.REL.NOINC `($__internal_1_$__cuda_sm20_div_rn_f64_full) ;  /* 0x00000358000c7944 */ /* 0x004fea0003c00000 */
.L_x_220:
[----:B------:R-:W-:Y:S05]  /*ec90*/  BSYNC.RECONVERGENT B1 ;  /* 0x0000000000017941 */ /* 0x000fea0003800200 */
.L_x_219:
        /* <DEDUP_REMOVED lines=32> */
.L_x_222:
[----:B------:R-:W-:Y:S05]  /*eea0*/  BSYNC.RECONVERGENT B1 ;  /* 0x0000000000017941 */ /* 0x000fea0003800200 */
.L_x_221:
        /* <DEDUP_REMOVED lines=32> */
.L_x_224:
[----:B------:R-:W-:Y:S05]  /*f0b0*/  BSYNC.RECONVERGENT B1 ;  /* 0x0000000000017941 */ /* 0x000fea0003800200 */
.L_x_223:
[----:B------:R-:W0:Y:S01]  /*f0c0*/  MUFU.RCP64H R3, 4.29496524800000000000e+09 ;  /* 0x41efffff00037908 */ /* 0x000e220000001800 */
[----:B------:R-:W-:Y:S01]  /*f0d0*/  IMAD.MOV.U32 R18, RZ, RZ, -0x1a200000 ;  /* 0xe5e00000ff127424 */ /* 0x000fe200078e00ff */
[----:B------:R-:W-:Y:S01]  /*f0e0*/  DMUL R10, R24, 7.62939453125e-06 ;  /* 0x3ee00000180a7828 */ /* 0x000fe20000000000 */
[----:B------:R-:W-:Y:S01]  /*f0f0*/  IMAD.MOV.U32 R19, RZ, RZ, 0x41efffff ;  /* 0x41efffffff137424 */ /* 0x000fe200078e00ff */
[----:B------:R-:W-:Y:S01]  /*f100*/  UMOV UR4, 0xe5e00000 ;  /* 0xe5e0000000047882 */ /* 0x000fe20000000000 */
[----:B------:R-:W-:Y:S01]  /*f110*/  IMAD.MOV.U32 R2, RZ, RZ, 0x1 ;  /* 0x00000001ff027424 */ /* 0x000fe200078e00ff */
[----:B------:R-:W-:Y:S01]  /*f120*/  UMOV UR5, 0x41efffff ;  /* 0x41efffff00057882 */ /* 0x000fe20000000000 */
[----:B------:R-:W-:Y:S01]  /*f130*/  BSSY.RECONVERGENT B1, `(.L_x_225) ;  /* 0x0000021000017945 */ /* 0x000fe20003800200 */
[----:B------:R-:W1:Y:S08]  /*f140*/  FRND.F64.FLOOR R74, R74 ;  /* 0x0000004a004a7313 */ /* 0x000e700000305800 */
[----:B------:R-:W3:Y:S01]  /*f150*/  FRND.F64.FLOOR R10, R10 ;  /* 0x0000000a000a7313 */ /* 0x000ee20000305800 */
[----:B0-----:R-:W-:-:S02]  /*f160*/  DFMA R8, R2, -R18, 1 ;  /* 0x3ff000000208742b */ /* 0x001fc40000000812 */
[----:B-1----:R-:W-:-:S06]  /*f170*/  DFMA R14, R74, -R18, R14 ;  /* 0x800000124a0e722b */ /* 0x002fcc000000000e */
[----:B------:R-:W-:Y:S02]  /*f180*/  DFMA R8, R8, R8, R8 ;  /* 0x000000080808722b */ /* 0x000fe40000000008 */
[----:B------:R-:W-:-:S06]  /*f190*/  DSETP.GEU.AND P0, PT, R14, RZ, PT ;  /* 0x000000ff0e00722a */ /* 0x000fcc0003f0e000 */
[----:B------:R-:W-:Y:S02]  /*f1a0*/  DFMA R8, R2, R8, R2 ;  /* 0x000000080208722b */ /* 0x000fe40000000002 */
[C---:B---3--:R-:W-:Y:S02]  /*f1b0*/  DMUL R2, R10.reuse, R20 ;  /* 0x000000140a027228 */ /* 0x048fe40000000000 */
[----:B------:R-:W-:-:S04]  /*f1c0*/  DFMA R24, R10, -131072, R24 ;  /* 0xc10000000a18782b */ /* 0x000fc80000000018 */
[----:B------:R-:W-:-:S04]  /*f1d0*/  DFMA R12, R8, -R18, 1 ;  /* 0x3ff00000080c742b */ /* 0x000fc80000000812 */
[----:B------:R-:W-:-:S04]  /*f1e0*/  FSETP.GEU.AND P2, PT, |R3|, 6.5827683646048100446e-37, PT ;  /* 0x036000000300780b */ /* 0x000fc80003f4e200 */
        /* <DEDUP_REMOVED lines=21> */
.L_x_226:
[----:B------:R-:W-:Y:S05]  /*f340*/  BSYNC.RECONVERGENT B1 ;  /* 0x0000000000017941 */ /* 0x000fea0003800200 */
.L_x_225:
        /* <DEDUP_REMOVED lines=32> */
.L_x_228:
[----:B------:R-:W-:Y:S05]  /*f550*/  BSYNC.RECONVERGENT B1 ;  /* 0x0000000000017941 */ /* 0x000fea0003800200 */
.L_x_227:
        /* <DEDUP_REMOVED lines=32> */
.L_x_230:
[----:B------:R-:W-:Y:S05]  /*f760*/  BSYNC.RECONVERGENT B1 ;  /* 0x0000000000017941 */ /* 0x000fea0003800200 */
.L_x_229:
[----:B------:R-:W0:Y:S01]  /*f770*/  FRND.F64.FLOOR R74, R74 ;  /* 0x0000004a004a7313 */ /* 0x000e220000305800 */
[----:B------:R-:W-:Y:S01]  /*f780*/  MOV R10, 0xe5e00000 ;  /* 0xe5e00000000a7802 */ /* 0x000fe20000000f00 */
[----:B------:R-:W-:Y:S01]  /*f790*/  IMAD.MOV.U32 R11, RZ, RZ, 0x41efffff ;  /* 0x41efffffff0b7424 */ /* 0x000fe200078e00ff */
[----:B------:R-:W-:Y:S01]  /*f7a0*/  UMOV UR4, 0xe5e00000 ;  /* 0xe5e0000000047882 */ /* 0x000fe20000000000 */
[----:B------:R-:W-:Y:S01]  /*f7b0*/  IMAD.MOV.U32 R12, RZ, RZ, 0x1 ;  /* 0x00000001ff0c7424 */ /* 0x000fe200078e00ff */
        /* <DEDUP_REMOVED lines=31> */
.L_x_232:
[----:B------:R-:W-:Y:S05]  /*f9b0*/  BSYNC.RECONVERGENT B1 ;  /* 0x0000000000017941 */ /* 0x000fea0003800200 */
.L_x_231:
        /* <DEDUP_REMOVED lines=8> */
[----:B------:R-:W1:Y:S03]  /*fa40*/  FRND.F64.FLOOR R12, R10 ;  /* 0x0000000a000c7313 */ /* 0x000e660000305800 */
[----:B0-----:R-:W-:-:S08]  /*fa50*/  DFMA R8, R2, -R24, 1 ;  /* 0x3ff000000208742b */ /* 0x001fd00000000818 */
[----:B------:R-:W-:-:S08]  /*fa60*/  DFMA R8, R8, R8, R8 ;  /* 0x000000080808722b */ /* 0x000fd00000000008 */
[----:B------:R-:W-:Y:S02]  /*fa70*/  DFMA R8, R2, R8, R2 ;  /* 0x000000080208722b */ /* 0x000fe40000000002 */
[----:B-1----:R-:W-:-:S06]  /*fa80*/  DMUL R2, R12, R20 ;  /* 0x000000140c027228 */ /* 0x002fcc0000000000 */
[----:B------:R-:W-:-:S04]  /*fa90*/  DFMA R14, R8, -R24, 1 ;  /* 0x3ff00000080e742b */ /* 0x000fc80000000818 */
[----:B------:R-:W-:-:S04]  /*faa0*/  FSETP.GEU.AND P3, PT, |R3|, 6.5827683646048100446e-37, PT ;  /* 0x036000000300780b */ /* 0x000fc80003f6e200 */
[----:B------:R-:W-:Y:S01]  /*fab0*/  DFMA R38, R8, R14, R8 ;  /* 0x0000000e0826722b */ /* 0x000fe20000000008 */
[----:B------:R-:W0:Y:S07]  /*fac0*/  FRND.F64.FLOOR R8, R74 ;  /* 0x0000004a00087313 */ /* 0x000e2e0000305800 */
[----:B------:R-:W-:-:S08]  /*fad0*/  DMUL R14, R38, R2 ;  /* 0x00000002260e7228 */ /* 0x000fd00000000000 */
[-C--:B------:R-:W-:Y:S02]  /*fae0*/  DFMA R18, R14, -R24.reuse, R2 ;  /* 0x800000180e12722b */ /* 0x080fe40000000002 */
[----:B0-----:R-:W-:Y:S02]  /*faf0*/  DFMA R8, R8, -R24, R16 ;  /* 0x800000180808722b */ /* 0x001fe40000000010 */
[----:B------:R-:W-:-:S04]  /*fb00*/  DFMA R16, R12, -131072, R26 ;  /* 0xc10000000c10782b */ /* 0x000fc8000000001a */
        /* <DEDUP_REMOVED lines=14> */
.L_x_234:
[----:B------:R-:W-:Y:S05]  /*fbf0*/  BSYNC.RECONVERGENT B1 ;  /* 0x0000000000017941 */ /* 0x000fea0003800200 */
.L_x_233:
        /* <DEDUP_REMOVED lines=32> */
.L_x_236:
[----:B------:R-:W-:Y:S05]  /*fe00*/  BSYNC.RECONVERGENT B1 ;  /* 0x0000000000017941 */ /* 0x000fea0003800200 */
.L_x_235:
        /* <DEDUP_REMOVED lines=32> */
.L_x_238:
[----:B------:R-:W-:Y:S05]  /*10010*/  BSYNC.RECONVERGENT B1 ;  /* 0x0000000000017941 */ /* 0x000fea0003800200 */
.L_x_237:
[----:B------:R-:W0:Y:S01]  /*10020*/  MUFU.RCP64H R3, 4.29496524800000000000e+09 ;  /* 0x41efffff00037908 */ /* 0x000e220000001800 */
[----:B------:R-:W-:Y:S01]  /*10030*/  IMAD.MOV.U32 R18, RZ, RZ, -0x1a200000 ;  /* 0xe5e00000ff127424 */ /* 0x000fe200078e00ff */
[----:B------:R-:W-:Y:S01]  /*10040*/  MOV R2, 0x1 ;  /* 0x0000000100027802 */ /* 0x000fe20000000f00 */
[----:B------:R-:W-:Y:S01]  /*10050*/  IMAD.MOV.U32 R19, RZ, RZ, 0x41efffff ;  /* 0x41efffffff137424 */ /* 0x000fe200078e00ff */
[----:B------:R-:W-:Y:S01]  /*10060*/  DMUL R10, R28, 7.62939453125e-06 ;  /* 0x3ee000001c0a7828 */ /* 0x000fe20000000000 */
[----:B------:R-:W-:Y:S01]  /*10070*/  UMOV UR4, 0xe5e00000 ;  /* 0xe5e0000000047882 */ /* 0x000fe20000000000 */
        /* <DEDUP_REMOVED lines=33> */
.L_x_240:
[----:B------:R-:W-:Y:S05]  /*10290*/  BSYNC.RECONVERGENT B1 ;  /* 0x0000000000017941 */ /* 0x000fea0003800200 */
.L_x_239:
        /* <DEDUP_REMOVED lines=32> */
.L_x_242:
[----:B------:R-:W-:Y:S05]  /*104a0*/  BSYNC.RECONVERGENT B1 ;  /* 0x0000000000017941 */ /* 0x000fea0003800200 */
.L_x_241:
        /* <DEDUP_REMOVED lines=32> */
.L_x_244:
[----:B------:R-:W-:Y:S05]  /*106b0*/  BSYNC.RECONVERGENT B1 ;  /* 0x0000000000017941 */ /* 0x000fea0003800200 */
.L_x_243:
        /* <DEDUP_REMOVED lines=40> */
.L_x_246:
[----:B------:R-:W-:Y:S05]  /*10940*/  BSYNC.RECONVERGENT B1 ;  /* 0x0000000000017941 */ /* 0x000fea0003800200 */
.L_x_245:
        /* <DEDUP_REMOVED lines=32> */
.L_x_248:
[----:B------:R-:W-:Y:S05]  /*10b50*/  BSYNC.RECONVERGENT B1 ;  /* 0x0000000000017941 */ /* 0x000fea0003800200 */
.L_x_247:
        /* <DEDUP_REMOVED lines=32> */
.L_x_250:
[----:B------:R-:W-:Y:S05]  /*10d60*/  BSYNC.RECONVERGENT B1 ;  /* 0x0000000000017941 */ /* 0x000fea0003800200 */
.L_x_249:
[----:B------:R-:W0:Y:S01]  /*10d70*/  FRND.F64.FLOOR R74, R74 ;  /* 0x0000004a004a7313 */ /* 0x000e220000305800 */
[----:B------:R-:W-:Y:S02]  /*10d80*/  IMAD.MOV.U32 R10, RZ, RZ, -0x1a200000 ;  /* 0xe5e00000ff0a7424 */ /* 0x000fe400078e00ff */
[----:B------:R-:W-:Y:S02]  /*10d90*/  HFMA2 R12, -RZ, RZ, 0, 5.9604644775390625e-08 ;  /* 0x00000001ff0c7431 */ /* 0x000fe400000001ff */
[----:B------:R-:W-:Y:S01]  /*10da0*/  IMAD.MOV.U32 R11, RZ, RZ, 0x41efffff ;  /* 0x41efffffff0b7424 */ /* 0x000fe200078e00ff */
[----:B------:R-:W-:Y:S01]  /*10db0*/  UMOV UR4, 0xe5e00000 ;  /* 0xe5e0000000047882 */ /* 0x000fe20000000000 */
[----:B------:R-:W-:Y:S01]  /*10dc0*/  UMOV UR5, 0x41efffff ;  /* 0x41efffff00057882 */ /* 0x000fe20000000000 */
[----:B------:R-:W-:Y:S01]  /*10dd0*/  BSSY.RECONVERGENT B1, `(.L_x_251) ;  /* 0x000001e000017945 */ /* 0x000fe20003800200 */
[----:B------:R-:W1:Y:S02]  /*10de0*/  MUFU.RCP64H R13, 4.29496524800000000000e+09 ;  /* 0x41efffff000d7908 */ /* 0x000e640000001800 */
        /* <DEDUP_REMOVED lines=28> */
.L_x_252:
[----:B------:R-:W-:Y:S05]  /*10fb0*/  BSYNC.RECONVERGENT B1 ;  /* 0x0000000000017941 */ /* 0x000fea0003800200 */
.L_x_251:
[----:B------:R-:W0:Y:S01]  /*10fc0*/  MUFU.RCP64H R3, 4.29496524800000000000e+09 ;  /* 0x41efffff00037908 */ /* 0x000e220000001800 */
[----:B------:R-:W-:Y:S01]  /*10fd0*/  IMAD.MOV.U32 R26, RZ, RZ, -0x1a200000 ;  /* 0xe5e00000ff1a7424 */ /* 0x000fe200078e00ff */
[----:B------:R-:W-:Y:S01]  /*10fe0*/  MOV R27, 0x41efffff ;  /* 0x41efffff001b7802 */ /* 0x000fe20000000f00 */
[----:B------:R-:W-:Y:S01]  /*10ff0*/  IMAD.MOV.U32 R2, RZ, RZ, 0x1 ;  /* 0x00000001ff027424 */ /* 0x000fe200078e00ff */
[----:B------:R-:W-:Y:S01]  /*11000*/  DMUL R10, R32, 7.62939453125e-06 ;  /* 0x3ee00000200a7828 */ /* 0x000fe20000000000 */
[----:B------:R-:W-:Y:S01]  /*11010*/  UMOV UR4, 0xe5e00000 ;  /* 0xe5e0000000047882 */ /* 0x000fe20000000000 */
[----:B------:R-:W-:Y:S01]  /*11020*/  UMOV UR5, 0x41efffff ;  /* 0x41efffff00057882 */ /* 0x000fe20000000000 */
[----:B------:R-:W-:Y:S03]  /*11030*/  BSSY.RECONVERGENT B1, `(.L_x_253) ;  /* 0x000001c000017945 */ /* 0x000fe60003800200 */
[----:B------:R-:W1:Y:S01]  /*11040*/  FRND.F64.FLOOR R12, R10 ;  /* 0x0000000a000c7313 */ /* 0x000e620000305800 */
        /* <DEDUP_REMOVED lines=26> */
.L_x_254:
[----:B------:R-:W-:Y:S05]  /*111f0*/  BSYNC.RECONVERGENT B1 ;  /* 0x0000000000017941 */ /* 0x000fea0003800200 */
.L_x_253:
        /* <DEDUP_REMOVED lines=32> */
.L_x_256:
[----:B------:R-:W-:Y:S05]  /*11400*/  BSYNC.RECONVERGENT B1 ;  /* 0x0000000000017941 */ /* 0x000fea0003800200 */
.L_x_255:
        /* <DEDUP_REMOVED lines=32> */
.L_x_258:
[----:B------:R-:W-:Y:S05]  /*11610*/  BSYNC.RECONVERGENT B1 ;  /* 0x0000000000017941 */ /* 0x000fea0003800200 */
.L_x_257:
        /* <DEDUP_REMOVED lines=34> */
[----:B------:R-:W-:Y:S01]  /*11840*/  MOV R13, R3 ;  /* 0x00000003000d7202 */ /* 0x000fe20000000f00 */
[----:B------:R-:W-:Y:S01]  /*11850*/  IMAD.MOV.U32 R66, RZ, RZ, -0x1a200000 ;  /* 0xe5e00000ff427424 */ /* 0x000fe200078e00ff */
[----:B------:R-:W-:Y:S01]  /*11860*/  MOV R8, 0x11890 ;  /* 0x0001189000087802 */ /* 0x000fe20000000f00 */
[----:B------:R-:W-:-:S07]  /*11870*/  IMAD.MOV.U32 R11, RZ, RZ, 0x41efffff ;  /* 0x41efffffff0b7424 */ /* 0x000fce00078e00ff */
[----:B--2---:R-:W-:Y:S05]  /*11880*/  CALL.REL.NOINC `($__internal_1_$__cuda_sm20_div_rn_f64_full) ;  /* 0x0000032c000c7944 */ /* 0x004fea0003c00000 */
.L_x_260:
[----:B------:R-:W-:Y:S05]  /*11890*/  BSYNC.RECONVERGENT B1 ;  /* 0x0000000000017941 */ /* 0x000fea0003800200 */
.L_x_259:
        /* <DEDUP_REMOVED lines=32> */
.L_x_262:
[----:B------:R-:W-:Y:S05]  /*11aa0*/  BSYNC.RECONVERGENT B1 ;  /* 0x0000000000017941 */ /* 0x000fea0003800200 */
.L_x_261:
        /* <DEDUP_REMOVED lines=32> */
.L_x_264:
[----:B------:R-:W-:Y:S05]  /*11cb0*/  BSYNC.RECONVERGENT B1 ;  /* 0x0000000000017941 */ /* 0x000fea0003800200 */
.L_x_263:
        /* <DEDUP_REMOVED lines=40> */
.L_x_266:
[----:B------:R-:W-:Y:S05]  /*11f40*/  BSYNC.RECONVERGENT B1 ;  /* 0x0000000000017941 */ /* 0x000fea0003800200 */
.L_x_265:
        /* <DEDUP_REMOVED lines=32> */
.L_x_268:
[----:B------:R-:W-:Y:S05]  /*12150*/  BSYNC.RECONVERGENT B1 ;  /* 0x0000000000017941 */ /* 0x000fea0003800200 */
.L_x_267:
        /* <DEDUP_REMOVED lines=32> */
.L_x_270:
[----:B------:R-:W-:Y:S05]  /*12360*/  BSYNC.RECONVERGENT B1 ;  /* 0x0000000000017941 */ /* 0x000fea0003800200 */
.L_x_269:
        /* <DEDUP_REMOVED lines=36> */
.L_x_272:
[----:B------:R-:W-:Y:S05]  /*125b0*/  BSYNC.RECONVERGENT B1 ;  /* 0x0000000000017941 */ /* 0x000fea0003800200 */
.L_x_271:
[----:B------:R-:W0:Y:S01]  /*125c0*/  FRND.F64.FLOOR R74, R74 ;  /* 0x0000004a004a7313 */ /* 0x000e220000305800 */
[----:B------:R-:W-:Y:S01]  /*125d0*/  UMOV UR4, 0xe5e00000 ;  /* 0xe5e0000000047882 */ /* 0x000fe20000000000 */
[----:B------:R-:W-:Y:S01]  /*125e0*/  UMOV UR5, 0x41efffff ;  /* 0x41efffff00057882 */ /* 0x000fe20000000000 */
[----:B------:R-:W-:Y:S01]  /*125f0*/  BSSY.RECONVERGENT B3, `(.L_x_273) ;  /* 0x0000c8c000037945 */ /* 0x000fe20003800200 */
[----:B------:R-:W-:Y:S01]  /*12600*/  CS2R R44, SRZ ;  /* 0x00000000002c7805 */ /* 0x000fe2000001ff00 */
[----:B------:R-:W-:Y:S01]  /*12610*/  IMAD.MOV.U32 R36, RZ, RZ, 0x0 ;  /* 0x00000000ff247424 */ /* 0x000fe200078e00ff */
[----:B------:R-:W-:Y:S01]  /*12620*/  CS2R R52, SRZ ;  /* 0x0000000000347805 */ /* 0x000fe2000001ff00 */
[----:B------:R-:W-:Y:S01]  /*12630*/  IMAD.MOV.U32 R37, RZ, RZ, 0x3ff00000 ;  /* 0x3ff00000ff257424 */ /* 0x000fe200078e00ff */
[----:B------:R1:W3:Y:S01]  /*12640*/  F2I.U32.F64.TRUNC R4, R14 ;  /* 0x0000000e00047311 */ /* 0x0002e2000030d000 */
[----:B------:R-:W-:Y:S01]  /*12650*/  CS2R R38, SRZ ;  /* 0x0000000000267805 */ /* 0x000fe2000001ff00 */
[----:B------:R-:W-:Y:S01]  /*12660*/  IMAD.MOV.U32 R46, RZ, RZ, 0x0 ;  /* 0x00000000ff2e7424 */ /* 0x000fe200078e00ff */
[----:B------:R-:W-:-:S02]  /*12670*/  MOV R47, 0x3ff00000 ;  /* 0x3ff00000002f7802 */ /* 0x000fc40000000f00 */
[----:B------:R-:W-:Y:S02]  /*12680*/  CS2R R20, SRZ ;  /* 0x0000000000147805 */ /* 0x000fe4000001ff00 */
[----:B------:R-:W-:Y:S02]  /*12690*/  CS2R R22, SRZ ;  /* 0x0000000000167805 */ /* 0x000fe4000001ff00 */
[----:B------:R-:W-:Y:S01]  /*126a0*/  CS2R R40, SRZ ;  /* 0x0000000000287805 */ /* 0x000fe2000001ff00 */
[----:B0-----:R-:W-:Y:S01]  /*126b0*/  DFMA R18, R74, -UR4, R18 ;  /* 0x800000044a127c2b */ /* 0x001fe20008000012 */
[----:B------:R-:W0:Y:S01]  /*126c0*/  F2I.U32.F64.TRUNC R3, R16 ;  /* 0x0000001000037311 */ /* 0x000e22000030d000 */
[----:B-1----:R-:W-:Y:S02]  /*126d0*/  IMAD.MOV.U32 R14, RZ, RZ, 0x0 ;  /* 0x00000000ff0e7424 */ /* 0x002fe400078e00ff */
[----:B------:R-:W-:-:S04]  /*126e0*/  IMAD.MOV.U32 R15, RZ, RZ, 0x3ff00000 ;  /* 0x3ff00000ff0f7424 */ /* 0x000fc800078e00ff */
[C---:B------:R-:W-:Y:S01]  /*126f0*/  DADD R8, R18.reuse, UR4 ;  /* 0x0000000412087e29 */ /* 0x040fe20008000000 */
[----:B---3--:R1:W-:Y:S01]  /*12700*/  STG.E desc[UR6][R64.64], R4 ;  /* 0x0000000440007986 */ /* 0x0083e2000c101906 */
[----:B------:R-:W-:-:S03]  /*12710*/  DSETP.GEU.AND P0, PT, R18, RZ, PT ;  /* 0x000000ff1200722a */ /* 0x000fc60003f0e000 */
[----:B0-----:R1:W-:Y:S05]  /*12720*/  STG.E desc[UR6][R64.64+0x4], R3 ;  /* 0x0000040340007986 */ /* 0x0013ea000c101906 */
[----:B------:R-:W-:Y:S02]  /*12730*/  FSEL R8, R8, R18, !P0 ;  /* 0x0000001208087208 */ /* 0x000fe40004000000 */
[----:B------:R-:W-:-:S04]  /*12740*/  FSEL R9, R9, R19, !P0 ;  /* 0x0000001309097208 */ /* 0x000fc80004000000 */
[----:B------:R-:W0:Y:S02]  /*12750*/  F2I.U32.F64.TRUNC R2, R8 ;  /* 0x0000000800027311 */ /* 0x000e24000030d000 */
[----:B0-----:R1:W-:Y:S01]  /*12760*/  STG.E desc[UR6][R64.64+0x8], R2 ;  /* 0x0000080240007986 */ /* 0x0013e2000c101906 */
[----:B------:R-:W-:Y:S05]  /*12770*/  @!P1 BRA `(.L_x_274) ;  /* 0x000000c400cc9947 */ /* 0x000fea0003800000 */
[----:B------:R-:W-:Y:S01]  /*12780*/  BSSY.RECONVERGENT B2, `(.L_x_275) ;  /* 0x0000c69000027945 */ /* 0x000fe20003800200 */
[----:B------:R-:W-:Y:S01]  /*12790*/  IMAD.MOV.U32 R44, RZ, RZ, RZ ;  /* 0x000000ffff2c7224 */ /* 0x000fe200078e00ff */
[----:B------:R-:W-:Y:S01]  /*127a0*/  MOV R38, RZ ;  /* 0x000000ff00267202 */ /* 0x000fe20000000f00 */
[----:B------:R-:W-:Y:S01]  /*127b0*/  IMAD.MOV.U32 R36, RZ, RZ, 0x1 ;  /* 0x00000001ff247424 */ /* 0x000fe200078e00ff */
[----:B------:R-:W-:Y:S01]  /*127c0*/  MOV R0, RZ ;  /* 0x000000ff00007202 */ /* 0x000fe20000000f00 */
[----:B------:R-:W-:Y:S02]  /*127d0*/  IMAD.MOV.U32 R52, RZ, RZ, RZ ;  /* 0x000000ffff347224 */ /* 0x000fe400078e00ff */
[----:B------:R-:W-:Y:S02]  /*127e0*/  IMAD.MOV.U32 R46, RZ, RZ, 0x1 ;  /* 0x00000001ff2e7424 */ /* 0x000fe400078e00ff */
[----:B------:R-:W-:Y:S02]  /*127f0*/  IMAD.MOV.U32 R20, RZ, RZ, RZ ;  /* 0x000000ffff147224 */ /* 0x000fe400078e00ff */
[----:B------:R-:W-:-:S02]  /*12800*/  IMAD.MOV.U32 R22, RZ, RZ, RZ ;  /* 0x000000ffff167224 */ /* 0x000fc400078e00ff */
[----:B------:R-:W-:Y:S02]  /*12810*/  IMAD.MOV.U32 R40, RZ, RZ, RZ ;  /* 0x000000ffff287224 */ /* 0x000fe400078e00ff */
[----:B------:R-:W-:-:S07]  /*12820*/  IMAD.MOV.U32 R48, RZ, RZ, 0x1 ;  /* 0x00000001ff307424 */ /* 0x000fce00078e00ff */
.L_x_458:
[----:B------:R-:W-:Y:S01]  /*12830*/  LOP3.LUT R7, R6, 0x1, RZ, 0xc0, !PT ;  /* 0x0000000106077812 */ /* 0x000fe200078ec0ff */
[----:B------:R-:W-:Y:S03]  /*12840*/  BSSY.RECONVERGENT B1, `(.L_x_276) ;  /* 0x0000c56000017945 */ /* 0x000fe60003800200 */
[----:B------:R-:W-:-:S04]  /*12850*/  ISETP.NE.U32.AND P0, PT, R7, 0x1, PT ;  /* 0x000000010700780c */ /* 0x000fc80003f05070 */
[----:B------:R-:W-:-:S13]  /*12860*/  ISETP.NE.U32.AND.EX P0, PT, RZ, RZ, PT, P0 ;  /* 0x000000ffff00720c */ /* 0x000fda0003f05100 */
[----:B0--3--:R-:W-:Y:S05]  /*12870*/  @P0 BRA `(.L_x_277) ;  /* 0x000000c400480947 */ /* 0x009fea0003800000 */
[----:B------:R-:W0:Y:S02]  /*12880*/  LDC.64 R58, c[0x4][0x28] ;  /* 0x01000a00ff3a7b82 */ /* 0x000e240000000a00 */
[----:B0-----:R-:W-:-:S05]  /*12890*/  IMAD.WIDE.U32 R58, R0, 0x24, R58 ;  /* 0x00000024003a7825 */ /* 0x001fca00078e003a */
[----:B------:R-:W3:Y:S04]  /*128a0*/  LDG.E R26, desc[UR6][R58.64] ;  /* 0x000000063a1a7981 */ /* 0x000ee8000c1e1900 */
[----:B------:R-:W4:Y:S04]  /*128b0*/  LDG.E R18, desc[UR6][R58.64+0x4] ;  /* 0x000004063a127981 */ /* 0x000f28000c1e1900 */
[----:B------:R-:W5:Y:S01]  /*128c0*/  LDG.E R14, desc[UR6][R58.64+0x8] ;  /* 0x000008063a0e7981 */ /* 0x000f62000c1e1900 */
[----:B------:R-:W0:Y:S01]  /*128d0*/  MUFU.RCP64H R11, 4.29494272000000000000e+09 ;  /* 0x41effff4000b7908 */ /* 0x000e220000001800 */
        /* <DEDUP_REMOVED lines=13> */
[----:B----4-:R-:W3:Y:S01]  /*129b0*/  I2F.F64.U32 R18, R18 ;  /* 0x0000001200127312 */ /* 0x010ee20000201800 */
[----:B0-----:R-:W-:-:S07]  /*129c0*/  DMUL R28, R26, 7.62939453125e-06 ;  /* 0x3ee000001a1c7828 */ /* 0x001fce0000000000 */
[----:B-----5:R-:W0:Y:S01]  /*129d0*/  I2F.F64.U32 R14, R14 ;  /* 0x0000000e000e7312 */ /* 0x020e220000201800 */
[----:B---3--:R-:W-:-:S07]  /*129e0*/  DMUL R24, R18, 7.62939453125e-06 ;  /* 0x3ee0000012187828 */ /* 0x008fce0000000000 */
[----:B------:R-:W3:Y:S01]  /*129f0*/  FRND.F64.FLOOR R28, R28 ;  /* 0x0000001c001c7313 */ /* 0x000ee20000305800 */
[----:B0-----:R-:W-:-:S07]  /*12a00*/  DMUL R16, R14, 7.62939453125e-06 ;  /* 0x3ee000000e107828 */ /* 0x001fce0000000000 */
[----:B------:R-:W0:Y:S01]  /*12a10*/  FRND.F64.FLOOR R24, R24 ;  /* 0x0000001800187313 */ /* 0x000e220000305800 */
[----:B---3--:R-:W-:-:S07]  /*12a20*/  DMUL R32, R28, R56 ;  /* 0x000000381c207228 */ /* 0x008fce0000000000 */
[----:B------:R-:W3:Y:S01]  /*12a30*/  FRND.F64.FLOOR R16, R16 ;  /* 0x0000001000107313 */ /* 0x000ee20000305800 */
[----:B------:R-:W-:Y:S02]  /*12a40*/  DFMA R26, R28, -131072, R26 ;  /* 0xc10000001c1a782b */ /* 0x000fe4000000001a */
[----:B------:R-:W-:Y:S01]  /*12a50*/  DMUL R74, R32, R10 ;  /* 0x0000000a204a7228 */ /* 0x000fe20000000000 */
[----:B------:R-:W-:Y:S01]  /*12a60*/  FSETP.GEU.AND P1, PT, |R33|, 6.5827683646048100446e-37, PT ;  /* 0x036000002100780b */ /* 0x000fe20003f2e200 */
[----:B0-----:R-:W-:-:S06]  /*12a70*/  DFMA R18, R24, -131072, R18 ;  /* 0xc10000001812782b */ /* 0x001fcc0000000012 */
[----:B------:R-:W-:Y:S02]  /*12a80*/  DFMA R8, R74, -R12, R32 ;  /* 0x8000000c4a08722b */ /* 0x000fe40000000020 */
[----:B---3--:R-:W-:-:S06]  /*12a90*/  DFMA R14, R16, -131072, R14 ;  /* 0xc1000000100e782b */ /* 0x008fcc000000000e */
        /* <DEDUP_REMOVED lines=8> */
[----:B------:R-:W-:-:S07]  /*12b20*/  IMAD.MOV.U32 R11, RZ, RZ, 0x41effff4 ;  /* 0x41effff4ff0b7424 */ /* 0x000fce00078e00ff */
[----:B-12---:R-:W-:Y:S05]  /*12b30*/  CALL.REL.NOINC `($__internal_1_$__cuda_sm20_div_rn_f64_full) ;  /* 0x0000031800607944 */ /* 0x006fea0003c00000 */
.L_x_279:
[----:B------:R-:W-:Y:S05]  /*12b40*/  BSYNC.RECONVERGENT B4 ;  /* 0x0000000000047941 */ /* 0x000fea0003800200 */
.L_x_278:
[----:B------:R-:W0:Y:S01]  /*12b50*/  MUFU.RCP64H R11, 4.29494272000000000000e+09 ;  /* 0x41effff4000b7908 */ /* 0x000e220000001800 */
        /* <DEDUP_REMOVED lines=30> */
[----:B-12---:R-:W-:Y:S05]  /*12d40*/  CALL.REL.NOINC `($__internal_1_$__cuda_sm20_div_rn_f64_full) ;  /* 0x0000031400dc7944 */ /* 0x006fea0003c00000 */
.L_x_281:
[----:B------:R-:W-:Y:S05]  /*12d50*/  BSYNC.RECONVERGENT B4 ;  /* 0x0000000000047941 */ /* 0x000fea0003800200 */
.L_x_280:
[----:B------:R-:W0:Y:S01]  /*12d60*/  MUFU.RCP64H R13, 4.29494272000000000000e+09 ;  /* 0x41effff4000d7908 */ /* 0x000e220000001800 */
[----:B------:R-:W-:Y:S01]  /*12d70*/  IMAD.MOV.U32 R8, RZ, RZ, -0x28a00000 ;  /* 0xd7600000ff087424 */ /* 0x000fe200078e00ff */
[----:B------:R-:W-:Y:S01]  /*12d80*/  UMOV UR4, 0xd7600000 ;  /* 0xd760000000047882 */ /* 0x000fe20000000000 */
[----:B------:R-:W-:Y:S01]  /*12d90*/  IMAD.MOV.U32 R9, RZ, RZ, 0x41effff4 ;  /* 0x41effff4ff097424 */ /* 0x000fe200078e00ff */
[----:B------:R-:W-:Y:S01]  /*12da0*/  UMOV UR5, 0x41effff4 ;  /* 0x41effff400057882 */ /* 0x000fe20000000000 */
[----:B------:R-:W-:Y:S01]  /*12db0*/  IMAD.MOV.U32 R12, RZ, RZ, 0x1 ;  /* 0x00000001ff0c7424 */ /* 0x000fe200078e00ff */
[----:B------:R-:W-:Y:S02]  /*12dc0*/  BSSY.RECONVERGENT B4, `(.L_x_282) ;  /* 0x000001a000047945 */ /* 0x000fe40003800200 */
[----:B------:R-:W3:Y:S03]  /*12dd0*/  FRND.F64.FLOOR R74, R74 ;  /* 0x0000004a004a7313 */ /* 0x000ee60000305800 */
[----:B0-----:R-:W-:-:S02]  /*12de0*/  DFMA R10, R12, -R8, 1 ;  /* 0x3ff000000c0a742b */ /* 0x001fc40000000808 */
        /* <DEDUP_REMOVED lines=17> */
[----:B------:R-:W-:Y:S01]  /*12f00*/  MOV R12, R30 ;  /* 0x0000001e000c7202 */ /* 0x000fe20000000f00 */
[----:B------:R-:W-:Y:S01]  /*12f10*/  IMAD.MOV.U32 R13, RZ, RZ, R31 ;  /* 0x000000ffff0d7224 */ /* 0x000fe200078e001f */
[----:B------:R-:W-:Y:S01]  /*12f20*/  MOV R8, 0x12f60 ;  /* 0x00012f6000087802 */ /* 0x000fe20000000f00 */
[----:B------:R-:W-:Y:S02]  /*12f30*/  IMAD.MOV.U32 R66, RZ, RZ, -0x28a00000 ;  /* 0xd7600000ff427424 */ /* 0x000fe400078e00ff */
[----:B------:R-:W-:-:S07]  /*12f40*/  IMAD.MOV.U32 R11, RZ, RZ, 0x41effff4 ;  /* 0x41effff4ff0b7424 */ /* 0x000fce00078e00ff */
[----:B-12---:R-:W-:Y:S05]  /*12f50*/  CALL.REL.NOINC `($__internal_1_$__cuda_sm20_div_rn_f64_full) ;  /* 0x0000031400587944 */ /* 0x006fea0003c00000 */
.L_x_283:
[----:B------:R-:W-:Y:S05]  /*12f60*/  BSYNC.RECONVERGENT B4 ;  /* 0x0000000000047941 */ /* 0x000fea0003800200 */
.L_x_282:
[----:B------:R-:W0:Y:S01]  /*12f70*/  MUFU.RCP64H R11, 4.29494272000000000000e+09 ;  /* 0x41effff4000b7908 */ /* 0x000e220000001800 */
[----:B------:R-:W-:Y:S01]  /*12f80*/  IMAD.MOV.U32 R8, RZ, RZ, -0x28a00000 ;  /* 0xd7600000ff087424 */ /* 0x000fe200078e00ff */
[----:B------:R-:W-:Y:S01]  /*12f90*/  MOV R10, 0x1 ;  /* 0x00000001000a7802 */ /* 0x000fe20000000f00 */
[----:B------:R-:W-:Y:S01]  /*12fa0*/  IMAD.MOV.U32 R9, RZ, RZ, 0x41effff4 ;  /* 0x41effff4ff097424 */ /* 0x000fe200078e00ff */
[----:B------:R-:W-:Y:S01]  /*12fb0*/  UMOV UR4, 0xd7600000 ;  /* 0xd760000000047882 */ /* 0x000fe20000000000 */
[----:B------:R-:W-:Y:S01]  /*12fc0*/  UMOV UR5, 0x41effff4 ;  /* 0x41effff400057882 */ /* 0x000fe20000000000 */
[----:B------:R-:W-:Y:S02]  /*12fd0*/  BSSY.RECONVERGENT B4, `(.L_x_284) ;  /* 0x000001f000047945 */ /* 0x000fe40003800200 */
[----:B------:R-:W3:Y:S08]  /*12fe0*/  I2F.F64.U32 R54, R20 ;  /* 0x0000001400367312 */ /* 0x000ef00000201800 */
[----:B------:R-:W4:Y:S01]  /*12ff0*/  FRND.F64.FLOOR R74, R74 ;  /* 0x0000004a004a7313 */ /* 0x000f220000305800 */
[----:B0-----:R-:W-:-:S02]  /*13000*/  DFMA R12, R10, -R8, 1 ;  /* 0x3ff000000a0c742b */ /* 0x001fc40000000808 */
[----:B---3--:R-:W-:-:S06]  /*13010*/  DMUL R32, R24, R54 ;  /* 0x0000003618207228 */ /* 0x008fcc0000000000 */
[----:B------:R-:W-:Y:S02]  /*13020*/  DFMA R12, R12, R12, R12 ;  /* 0x0000000c0c0c722b */ /* 0x000fe4000000000c */
[----:B----4-:R-:W-:-:S06]  /*13030*/  DFMA R30, R74, -R8, R30 ;  /* 0x800000084a1e722b */ /* 0x010fcc000000001e */
        /* <DEDUP_REMOVED lines=11> */
[----:B------:R-:W-:Y:S02]  /*130f0*/  FFMA R7, RZ, 29.99997711181640625, R75 ;  /* 0x41effff4ff077823 */ /* 0x000fe4000000004b */
        /* <DEDUP_REMOVED lines=11> */
[----:B-12---:R-:W-:Y:S05]  /*131b0*/  CALL.REL.NOINC `($__internal_1_$__cuda_sm20_div_rn_f64_full) ;  /* 0x0000031000c07944 */ /* 0x006fea0003c00000 */
.L_x_285:
[----:B------:R-:W-:Y:S05]  /*131c0*/  BSYNC.RECONVERGENT B4 ;  /* 0x0000000000047941 */ /* 0x000fea0003800200 */
.L_x_284:
[----:B------:R-:W0:Y:S01]  /*131d0*/  MUFU.RCP64H R11, 4.29494272000000000000e+09 ;  /* 0x41effff4000b7908 */ /* 0x000e220000001800 */
        /* <DEDUP_REMOVED lines=30> */
[----:B-12---:R-:W-:Y:S05]  /*133c0*/  CALL.REL.NOINC `($__internal_1_$__cuda_sm20_div_rn_f64_full) ;  /* 0x00000310003c7944 */ /* 0x006fea0003c00000 */
.L_x_287:
[----:B------:R-:W-:Y:S05]  /*133d0*/  BSYNC.RECONVERGENT B4 ;  /* 0x0000000000047941 */ /* 0x000fea0003800200 */
.L_x_286:
[----:B------:R-:W0:Y:S01]  /*133e0*/  MUFU.RCP64H R13, 4.29494272000000000000e+09 ;  /* 0x41effff4000d7908 */ /* 0x000e220000001800 */
[----:B------:R-:W-:Y:S01]  /*133f0*/  MOV R8, 0xd7600000 ;  /* 0xd760000000087802 */ /* 0x000fe20000000f00 */
[----:B------:R-:W-:Y:S01]  /*13400*/  IMAD.MOV.U32 R9, RZ, RZ, 0x41effff4 ;  /* 0x41effff4ff097424 */ /* 0x000fe200078e00ff */
[----:B------:R-:W-:Y:S01]  /*13410*/  UMOV UR4, 0xd7600000 ;  /* 0xd760000000047882 */ /* 0x000fe20000000000 */
[----:B------:R-:W-:Y:S01]  /*13420*/  IMAD.MOV.U32 R12, RZ, RZ, 0x1 ;  /* 0x00000001ff0c7424 */ /* 0x000fe200078e00ff */
[----:B------:R-:W-:Y:S01]  /*13430*/  UMOV UR5, 0x41effff4 ;  /* 0x41effff400057882 */ /* 0x000fe20000000000 */
[----:B------:R-:W-:Y:S02]  /*13440*/  BSSY.RECONVERGENT B4, `(.L_x_288) ;  /* 0x000001a000047945 */ /* 0x000fe40003800200 */
[----:B------:R-:W3:Y:S02]  /*13450*/  FRND.F64.FLOOR R74, R74 ;  /* 0x0000004a004a7313 */ /* 0x000ee40000305800 */
        /* <DEDUP_REMOVED lines=23> */
[----:B-12---:R-:W-:Y:S05]  /*135d0*/  CALL.REL.NOINC `($__internal_1_$__cuda_sm20_div_rn_f64_full) ;  /* 0x0000030c00b87944 */ /* 0x006fea0003c00000 */
.L_x_289:
[----:B------:R-:W-:Y:S05]  /*135e0*/  BSYNC.RECONVERGENT B4 ;  /* 0x0000000000047941 */ /* 0x000fea0003800200 */
.L_x_288:
[----:B------:R-:W0:Y:S01]  /*135f0*/  MUFU.RCP64H R11, 4.29494272000000000000e+09 ;  /* 0x41effff4000b7908 */ /* 0x000e220000001800 */
[----:B------:R-:W-:Y:S01]  /*13600*/  IMAD.MOV.U32 R8, RZ, RZ, -0x28a00000 ;  /* 0xd7600000ff087424 */ /* 0x000fe200078e00ff */
[----:B------:R-:W-:Y:S01]  /*13610*/  UMOV UR4, 0xd7600000 ;  /* 0xd760000000047882 */ /* 0x000fe20000000000 */
[----:B------:R-:W-:Y:S01]  /*13620*/  IMAD.MOV.U32 R9, RZ, RZ, 0x41effff4 ;  /* 0x41effff4ff097424 */ /* 0x000fe200078e00ff */
[----:B------:R-:W-:Y:S01]  /*13630*/  UMOV UR5, 0x41effff4 ;  /* 0x41effff400057882 */ /* 0x000fe20000000000 */
[----:B------:R-:W-:Y:S01]  /*13640*/  IMAD.MOV.U32 R10, RZ, RZ, 0x1 ;  /* 0x00000001ff0a7424 */ /* 0x000fe200078e00ff */
        /* <DEDUP_REMOVED lines=20> */
[----:B------:R-:W-:Y:S02]  /*13790*/  FFMA R7, RZ, 29.99997711181640625, R75 ;  /* 0x41effff4ff077823 */ /* 0x000fe4000000004b */
        /* <DEDUP_REMOVED lines=9> */
[----:B------:R-:W-:-:S07]  /*13830*/  IMAD.MOV.U32 R11, RZ, RZ, 0x41effff4 ;  /* 0x41effff4ff0b7424 */ /* 0x000fce00078e00ff */
[----:B-12---:R-:W-:Y:S05]  /*13840*/  CALL.REL.NOINC `($__internal_1_$__cuda_sm20_div_rn_f64_full) ;  /* 0x0000030c001c7944 */ /* 0x006fea0003c00000 */
.L_x_291:
[----:B------:R-:W-:Y:S05]  /*13850*/  BSYNC.RECONVERGENT B4 ;  /* 0x0000000000047941 */ /* 0x000fea0003800200 */
.L_x_290:
        /* <DEDUP_REMOVED lines=32> */
.L_x_293:
[----:B------:R-:W-:Y:S05]  /*13a60*/  BSYNC.RECONVERGENT B4 ;  /* 0x0000000000047941 */ /* 0x000fea0003800200 */
.L_x_292:
        /* <DEDUP_REMOVED lines=32> */
.L_x_295:
[----:B------:R-:W-:Y:S05]  /*13c70*/  BSYNC.RECONVERGENT B4 ;  /* 0x0000000000047941 */ /* 0x000fea0003800200 */
.L_x_294:
[----:B------:R-:W0:Y:S01]  /*13c80*/  FRND.F64.FLOOR R74, R74 ;  /* 0x0000004a004a7313 */ /* 0x000e220000305800 */
[----:B------:R-:W-:Y:S02]  /*13c90*/  IMAD.MOV.U32 R8, RZ, RZ, -0x28a00000 ;  /* 0xd7600000ff087424 */ /* 0x000fe400078e00ff */
[----:B------:R-:W-:Y:S02]  /*13ca0*/  HFMA2 R20, -RZ, RZ, 0, 5.9604644775390625e-08 ;  /* 0x00000001ff147431 */ /* 0x000fe400000001ff */
[----:B------:R-:W-:Y:S01]  /*13cb0*/  IMAD.MOV.U32 R9, RZ, RZ, 0x41effff4 ;  /* 0x41effff4ff097424 */ /* 0x000fe200078e00ff */
[----:B------:R-:W-:Y:S01]  /*13cc0*/  UMOV UR4, 0xd7600000 ;  /* 0xd760000000047882 */ /* 0x000fe20000000000 */
[----:B------:R-:W-:Y:S01]  /*13cd0*/  UMOV UR5, 0x41effff4 ;  /* 0x41effff400057882 */ /* 0x000fe20000000000 */
[----:B------:R-:W-:Y:S01]  /*13ce0*/  BSSY.RECONVERGENT B4, `(.L_x_296) ;  /* 0x000001e000047945 */ /* 0x000fe20003800200 */
[----:B------:R-:W3:Y:S02]  /*13cf0*/  MUFU.RCP64H R21, 4.29494272000000000000e+09 ;  /* 0x41effff400157908 */ /* 0x000ee40000001800 */
[----:B0-----:R-:W-:-:S08]  /*13d00*/  DFMA R32, R74, -R8, R32 ;  /* 0x800000084a20722b */ /* 0x001fd00000000020 */
[----:B------:R-:W-:Y:S02]  /*13d10*/  DADD R10, R32, UR4 ;  /* 0x00000004200a7e29 */ /* 0x000fe40008000000 */
[----:B---3--:R-:W-:Y:S02]  /*13d20*/  DFMA R12, R20, -R8, 1 ;  /* 0x3ff00000140c742b */ /* 0x008fe40000000808 */
        /* <DEDUP_REMOVED lines=25> */
.L_x_297:
[----:B------:R-:W-:Y:S05]  /*13ec0*/  BSYNC.RECONVERGENT B4 ;  /* 0x0000000000047941 */ /* 0x000fea0003800200 */
.L_x_296:
[----:B------:R-:W0:Y:S01]  /*13ed0*/  MUFU.RCP64H R11, 4.29494272000000000000e+09 ;  /* 0x41effff4000b7908 */ /* 0x000e220000001800 */
[----:B------:R-:W-:Y:S01]  /*13ee0*/  IMAD.MOV.U32 R8, RZ, RZ, -0x28a00000 ;  /* 0xd7600000ff087424 */ /* 0x000fe200078e00ff */
[----:B------:R-:W-:Y:S01]  /*13ef0*/  MOV R9, 0x41effff4 ;  /* 0x41effff400097802 */ /* 0x000fe20000000f00 */
[----:B------:R-:W-:Y:S01]  /*13f00*/  IMAD.MOV.U32 R10, RZ, RZ, 0x1 ;  /* 0x00000001ff0a7424 */ /* 0x000fe200078e00ff */
[----:B------:R-:W-:Y:S01]  /*13f10*/  UMOV UR4, 0xd7600000 ;  /* 0xd760000000047882 */ /* 0x000fe20000000000 */
[----:B------:R-:W-:Y:S01]  /*13f20*/  UMOV UR5, 0x41effff4 ;  /* 0x41effff400057882 */ /* 0x000fe20000000000 */
[----:B------:R-:W-:Y:S02]  /*13f30*/  BSSY.RECONVERGENT B4, `(.L_x_298) ;  /* 0x000001b000047945 */ /* 0x000fe40003800200 */
[----:B------:R-:W3:Y:S01]  /*13f40*/  I2F.F64.U32 R50, R40 ;  /* 0x0000002800327312 */ /* 0x000ee20000201800 */
[----:B0-----:R-:W-:Y:S02]  /*13f50*/  DFMA R12, R10, -R8, 1 ;  /* 0x3ff000000a0c742b */ /* 0x001fe40000000808 */
[----:B---3--:R-:W-:-:S06]  /*13f60*/  DMUL R30, R28, R50 ;  /* 0x000000321c1e7228 */ /* 0x008fcc0000000000 */
        /* <DEDUP_REMOVED lines=23> */
.L_x_299:
[----:B------:R-:W-:Y:S05]  /*140e0*/  BSYNC.RECONVERGENT B4 ;  /* 0x0000000000047941 */ /* 0x000fea0003800200 */
.L_x_298:
[----:B------:R-:W0:Y:S01]  /*140f0*/  MUFU.RCP64H R11, 4.29494272000000000000e+09 ;  /* 0x41effff4000b7908 */ /* 0x000e220000001800 */
        /* <DEDUP_REMOVED lines=31> */
.L_x_301:
[----:B------:R-:W-:Y:S05]  /*142f0*/  BSYNC.RECONVERGENT B4 ;  /* 0x0000000000047941 */ /* 0x000fea0003800200 */
.L_x_300:
        /* <DEDUP_REMOVED lines=32> */
.L_x_303:
[----:B------:R-:W-:Y:S05]  /*14500*/  BSYNC.RECONVERGENT B4 ;  /* 0x0000000000047941 */ /* 0x000fea0003800200 */
.L_x_302:
        /* <DEDUP_REMOVED lines=32> */
[----:B------:R-:W-:Y:S01]  /*14710*/  MOV R13, R33 ;  /* 0x00000021000d7202 */ /* 0x000fe20000000f00 */
[----:B------:R-:W-:Y:S01]  /*14720*/  IMAD.MOV.U32 R66, RZ, RZ, -0x28a00000 ;  /* 0xd7600000ff427424 */ /* 0x000fe200078e00ff */
[----:B------:R-:W-:Y:S01]  /*14730*/  MOV R8, 0x14760 ;  /* 0x0001476000087802 */ /* 0x000fe20000000f00 */
[----:B------:R-:W-:-:S07]  /*14740*/  IMAD.MOV.U32 R11, RZ, RZ, 0x41effff4 ;  /* 0x41effff4ff0b7424 */ /* 0x000fce00078e00ff */
[----:B-12---:R-:W-:Y:S05]  /*14750*/  CALL.REL.NOINC `($__internal_1_$__cuda_sm20_div_rn_f64_full) ;  /* 0x000002fc00587944 */ /* 0x006fea0003c00000 */
.L_x_305:
[----:B------:R-:W-:Y:S05]  /*14760*/  BSYNC.RECONVERGENT B4 ;  /* 0x0000000000047941 */ /* 0x000fea0003800200 */
.L_x_304:
        /* <DEDUP_REMOVED lines=32> */
.L_x_307:
[----:B------:R-:W-:Y:S05]  /*14970*/  BSYNC.RECONVERGENT B4 ;  /* 0x0000000000047941 */ /* 0x000fea0003800200 */
.L_x_306:
[----:B------:R-:W0:Y:S01]  /*14980*/  MUFU.RCP64H R13, 4.29494272000000000000e+09 ;  /* 0x41effff4000d7908 */ /* 0x000e220000001800 */
[----:B------:R-:W-:Y:S01]  /*14990*/  IMAD.MOV.U32 R8, RZ, RZ, -0x28a00000 ;  /* 0xd7600000ff087424 */ /* 0x000fe200078e00ff */
[----:B------:R-:W-:Y:S01]  /*149a0*/  MOV R12, 0x1 ;  /* 0x00000001000c7802 */ /* 0x000fe20000000f00 */
[----:B------:R-:W-:Y:S01]  /*149b0*/  IMAD.MOV.U32 R9, RZ, RZ, 0x41effff4 ;  /* 0x41effff4ff097424 */ /* 0x000fe200078e00ff */
[----:B------:R-:W-:Y:S01]  /*149c0*/  UMOV UR4, 0xd7600000 ;  /* 0xd760000000047882 */ /* 0x000fe20000000000 */
[----:B------:R-:W-:Y:S01]  /*149d0*/  UMOV UR5, 0x41effff4 ;  /* 0x41effff400057882 */ /* 0x000fe20000000000 */
[----:B------:R-:W-:Y:S02]  /*149e0*/  BSSY.RECONVERGENT B4, `(.L_x_308) ;  /* 0x000001a000047945 */ /* 0x000fe40003800200 */
[----:B------:R-:W3:Y:S01]  /*149f0*/  FRND.F64.FLOOR R74, R74 ;  /* 0x0000004a004a7313 */ /* 0x000ee20000305800 */
[-C--:B0-----:R-:W-:Y:S02]  /*14a00*/  DFMA R10, R12, -R8.reuse, 1 ;  /* 0x3ff000000c0a742b */ /* 0x081fe40000000808 */
        /* <DEDUP_REMOVED lines=23> */
.L_x_309:
[----:B------:R-:W-:Y:S05]  /*14b80*/  BSYNC.RECONVERGENT B4 ;  /* 0x0000000000047941 */ /* 0x000fea0003800200 */
.L_x_308:
        /* <DEDUP_REMOVED lines=37> */
[----:B-12---:R-:W-:Y:S05]  /*14de0*/  CALL.REL.NOINC `($__internal_1_$__cuda_sm20_div_rn_f64_full) ;  /* 0x000002f400b47944 */ /* 0x006fea0003c00000 */
.L_x_311:
[----:B------:R-:W-:Y:S05]  /*14df0*/  BSYNC.RECONVERGENT B4 ;  /* 0x0000000000047941 */ /* 0x000fea0003800200 */
.L_x_310:
        /* <DEDUP_REMOVED lines=32> */
.L_x_313:
[----:B------:R-:W-:Y:S05]  /*15000*/  BSYNC.RECONVERGENT B4 ;  /* 0x0000000000047941 */ /* 0x000fea0003800200 */
.L_x_312:
        /* <DEDUP_REMOVED lines=32> */
.L_x_315:
[----:B------:R-:W-:Y:S05]  /*15210*/  BSYNC.RECONVERGENT B4 ;  /* 0x0000000000047941 */ /* 0x000fea0003800200 */
.L_x_314:
[----:B------:R-:W0:Y:S01]  /*15220*/  FRND.F64.FLOOR R74, R74 ;  /* 0x0000004a004a7313 */ /* 0x000e220000305800 */
[----:B------:R-:W-:Y:S01]  /*15230*/  IMAD.MOV.U32 R8, RZ, RZ, -0x28a00000 ;  /* 0xd7600000ff087424 */ /* 0x000fe200078e00ff */
[----:B------:R-:W-:Y:S01]  /*15240*/  UMOV UR4, 0xd7600000 ;  /* 0xd760000000047882 */ /* 0x000fe20000000000 */
[----:B------:R-:W-:Y:S01]  /*15250*/  IMAD.MOV.U32 R9, RZ, RZ, 0x41effff4 ;  /* 0x41effff4ff097424 */ /* 0x000fe200078e00ff */
[----:B------:R-:W-:Y:S01]  /*15260*/  UMOV UR5, 0x41effff4 ;  /* 0x41effff400057882 */ /* 0x000fe20000000000 */
[----:B------:R-:W-:Y:S01]  /*15270*/  IMAD.MOV.U32 R20, RZ, RZ, 0x1 ;  /* 0x00000001ff147424 */ /* 0x000fe200078e00ff */
[----:B------:R-:W-:Y:S02]  /*15280*/  BSSY.RECONVERGENT B4, `(.L_x_316) ;  /* 0x000001e000047945 */ /* 0x000fe40003800200 */
[----:B------:R-:W3:Y:S01]  /*15290*/  MUFU.RCP64H R21, 4.29494272000000000000e+09 ;  /* 0x41effff400157908 */ /* 0x000ee20000001800 */
        /* <DEDUP_REMOVED lines=28> */
.L_x_317:
[----:B------:R-:W-:Y:S05]  /*15460*/  BSYNC.RECONVERGENT B4 ;  /* 0x0000000000047941 */ /* 0x000fea0003800200 */
.L_x_316:
[----:B------:R-:W0:Y:S01]  /*15470*/  MUFU.RCP64H R11, 4.29494272000000000000e+09 ;  /* 0x41effff4000b7908 */ /* 0x000e220000001800 */
[----:B------:R-:W-:Y:S01]  /*15480*/  IMAD.MOV.U32 R8, RZ, RZ, -0x28a00000 ;  /* 0xd7600000ff087424 */ /* 0x000fe200078e00ff */
[----:B------:R-:W-:Y:S01]  /*15490*/  UMOV UR4, 0xd7600000 ;  /* 0xd760000000047882 */ /* 0x000fe20000000000 */
[----:B------:R-:W-:Y:S01]  /*154a0*/  IMAD.MOV.U32 R9, RZ, RZ, 0x41effff4 ;  /* 0x41effff4ff097424 */ /* 0x000fe200078e00ff */
[----:B------:R-:W-:Y:S01]  /*154b0*/  UMOV UR5, 0x41effff4 ;  /* 0x41effff400057882 */ /* 0x000fe20000000000 */
[----:B------:R-:W-:Y:S01]  /*154c0*/  IMAD.MOV.U32 R10, RZ, RZ, 0x1 ;  /* 0x00000001ff0a7424 */ /* 0x000fe200078e00ff */
[----:B------:R-:W-:Y:S02]  /*154d0*/  BSSY.RECONVERGENT B4, `(.L_x_318) ;  /* 0x000001b000047945 */ /* 0x000fe40003800200 */
[----:B------:R-:W3:Y:S03]  /*154e0*/  I2F.F64.U32 R42, R22 ;  /* 0x00000016002a7312 */ /* 0x000ee60000201800 */
[----:B0-----:R-:W-:-:S02]  /*154f0*/  DFMA R12, R10, -R8, 1 ;  /* 0x3ff000000a0c742b */ /* 0x001fc40000000808 */
        /* <DEDUP_REMOVED lines=24> */
.L_x_319:
[----:B------:R-:W-:Y:S05]  /*15680*/  BSYNC.RECONVERGENT B4 ;  /* 0x0000000000047941 */ /* 0x000fea0003800200 */
.L_x_318:
        /* <DEDUP_REMOVED lines=32> */
.L_x_321:
[----:B------:R-:W-:Y:S05]  /*15890*/  BSYNC.RECONVERGENT B4 ;  /* 0x0000000000047941 */ /* 0x000fea0003800200 */
.L_x_320:
        /* <DEDUP_REMOVED lines=32> */
.L_x_323:
[----:B------:R-:W-:Y:S05]  /*15aa0*/  BSYNC.RECONVERGENT B4 ;  /* 0x0000000000047941 */ /* 0x000fea0003800200 */
.L_x_322:
[----:B------:R-:W0:Y:S01]  /*15ab0*/  MUFU.RCP64H R11, 4.29494272000000000000e+09 ;  /* 0x41effff4000b7908 */ /* 0x000e220000001800 */
[----:B------:R-:W-:Y:S01]  /*15ac0*/  MOV R8, 0xd7600000 ;  /* 0xd760000000087802 */ /* 0x000fe20000000f00 */
[----:B------:R-:W-:Y:S01]  /*15ad0*/  IMAD.MOV.U32 R9, RZ, RZ, 0x41effff4 ;  /* 0x41effff4ff097424 */ /* 0x000fe200078e00ff */
[----:B------:R-:W-:Y:S01]  /*15ae0*/  UMOV UR4, 0xd7600000 ;  /* 0xd760000000047882 */ /* 0x000fe20000000000 */
[----:B------:R-:W-:Y:S01]  /*15af0*/  IMAD.MOV.U32 R10, RZ, RZ, 0x1 ;  /* 0x00000001ff0a7424 */ /* 0x000fe200078e00ff */
        /* <DEDUP_REMOVED lines=30> */
[----:B------:R-:W-:-:S07]  /*15ce0*/  IMAD.MOV.U32 R66, RZ, RZ, -0x28a00000 ;  /* 0xd7600000ff427424 */ /* 0x000fce00078e00ff */
[----:B-12---:R-:W-:Y:S05]  /*15cf0*/  CALL.REL.NOINC `($__internal_1_$__cuda_sm20_div_rn_f64_full) ;  /* 0x000002e400f07944 */ /* 0x006fea0003c00000 */
.L_x_325:
[----:B------:R-:W-:Y:S05]  /*15d00*/  BSYNC.RECONVERGENT B4 ;  /* 0x0000000000047941 */ /* 0x000fea0003800200 */
.L_x_324:
        /* <DEDUP_REMOVED lines=32> */
.L_x_327:
[----:B------:R-:W-:Y:S05]  /*15f10*/  BSYNC.RECONVERGENT B4 ;  /* 0x0000000000047941 */ /* 0x000fea0003800200 */
.L_x_326:
        /* <DEDUP_REMOVED lines=32> */
.L_x_329:
[----:B------:R-:W-:Y:S05]  /*16120*/  BSYNC.RECONVERGENT B4 ;  /* 0x0000000000047941 */ /* 0x000fea0003800200 */
.L_x_328:
        /* <DEDUP_REMOVED lines=32> */
[----:B------:R-:W-:Y:S01]  /*16330*/  MOV R12, R16 ;  /* 0x00000010000c7202 */ /* 0x000fe20000000f00 */
[----:B------:R-:W-:Y:S01]  /*16340*/  IMAD.MOV.U32 R13, RZ, RZ, R17 ;  /* 0x000000ffff0d7224 */ /* 0x000fe200078e0011 */
[----:B------:R-:W-:Y:S01]  /*16350*/  MOV R8, 0x16390 ;  /* 0x0001639000087802 */ /* 0x000fe20000000f00 */
[----:B------:R-:W-:Y:S02]  /*16360*/  IMAD.MOV.U32 R66, RZ, RZ, -0x28a00000 ;  /* 0xd7600000ff427424 */ /* 0x000fe400078e00ff */
[----:B------:R-:W-:-:S07]  /*16370*/  IMAD.MOV.U32 R11, RZ, RZ, 0x41effff4 ;  /* 0x41effff4ff0b7424 */ /* 0x000fce00078e00ff */
[----:B-12---:R-:W-:Y:S05]  /*16380*/  CALL.REL.NOINC `($__internal_1_$__cuda_sm20_div_rn_f64_full) ;  /* 0x000002e0004c7944 */ /* 0x006fea0003c00000 */
.L_x_331:
[----:B------:R-:W-:Y:S05]  /*16390*/  BSYNC.RECONVERGENT B4 ;  /* 0x0000000000047941 */ /* 0x000fea0003800200 */
.L_x_330:
        /* <DEDUP_REMOVED lines=32> */
.L_x_333:
[----:B------:R-:W-:Y:S05]  /*165a0*/  BSYNC.RECONVERGENT B4 ;  /* 0x0000000000047941 */ /* 0x000fea0003800200 */
.L_x_332:
        /* <DEDUP_REMOVED lines=32> */
.L_x_335:
[----:B------:R-:W-:Y:S05]  /*167b0*/  BSYNC.RECONVERGENT B4 ;  /* 0x0000000000047941 */ /* 0x000fea0003800200 */
.L_x_334:
[----:B------:R-:W0:Y:S01]  /*167c0*/  FRND.F64.FLOOR R74, R74 ;  /* 0x0000004a004a7313 */ /* 0x000e220000305800 */
[----:B------:R-:W-:Y:S01]  /*167d0*/  MOV R12, 0xd7600000 ;  /* 0xd7600000000c7802 */ /* 0x000fe20000000f00 */
[----:B------:R-:W-:Y:S01]  /*167e0*/  IMAD.MOV.U32 R13, RZ, RZ, 0x41effff4 ;  /* 0x41effff4ff0d7424 */ /* 0x000fe200078e00ff */
[----:B------:R-:W-:Y:S01]  /*167f0*/  UMOV UR4, 0xd7600000 ;  /* 0xd760000000047882 */ /* 0x000fe20000000000 */
[----:B------:R-:W-:Y:S01]  /*16800*/  IMAD.MOV.U32 R14, RZ, RZ, 0x1 ;  /* 0x00000001ff0e7424 */ /* 0x000fe200078e00ff */
[----:B------:R-:W-:Y:S01]  /*16810*/  UMOV UR5, 0x41effff4 ;  /* 0x41effff400057882 */ /* 0x000fe20000000000 */
        /* <DEDUP_REMOVED lines=30> */
.L_x_337:
[----:B------:R-:W-:Y:S05]  /*16a00*/  BSYNC.RECONVERGENT B4 ;  /* 0x0000000000047941 */ /* 0x000fea0003800200 */
.L_x_336:
        /* <DEDUP_REMOVED lines=17> */
[----:B------:R-:W-:Y:S01]  /*16b20*/  DSETP.GEU.AND P0, PT, R10, RZ, PT ;  /* 0x000000ff0a00722a */ /* 0x000fe20003f0e000 */
        /* <DEDUP_REMOVED lines=15> */
[----:B------:R-:W-:Y:S02]  /*16c20*/  DADD R8, R10, UR4 ;  /* 0x000000040a087e29 */ /* 0x000fe40008000000 */
[----:B---3--:R-:W-:-:S04]  /*16c30*/  DFMA R24, R30, -131072, R24 ;  /* 0xc10000001e18782b */ /* 0x008fc80000000018 */
[----:B------:R-:W-:-:S04]  /*16c40*/  DFMA R74, R20, R18, R12 ;  /* 0x00000012144a722b */ /* 0x000fc8000000000c */
[----:B------:R-:W-:Y:S02]  /*16c50*/  FSEL R22, R8, R10, !P0 ;  /* 0x0000000a08167208 */ /* 0x000fe40004000000 */
[----:B------:R-:W-:-:S04]  /*16c60*/  FSEL R23, R9, R11, !P0 ;  /* 0x0000000b09177208 */ /* 0x000fc80004000000 */
        /* <DEDUP_REMOVED lines=9> */
.L_x_339:
[----:B------:R-:W-:Y:S05]  /*16d00*/  BSYNC.RECONVERGENT B4 ;  /* 0x0000000000047941 */ /* 0x000fea0003800200 */
.L_x_338:
        /* <DEDUP_REMOVED lines=32> */
.L_x_341:
[----:B------:R-:W-:Y:S05]  /*16f10*/  BSYNC.RECONVERGENT B4 ;  /* 0x0000000000047941 */ /* 0x000fea0003800200 */
.L_x_340:
        /* <DEDUP_REMOVED lines=32> */
.L_x_343:
[----:B------:R-:W-:Y:S05]  /*17120*/  BSYNC.RECONVERGENT B4 ;  /* 0x0000000000047941 */ /* 0x000fea0003800200 */
.L_x_342:
[----:B------:R-:W0:Y:S01]  /*17130*/  MUFU.RCP64H R11, 4.29494272000000000000e+09 ;  /* 0x41effff4000b7908 */ /* 0x000e220000001800 */
[----:B------:R-:W-:Y:S01]  /*17140*/  IMAD.MOV.U32 R8, RZ, RZ, -0x28a00000 ;  /* 0xd7600000ff087424 */ /* 0x000fe200078e00ff */
[----:B------:R-:W-:Y:S01]  /*17150*/  MOV R10, 0x1 ;  /* 0x00000001000a7802 */ /* 0x000fe20000000f00 */
[----:B------:R-:W-:Y:S01]  /*17160*/  IMAD.MOV.U32 R9, RZ, RZ, 0x41effff4 ;  /* 0x41effff4ff097424 */ /* 0x000fe200078e00ff */
[----:B------:R-:W-:Y:S01]  /*17170*/  DMUL R16, R54, R32 ;  /* 0x0000002036107228 */ /* 0x000fe20000000000 */
[----:B------:R-:W-:Y:S01]  /*17180*/  UMOV UR4, 0xd7600000 ;  /* 0xd760000000047882 */ /* 0x000fe20000000000 */
[----:B------:R-:W-:Y:S01]  /*17190*/  UMOV UR5, 0x41effff4 ;  /* 0x41effff400057882 */ /* 0x000fe20000000000 */
[----:B------:R-:W-:Y:S01]  /*171a0*/  BSSY.RECONVERGENT B4, `(.L_x_344) ;  /* 0x000001d000047945 */ /* 0x000fe20003800200 */
[----:B------:R-:W3:Y:S06]  /*171b0*/  FRND.F64.FLOOR R74, R74 ;  /* 0x0000004a004a7313 */ /* 0x000eec0000305800 */
[----:B------:R-:W-:Y:S01]  /*171c0*/  FSETP.GEU.AND P2, PT, |R17|, 6.5827683646048100446e-37, PT ;  /* 0x036000001100780b */ /* 0x000fe20003f4e200 */
[----:B0-----:R-:W-:-:S02]  /*171d0*/  DFMA R12, R10, -R8, 1 ;  /* 0x3ff000000a0c742b */ /* 0x001fc40000000808 */
[----:B---3--:R-:W-:-:S06]  /*171e0*/  DFMA R14, R74, -R8, R14 ;  /* 0x800000084a0e722b */ /* 0x008fcc000000000e */
        /* <DEDUP_REMOVED lines=24> */
.L_x_345:
[----:B------:R-:W-:Y:S05]  /*17370*/  BSYNC.RECONVERGENT B4 ;  /* 0x0000000000047941 */ /* 0x000fea0003800200 */
.L_x_344:
        /* <DEDUP_REMOVED lines=32> */
.L_x_347:
[----:B------:R-:W-:Y:S05]  /*17580*/  BSYNC.RECONVERGENT B4 ;  /* 0x0000000000047941 */ /* 0x000fea0003800200 */
.L_x_346:
        /* <DEDUP_REMOVED lines=32> */
.L_x_349:
[----:B------:R-:W-:Y:S05]  /*17790*/  BSYNC.RECONVERGENT B4 ;  /* 0x0000000000047941 */ /* 0x000fea0003800200 */
.L_x_348:
[----:B------:R-:W0:Y:S01]  /*177a0*/  MUFU.RCP64H R9, 4.29494272000000000000e+09 ;  /* 0x41effff400097908 */ /* 0x000e220000001800 */
[----:B------:R-:W-:Y:S01]  /*177b0*/  IMAD.MOV.U32 R10, RZ, RZ, -0x28a00000 ;  /* 0xd7600000ff0a7424 */ /* 0x000fe200078e00ff */
[----:B------:R-:W-:Y:S01]  /*177c0*/  DMUL R16, R52, R30 ;  /* 0x0000001e34107228 */ /* 0x000fe20000000000 */
[----:B------:R-:W-:Y:S01]  /*177d0*/  IMAD.MOV.U32 R11, RZ, RZ, 0x41effff4 ;  /* 0x41effff4ff0b7424 */ /* 0x000fe200078e00ff */
[----:B------:R-:W-:Y:S01]  /*177e0*/  UMOV UR4, 0xd7600000 ;  /* 0xd760000000047882 */ /* 0x000fe20000000000 */
[----:B------:R-:W-:Y:S01]  /*177f0*/  IMAD.MOV.U32 R8, RZ, RZ, 0x1 ;  /* 0x00000001ff087424 */ /* 0x000fe200078e00ff */
[----:B------:R-:W-:Y:S01]  /*17800*/  UMOV UR5, 0x41effff4 ;  /* 0x41effff400057882 */ /* 0x000fe20000000000 */
[----:B------:R-:W-:Y:S01]  /*17810*/  BSSY.RECONVERGENT B4, `(.L_x_350) ;  /* 0x000001e000047945 */ /* 0x000fe20003800200 */
[----:B------:R-:W3:Y:S04]  /*17820*/  FRND.F64.FLOOR R74, R74 ;  /* 0x0000004a004a7313 */ /* 0x000ee80000305800 */
[----:B------:R-:W-:Y:S01]  /*17830*/  FSETP.GEU.AND P1, PT, |R17|, 6.5827683646048100446e-37, PT ;  /* 0x036000001100780b */ /* 0x000fe20003f2e200 */
[----:B0-----:R-:W-:-:S02]  /*17840*/  DFMA R12, R8, -R10, 1 ;  /* 0x3ff00000080c742b */ /* 0x001fc4000000080a */
[----:B---3--:R-:W-:-:S06]  /*17850*/  DFMA R14, R74, -R10, R14 ;  /* 0x8000000a4a0e722b */ /* 0x008fcc000000000e */
        /* <DEDUP_REMOVED lines=25> */
.L_x_351:
[----:B------:R-:W-:Y:S05]  /*179f0*/  BSYNC.RECONVERGENT B4 ;  /* 0x0000000000047941 */ /* 0x000fea0003800200 */
.L_x_350:
        /* <DEDUP_REMOVED lines=32> */
.L_x_353:
[----:B------:R-:W-:Y:S05]  /*17c00*/  BSYNC.RECONVERGENT B4 ;  /* 0x0000000000047941 */ /* 0x000fea0003800200 */
.L_x_352:
        /* <DEDUP_REMOVED lines=32> */
.L_x_355:
[----:B------:R-:W-:Y:S05]  /*17e10*/  BSYNC.RECONVERGENT B4 ;  /* 0x0000000000047941 */ /* 0x000fea0003800200 */
.L_x_354:
        /* <DEDUP_REMOVED lines=36> */
.L_x_357:
[----:B------:R-:W-:Y:S05]  /*18060*/  BSYNC.RECONVERGENT B4 ;  /* 0x0000000000047941 */ /* 0x000fea0003800200 */
.L_x_356:
        /* <DEDUP_REMOVED lines=32> */
.L_x_359:
[----:B------:R-:W-:Y:S05]  /*18270*/  BSYNC.RECONVERGENT B4 ;  /* 0x0000000000047941 */ /* 0x000fea0003800200 */
.L_x_358:
        /* <DEDUP_REMOVED lines=32> */
.L_x_361:
[----:B------:R-:W-:Y:S05]  /*18480*/  BSYNC.RECONVERGENT B4 ;  /* 0x0000000000047941 */ /* 0x000fea0003800200 */
.L_x_360:
        /* <DEDUP_REMOVED lines=32> */
.L_x_363:
[----:B------:R-:W-:Y:S05]  /*18690*/  BSYNC.RECONVERGENT B4 ;  /* 0x0000000000047941 */ /* 0x000fea0003800200 */
.L_x_362:
        /* <DEDUP_REMOVED lines=36> */
.L_x_365:
[----:B------:R-:W-:Y:S05]  /*188e0*/  BSYNC.RECONVERGENT B4 ;  /* 0x0000000000047941 */ /* 0x000fea0003800200 */
.L_x_364:
        /* <DEDUP_REMOVED lines=32> */
.L_x_367:
[----:B------:R-:W-:Y:S05]  /*18af0*/  BSYNC.RECONVERGENT B4 ;  /* 0x0000000000047941 */ /* 0x000fea0003800200 */
.L_x_366:
        /* <DEDUP_REMOVED lines=32> */
.L_x_369:
[----:B------:R-:W-:Y:S05]  /*18d00*/  BSYNC.RECONVERGENT B4 ;  /* 0x0000000000047941 */ /* 0x000fea0003800200 */
.L_x_368:
        /* <DEDUP_REMOVED lines=37> */
.L_x_371:
[----:B------:R-:W-:Y:S05]  /*18f60*/  BSYNC.RECONVERGENT B4 ;  /* 0x0000000000047941 */ /* 0x000fea0003800200 */
.L_x_370:
        /* <DEDUP_REMOVED lines=32> */
.L_x_373:
[----:B------:R-:W-:Y:S05]  /*19170*/  BSYNC.RECONVERGENT B4 ;  /* 0x0000000000047941 */ /* 0x000fea0003800200 */
.L_x_372:
        /* <DEDUP_REMOVED lines=32> */
.L_x_375:
[----:B------:R-:W-:Y:S05]  /*19380*/  BSYNC.RECONVERGENT B4 ;  /* 0x0000000000047941 */ /* 0x000fea0003800200 */
.L_x_374:
        /* <DEDUP_REMOVED lines=36> */
.L_x_377:
[----:B------:R-:W-:Y:S05]  /*195d0*/  BSYNC.RECONVERGENT B4 ;  /* 0x0000000000047941 */ /* 0x000fea0003800200 */
.L_x_376:
        /* <DEDUP_REMOVED lines=32> */
.L_x_379:
[----:B------:R-:W-:Y:S05]  /*197e0*/  BSYNC.RECONVERGENT B4 ;  /* 0x0000000000047941 */ /* 0x000fea0003800200 */
.L_x_378:
        /* <DEDUP_REMOVED lines=32> */
.L_x_381:
[----:B------:R-:W-:Y:S05]  /*199f0*/  BSYNC.RECONVERGENT B4 ;  /* 0x0000000000047941 */ /* 0x000fea0003800200 */
.L_x_380:
        /* <DEDUP_REMOVED lines=32> */
.L_x_383:
[----:B------:R-:W-:Y:S05]  /*19c00*/  BSYNC.RECONVERGENT B4 ;  /* 0x0000000000047941 */ /* 0x000fea0003800200 */
.L_x_382:
[----:B------:R-:W0:Y:S01]  /*19c10*/  MUFU.RCP64H R11, 4.29494272000000000000e+09 ;  /* 0x41effff4000b7908 */ /* 0x000e220000001800 */
[----:B------:R-:W-:Y:S01]  /*19c20*/  MOV R8, 0xd7600000 ;  /* 0xd760000000087802 */ /* 0x000fe20000000f00 */
[----:B------:R-:W-:Y:S01]  /*19c30*/  IMAD.MOV.U32 R9, RZ, RZ, 0x41effff4 ;  /* 0x41effff4ff097424 */ /* 0x000fe200078e00ff */
[----:B------:R-:W-:Y:S01]  /*19c40*/  DMUL R32, R38, R32 ;  /* 0x0000002026207228 */ /* 0x000fe20000000000 */
[----:B------:R-:W-:Y:S01]  /*19c50*/  IMAD.MOV.U32 R10, RZ, RZ, 0x1 ;  /* 0x00000001ff0a7424 */ /* 0x000fe200078e00ff */
[----:B------:R-:W-:Y:S01]  /*19c60*/  UMOV UR4, 0xd7600000 ;  /* 0xd760000000047882 */ /* 0x000fe20000000000 */
[----:B------:R-:W-:Y:S01]  /*19c70*/  UMOV UR5, 0x41effff4 ;  /* 0x41effff400057882 */ /* 0x000fe20000000000 */
[----:B------:R-:W-:Y:S01]  /*19c80*/  BSSY.RECONVERGENT B4, `(.L_x_384) ;  /* 0x000001d000047945 */ /* 0x000fe20003800200 */
[----:B------:R-:W3:Y:S05]  /*19c90*/  FRND.F64.FLOOR R74, R74 ;  /* 0x0000004a004a7313 */ /* 0x000eea0000305800 */
        /* <DEDUP_REMOVED lines=27> */
.L_x_385:
[----:B------:R-:W-:Y:S05]  /*19e50*/  BSYNC.RECONVERGENT B4 ;  /* 0x0000000000047941 */ /* 0x000fea0003800200 */
.L_x_384:
        /* <DEDUP_REMOVED lines=32> */
.L_x_387:
[----:B------:R-:W-:Y:S05]  /*1a060*/  BSYNC.RECONVERGENT B4 ;  /* 0x0000000000047941 */ /* 0x000fea0003800200 */
.L_x_386:
        /* <DEDUP_REMOVED lines=32> */
.L_x_389:
[----:B------:R-:W-:Y:S05]  /*1a270*/  BSYNC.RECONVERGENT B4 ;  /* 0x0000000000047941 */ /* 0x000fea0003800200 */
.L_x_388:
        /* <DEDUP_REMOVED lines=37> */
.L_x_391:
[----:B------:R-:W-:Y:S05]  /*1a4d0*/  BSYNC.RECONVERGENT B4 ;  /* 0x0000000000047941 */ /* 0x000fea0003800200 */
.L_x_390:
        /* <DEDUP_REMOVED lines=32> */
.L_x_393:
[----:B------:R-:W-:Y:S05]  /*1a6e0*/  BSYNC.RECONVERGENT B4 ;  /* 0x0000000000047941 */ /* 0x000fea0003800200 */
.L_x_392:
        /* <DEDUP_REMOVED lines=32> */
.L_x_395:
[----:B------:R-:W-:Y:S05]  /*1a8f0*/  BSYNC.RECONVERGENT B4 ;  /* 0x0000000000047941 */ /* 0x000fea0003800200 */
.L_x_394:
        /* <DEDUP_REMOVED lines=36> */
.L_x_397:
[----:B------:R-:W-:Y:S05]  /*1ab40*/  BSYNC.RECONVERGENT B4 ;  /* 0x0000000000047941 */ /* 0x000fea0003800200 */
.L_x_396:
        /* <DEDUP_REMOVED lines=47> */
.L_x_399:
[----:B------:R-:W-:Y:S05]  /*1ae40*/  BSYNC.RECONVERGENT B4 ;  /* 0x0000000000047941 */ /* 0x000fea0003800200 */
.L_x_398:
        /* <DEDUP_REMOVED lines=32> */
.L_x_401:
[----:B------:R-:W-:Y:S05]  /*1b050*/  BSYNC.RECONVERGENT B4 ;  /* 0x0000000000047941 */ /* 0x000fea0003800200 */
.L_x_400:
        /* <DEDUP_REMOVED lines=32> */
.L_x_403:
[----:B------:R-:W-:Y:S05]  /*1b260*/  BSYNC.RECONVERGENT B4 ;  /* 0x0000000000047941 */ /* 0x000fea0003800200 */
.L_x_402:
        /* <DEDUP_REMOVED lines=36> */
.L_x_405:
[----:B------:R-:W-:Y:S05]  /*1b4b0*/  BSYNC.RECONVERGENT B4 ;  /* 0x0000000000047941 */ /* 0x000fea0003800200 */
.L_x_404:
        /* <DEDUP_REMOVED lines=32> */
.L_x_407:
[----:B------:R-:W-:Y:S05]  /*1b6c0*/  BSYNC.RECONVERGENT B4 ;  /* 0x0000000000047941 */ /* 0x000fea0003800200 */
.L_x_406:
        /* <DEDUP_REMOVED lines=32> */
.L_x_409:
[----:B------:R-:W-:Y:S05]  /*1b8d0*/  BSYNC.RECONVERGENT B4 ;  /* 0x0000000000047941 */ /* 0x000fea0003800200 */
.L_x_408:
        /* <DEDUP_REMOVED lines=37> */
.L_x_411:
[----:B------:R-:W-:Y:S05]  /*1bb30*/  BSYNC.RECONVERGENT B4 ;  /* 0x0000000000047941 */ /* 0x000fea0003800200 */
.L_x_410:
        /* <DEDUP_REMOVED lines=32> */
.L_x_413:
[----:B------:R-:W-:Y:S05]  /*1bd40*/  BSYNC.RECONVERGENT B4 ;  /* 0x0000000000047941 */ /* 0x000fea0003800200 */
.L_x_412:
        /* <DEDUP_REMOVED lines=32> */
.L_x_415:
[----:B------:R-:W-:Y:S05]  /*1bf50*/  BSYNC.RECONVERGENT B4 ;  /* 0x0000000000047941 */ /* 0x000fea0003800200 */
.L_x_414:
        /* <DEDUP_REMOVED lines=36> */
.L_x_417:
[----:B------:R-:W-:Y:S05]  /*1c1a0*/  BSYNC.RECONVERGENT B4 ;  /* 0x0000000000047941 */ /* 0x000fea0003800200 */
.L_x_416:
        /* <DEDUP_REMOVED lines=32> */
.L_x_419:
[----:B------:R-:W-:Y:S05]  /*1c3b0*/  BSYNC.RECONVERGENT B4 ;  /* 0x0000000000047941 */ /* 0x000fea0003800200 */
.L_x_418:
        /* <DEDUP_REMOVED lines=32> */
.L_x_421:
[----:B------:R-:W-:Y:S05]  /*1c5c0*/  BSYNC.RECONVERGENT B4 ;  /* 0x0000000000047941 */ /* 0x000fea0003800200 */
.L_x_420:
        /* <DEDUP_REMOVED lines=32> */
.L_x_423:
[----:B------:R-:W-:Y:S05]  /*1c7d0*/  BSYNC.RECONVERGENT B4 ;  /* 0x0000000000047941 */ /* 0x000fea0003800200 */
.L_x_422:
        /* <DEDUP_REMOVED lines=36> */
.L_x_425:
[----:B------:R-:W-:Y:S05]  /*1ca20*/  BSYNC.RECONVERGENT B4 ;  /* 0x0000000000047941 */ /* 0x000fea0003800200 */
.L_x_424:
        /* <DEDUP_REMOVED lines=32> */
.L_x_427:
[----:B------:R-:W-:Y:S05]  /*1cc30*/  BSYNC.RECONVERGENT B4 ;  /* 0x0000000000047941 */ /* 0x000fea0003800200 */
.L_x_426:
        /* <DEDUP_REMOVED lines=32> */
.L_x_429:
[----:B------:R-:W-:Y:S05]  /*1ce40*/  BSYNC.RECONVERGENT B4 ;  /* 0x0000000000047941 */ /* 0x000fea0003800200 */
.L_x_428:
        /* <DEDUP_REMOVED lines=37> */
.L_x_431:
[----:B------:R-:W-:Y:S05]  /*1d0a0*/  BSYNC.RECONVERGENT B4 ;  /* 0x0000000000047941 */ /* 0x000fea0003800200 */
.L_x_430:
        /* <DEDUP_REMOVED lines=32> */
.L_x_433:
[----:B------:R-:W-:Y:S05]  /*1d2b0*/  BSYNC.RECONVERGENT B4 ;  /* 0x0000000000047941 */ /* 0x000fea0003800200 */
.L_x_432:
        /* <DEDUP_REMOVED lines=32> */
.L_x_435:
[----:B------:R-:W-:Y:S05]  /*1d4c0*/  BSYNC.RECONVERGENT B4 ;  /* 0x0000000000047941 */ /* 0x000fea0003800200 */
.L_x_434:
        /* <DEDUP_REMOVED lines=36> */
.L_x_437:
[----:B------:R-:W-:Y:S05]  /*1d710*/  BSYNC.RECONVERGENT B4 ;  /* 0x0000000000047941 */ /* 0x000fea0003800200 */
.L_x_436:
        /* <DEDUP_REMOVED lines=32> */
.L_x_439:
[----:B------:R-:W-:Y:S05]  /*1d920*/  BSYNC.RECONVERGENT B4 ;  /* 0x0000000000047941 */ /* 0x000fea0003800200 */
.L_x_438:
        /* <DEDUP_REMOVED lines=32> */
.L_x_441:
[----:B------:R-:W-:Y:S05]  /*1db30*/  BSYNC.RECONVERGENT B4 ;  /* 0x0000000000047941 */ /* 0x000fea0003800200 */
.L_x_440:
        /* <DEDUP_REMOVED lines=32> */
.L_x_443:
[----:B------:R-:W-:Y:S05]  /*1dd40*/  BSYNC.RECONVERGENT B4 ;  /* 0x0000000000047941 */ /* 0x000fea0003800200 */
.L_x_442:
        /* <DEDUP_REMOVED lines=23> */
[----:B------:R-:W-:Y:S01]  /*1dec0*/  FFMA R7, RZ, 29.99997711181640625, R75 ;  /* 0x41effff4ff077823 */ /* 0x000fe2000000004b */
        /* <DEDUP_REMOVED lines=11> */
[----:B-12---:R-:W-:Y:S05]  /*1df80*/  CALL.REL.NOINC `($__internal_1_$__cuda_sm20_div_rn_f64_full) ;  /* 0x00000264004c7944 */ /* 0x006fea0003c00000 */
.L_x_445:
[----:B------:R-:W-:Y:S05]  /*1df90*/  BSYNC.RECONVERGENT B4 ;  /* 0x0000000000047941 */ /* 0x000fea0003800200 */
.L_x_444:
        /* <DEDUP_REMOVED lines=32> */
.L_x_447:
[----:B------:R-:W-:Y:S05]  /*1e1a0*/  BSYNC.RECONVERGENT B4 ;  /* 0x0000000000047941 */ /* 0x000fea0003800200 */
.L_x_446:
        /* <DEDUP_REMOVED lines=32> */
.L_x_449:
[----:B------:R-:W-:Y:S05]  /*1e3b0*/  BSYNC.RECONVERGENT B4 ;  /* 0x0000000000047941 */ /* 0x000fea0003800200 */
.L_x_448:
        /* <DEDUP_REMOVED lines=27> */
[----:B------:R-:W-:-:S04]  /*1e570*/  FFMA R7, RZ, 29.99997711181640625, R75 ;  /* 0x41effff4ff077823 */ /* 0x000fc8000000004b */
        /* <DEDUP_REMOVED lines=9> */
.L_x_451:
[----:B------:R-:W-:Y:S05]  /*1e610*/  BSYNC.RECONVERGENT B4 ;  /* 0x0000000000047941 */ /* 0x000fea0003800200 */
.L_x_450:
        /* <DEDUP_REMOVED lines=32> */
.L_x_453:
[----:B------:R-:W-:Y:S05]  /*1e820*/  BSYNC.RECONVERGENT B4 ;  /* 0x0000000000047941 */ /* 0x000fea0003800200 */
.L_x_452:
        /* <DEDUP_REMOVED lines=32> */
.L_x_455:
[----:B------:R-:W-:Y:S05]  /*1ea30*/  BSYNC.RECONVERGENT B4 ;  /* 0x0000000000047941 */ /* 0x000fea0003800200 */
.L_x_454:
        /* <DEDUP_REMOVED lines=36> */
.L_x_457:
[----:B------:R-:W-:Y:S05]  /*1ec80*/  BSYNC.RECONVERGENT B4 ;  /* 0x0000000000047941 */ /* 0x000fea0003800200 */
.L_x_456:
[----:B------:R-:W0:Y:S01]  /*1ec90*/  FRND.F64.FLOOR R74, R74 ;  /* 0x0000004a004a7313 */ /* 0x000e220000305800 */
[----:B------:R-:W-:Y:S01]  /*1eca0*/  UMOV UR4, 0xd7600000 ;  /* 0xd760000000047882 */ /* 0x000fe20000000000 */
[----:B------:R-:W-:-:S06]  /*1ecb0*/  UMOV UR5, 0x41effff4 ;  /* 0x41effff400057882 */ /* 0x000fcc0000000000 */
[----:B------:R3:W4:Y:S01]  /*1ecc0*/  F2I.U32.F64.TRUNC R48, R48 ;  /* 0x0000003000307311 */ /* 0x000722000030d000 */
[----:B0-----:R-:W-:-:S07]  /*1ecd0*/  DFMA R18, R74, -UR4, R18 ;  /* 0x800000044a127c2b */ /* 0x001fce0008000012 */
[----:B------:R3:W0:Y:S01]  /*1ece0*/  F2I.U32.F64.TRUNC R40, R40 ;  /* 0x0000002800287311 */ /* 0x000622000030d000 */
[----:B------:R-:W-:-:S07]  /*1ecf0*/  DADD R8, R18, UR4 ;  /* 0x0000000412087e29 */ /* 0x000fce0008000000 */
[----:B------:R3:W0:Y:S01]  /*1ed00*/  F2I.U32.F64.TRUNC R22, R22 ;  /* 0x0000001600167311 */ /* 0x000622000030d000 */
        /* <DEDUP_REMOVED lines=8> */
[----:B----4-:R3:W0:Y:S02]  /*1ed90*/  F2I.U32.F64.TRUNC R36, R36 ;  /* 0x0000002400247311 */ /* 0x010624000030d000 */
.L_x_277:
[----:B------:R-:W-:Y:S05]  /*1eda0*/  BSYNC.RECONVERGENT B1 ;  /* 0x0000000000017941 */ /* 0x000fea0003800200 */
.L_x_276:
[----:B------:R-:W-:Y:S01]  /*1edb0*/  ISETP.GT.U32.AND P0, PT, R6, 0x1, PT ;  /* 0x000000010600780c */ /* 0x000fe20003f04070 */
[----:B------:R-:W-:Y:S01]  /*1edc0*/  VIADD R0, R0, 0x1 ;  /* 0x0000000100007836 */ /* 0x000fe20000000000 */
[--C-:B------:R-:W-:Y:S02]  /*1edd0*/  SHF.R.U64 R6, R6, 0x1, R5.reuse ;  /* 0x0000000106067819 */ /* 0x100fe40000001205 */
[----:B------:R-:W-:Y:S02]  /*1ede0*/  ISETP.GT.U32.AND.EX P0, PT, R5, RZ, PT, P0 ;  /* 0x000000ff0500720c */ /* 0x000fe40003f04100 */
[----:B------:R-:W-:-:S11]  /*1edf0*/  SHF.R.U32.HI R5, RZ, 0x1, R5 ;  /* 0x00000001ff057819 */ /* 0x000fd60000011605 */
[----:B------:R-:W-:Y:S05]  /*1ee00*/  @P0 BRA `(.L_x_458) ;  /* 0xffffff3800880947 */ /* 0x000fea000383ffff */
[----:B------:R-:W-:Y:S05]  /*1ee10*/  BSYNC.RECONVERGENT B2 ;  /* 0x0000000000027941 */ /* 0x000fea0003800200 */
.L_x_275:
[----:B---3--:R3:W4:Y:S08]  /*1ee20*/  I2F.F64.U32 R14, R48 ;  /* 0x00000030000e7312 */ /* 0x0087300000201800 */
[----:B0-----:R-:W0:Y:S08]  /*1ee30*/  I2F.F64.U32 R40, R40 ;  /* 0x0000002800287312 */ /* 0x001e300000201800 */
[----:B------:R-:W0:Y:S08]  /*1ee40*/  I2F.F64.U32 R22, R22 ;  /* 0x0000001600167312 */ /* 0x000e300000201800 */
[----:B------:R-:W0:Y:S08]  /*1ee50*/  I2F.F64.U32 R20, R20 ;  /* 0x0000001400147312 */ /* 0x000e300000201800 */
[----:B------:R-:W0:Y:S08]  /*1ee60*/  I2F.F64.U32 R46, R46 ;  /* 0x0000002e002e7312 */ /* 0x000e300000201800 */
[----:B------:R-:W0:Y:S08]  /*1ee70*/  I2F.F64.U32 R38, R38 ;  /* 0x0000002600267312 */ /* 0x000e300000201800 */
[----:B------:R-:W0:Y:S08]  /*1ee80*/  I2F.F64.U32 R52, R52 ;  /* 0x0000003400347312 */ /* 0x000e300000201800 */
[----:B------:R-:W0:Y:S08]  /*1ee90*/  I2F.F64.U32 R44, R44 ;  /* 0x0000002c002c7312 */ /* 0x000e300000201800 */
[----:B---34-:R-:W0:Y:S02]  /*1eea0*/  I2F.F64.U32 R36, R36 ;  /* 0x0000002400247312 */ /* 0x018e240000201800 */
.L_x_274:
[----:B------:R-:W-:Y:S05]  /*1eeb0*/  BSYNC.RECONVERGENT B3 ;  /* 0x0000000000037941 */ /* 0x000fea0003800200 */
.L_x_273:
[----:B------:R-:W3:Y:S01]  /*1eec0*/  MUFU.RCP64H R9, 4.29494272000000000000e+09 ;  /* 0x41effff400097908 */ /* 0x000ee20000001800 */
[----:B------:R-:W-:Y:S01]  /*1eed0*/  IMAD.MOV.U32 R10, RZ, RZ, -0x28a00000 ;  /* 0xd7600000ff0a7424 */ /* 0x000fe200078e00ff */
[----:B------:R-:W-:Y:S01]  /*1eee0*/  BSSY.RECONVERGENT B1, `(.L_x_459) ;  /* 0x0000019000017945 */ /* 0x000fe20003800200 */
[----:B------:R-:W-:Y:S02]  /*1eef0*/  IMAD.MOV.U32 R11, RZ, RZ, 0x41effff4 ;  /* 0x41effff4ff0b7424 */ /* 0x000fe400078e00ff */
[----:B------:R-:W-:-:S06]  /*1ef00*/  IMAD.MOV.U32 R8, RZ, RZ, 0x1 ;  /* 0x00000001ff087424 */ /* 0x000fcc00078e00ff */
[----:B---3--:R-:W-:-:S08]  /*1ef10*/  DFMA R6, R8, -R10, 1 ;  /* 0x3ff000000806742b */ /* 0x008fd0000000080a */
[----:B------:R-:W-:Y:S02]  /*1ef20*/  DFMA R12, R6, R6, R6 ;  /* 0x00000006060c722b */ /* 0x000fe40000000006 */
[----:B------:R-:W-:-:S06]  /*1ef30*/  DMUL R6, R14, 7.62939453125e-06 ;  /* 0x3ee000000e067828 */ /* 0x000fcc0000000000 */
[----:B------:R-:W-:-:S04]  /*1ef40*/  DFMA R12, R8, R12, R8 ;  /* 0x0000000c080c722b */ /* 0x000fc80000000008 */
[----:B------:R-:W3:Y:S04]  /*1ef50*/  FRND.F64.FLOOR R6, R6 ;  /* 0x0000000600067313 */ /* 0x000ee80000305800 */
[----:B------:R-:W-:-:S08]  /*1ef60*/  DFMA R8, R12, -R10, 1 ;  /* 0x3ff000000c08742b */ /* 0x000fd0000000080a */
[----:B------:R-:W-:Y:S02]  /*1ef70*/  DFMA R12, R12, R8, R12 ;  /* 0x000000080c0c722b */ /* 0x000fe4000000000c */
[C---:B---3--:R-:W-:Y:S02]  /*1ef80*/  DMUL R16, R6.reuse, R60 ;  /* 0x0000003c06107228 */ /* 0x048fe40000000000 */
[----:B------:R-:W-:-:S06]  /*1ef90*/  DFMA R14, R6, -131072, R14 ;  /* 0xc1000000060e782b */ /* 0x000fcc000000000e */
        /* <DEDUP_REMOVED lines=12> */
[----:B012---:R-:W-:Y:S05]  /*1f060*/  CALL.REL.NOINC `($__internal_1_$__cuda_sm20_div_rn_f64_full) ;  /* 0x0000025400147944 */ /* 0x007fea0003c00000 */
.L_x_460:
[----:B------:R-:W-:Y:S05]  /*1f070*/  BSYNC.RECONVERGENT B1 ;  /* 0x0000000000017941 */ /* 0x000fea0003800200 */
.L_x_459:
[----:B------:R-:W3:Y:S01]  /*1f080*/  MUFU.RCP64H R7, 4.29494272000000000000e+09 ;  /* 0x41effff400077908 */ /* 0x000ee20000001800 */
        /* <DEDUP_REMOVED lines=8> */
[----:B---3--:R-:W-:-:S08]  /*1f110*/  DFMA R8, R6, -R12, 1 ;  /* 0x3ff000000608742b */ /* 0x008fd0000000080c */
[----:B------:R-:W-:-:S08]  /*1f120*/  DFMA R8, R8, R8, R8 ;  /* 0x000000080808722b */ /* 0x000fd00000000008 */
[----:B------:R-:W-:-:S08]  /*1f130*/  DFMA R8, R6, R8, R6 ;  /* 0x000000080608722b */ /* 0x000fd00000000006 */
[----:B------:R-:W-:-:S08]  /*1f140*/  DFMA R6, R8, -R12, 1 ;  /* 0x3ff000000806742b */ /* 0x000fd0000000080c */
[----:B------:R-:W-:Y:S02]  /*1f150*/  DFMA R18, R8, R6, R8 ;  /* 0x000000060812722b */ /* 0x000fe40000000008 */
[----:B------:R-:W3:Y:S06]  /*1f160*/  FRND.F64.FLOOR R6, R74 ;  /* 0x0000004a00067313 */ /* 0x000eec0000305800 */
[----:B------:R-:W-:-:S08]  /*1f170*/  DMUL R8, R18, R14 ;  /* 0x0000000e12087228 */ /* 0x000fd00000000000 */
[-C--:B------:R-:W-:Y:S02]  /*1f180*/  DFMA R10, R8, -R12.reuse, R14 ;  /* 0x8000000c080a722b */ /* 0x080fe4000000000e */
[----:B---3--:R-:W-:-:S06]  /*1f190*/  DFMA R6, R6, -R12, R16 ;  /* 0x8000000c0606722b */ /* 0x008fcc0000000010 */
        /* <DEDUP_REMOVED lines=13> */
[----:B012---:R-:W-:Y:S05]  /*1f270*/  CALL.REL.NOINC `($__internal_1_$__cuda_sm20_div_rn_f64_full) ;  /* 0x0000025000907944 */ /* 0x007fea0003c00000 */
.L_x_462:
[----:B------:R-:W-:Y:S05]  /*1f280*/  BSYNC.RECONVERGENT B1 ;  /* 0x0000000000017941 */ /* 0x000fea0003800200 */
.L_x_461:
[----:B------:R-:W3:Y:S01]  /*1f290*/  MUFU.RCP64H R11, 4.29494272000000000000e+09 ;  /* 0x41effff4000b7908 */ /* 0x000ee20000001800 */
[----:B------:R-:W-:Y:S01]  /*1f2a0*/  IMAD.MOV.U32 R8, RZ, RZ, -0x28a00000 ;  /* 0xd7600000ff087424 */ /* 0x000fe200078e00ff */
[----:B------:R-:W-:Y:S01]  /*1f2b0*/  MOV R10, 0x1 ;  /* 0x00000001000a7802 */ /* 0x000fe20000000f00 */
[----:B------:R-:W-:Y:S01]  /*1f2c0*/  IMAD.MOV.U32 R9, RZ, RZ, 0x41effff4 ;  /* 0x41effff4ff097424 */ /* 0x000fe200078e00ff */
[----:B------:R-:W-:Y:S01]  /*1f2d0*/  UMOV UR4, 0xd7600000 ;  /* 0xd760000000047882 */ /* 0x000fe20000000000 */
[----:B------:R-:W-:Y:S01]  /*1f2e0*/  UMOV UR5, 0x41effff4 ;  /* 0x41effff400057882 */ /* 0x000fe20000000000 */
[----:B------:R-:W-:Y:S02]  /*1f2f0*/  BSSY.RECONVERGENT B1, `(.L_x_463) ;  /* 0x000001a000017945 */ /* 0x000fe40003800200 */
[----:B------:R-:W4:Y:S01]  /*1f300*/  FRND.F64.FLOOR R74, R74 ;  /* 0x0000004a004a7313 */ /* 0x000f220000305800 */
[-C--:B---3--:R-:W-:Y:S02]  /*1f310*/  DFMA R6, R10, -R8.reuse, 1 ;  /* 0x3ff000000a06742b */ /* 0x088fe40000000808 */
[----:B----4-:R-:W-:-:S06]  /*1f320*/  DFMA R14, R74, -R8, R14 ;  /* 0x800000084a0e722b */ /* 0x010fcc000000000e */
        /* <DEDUP_REMOVED lines=21> */
[----:B012---:R-:W-:Y:S05]  /*1f480*/  CALL.REL.NOINC `($__internal_1_$__cuda_sm20_div_rn_f64_full) ;  /* 0x00000250000c7944 */ /* 0x007fea0003c00000 */
.L_x_464:
[----:B------:R-:W-:Y:S05]  /*1f490*/  BSYNC.RECONVERGENT B1 ;  /* 0x0000000000017941 */ /* 0x000fea0003800200 */
.L_x_463:
        /* <DEDUP_REMOVED lines=11> */
[----:B0-----:R-:W-:Y:S02]  /*1f550*/  DMUL R8, R40, 7.62939453125e-06 ;  /* 0x3ee0000028087828 */ /* 0x001fe40000000000 */
[----:B------:R-:W-:-:S04]  /*1f560*/  DSETP.GEU.AND P0, PT, R16, RZ, PT ;  /* 0x000000ff1000722a */ /* 0x000fc80003f0e000 */
[----:B------:R-:W-:-:S04]  /*1f570*/  DFMA R10, R6, R10, R6 ;  /* 0x0000000a060a722b */ /* 0x000fc80000000006 */
[----:B------:R-:W2:Y:S04]  /*1f580*/  FRND.F64.FLOOR R8, R8 ;  /* 0x0000000800087313 */ /* 0x000ea80000305800 */
[----:B------:R-:W-:-:S08]  /*1f590*/  DFMA R6, R10, -R12, 1 ;  /* 0x3ff000000a06742b */ /* 0x000fd0000000080c */
[----:B------:R-:W-:Y:S02]  /*1f5a0*/  DFMA R18, R10, R6, R10 ;  /* 0x000000060a12722b */ /* 0x000fe4000000000a */
[----:B------:R-:W-:Y:S02]  /*1f5b0*/  DADD R6, R16, UR4 ;  /* 0x0000000410067e29 */ /* 0x000fe40008000000 */
[----:B--2---:R-:W-:-:S08]  /*1f5c0*/  DMUL R14, R8, R62 ;  /* 0x0000003e080e7228 */ /* 0x004fd00000000000 */
[----:B------:R-:W-:Y:S02]  /*1f5d0*/  DMUL R10, R18, R14 ;  /* 0x0000000e120a7228 */ /* 0x000fe40000000000 */
[----:B------:R-:W-:-:S06]  /*1f5e0*/  FSETP.GEU.AND P2, PT, |R15|, 6.5827683646048100446e-37, PT ;  /* 0x036000000f00780b */ /* 0x000fcc0003f4e200 */
[----:B------:R-:W-:-:S08]  /*1f5f0*/  DFMA R12, R10, -R12, R14 ;  /* 0x8000000c0a0c722b */ /* 0x000fd0000000000e */
[----:B------:R-:W-:Y:S01]  /*1f600*/  DFMA R74, R18, R12, R10 ;  /* 0x0000000c124a722b */ /* 0x000fe2000000000a */
[----:B------:R-:W-:Y:S02]  /*1f610*/  FSEL R10, R6, R16, !P0 ;  /* 0x00000010060a7208 */ /* 0x000fe40004000000 */
[----:B------:R-:W-:Y:S01]  /*1f620*/  FSEL R11, R7, R17, !P0 ;  /* 0x00000011070b7208 */ /* 0x000fe20004000000 */
[----:B------:R-:W-:-:S06]  /*1f630*/  DFMA R16, R8, -131072, R40 ;  /* 0xc10000000810782b */ /* 0x000fcc0000000028 */
        /* <DEDUP_REMOVED lines=12> */
[----:B-1----:R-:W-:Y:S05]  /*1f700*/  CALL.REL.NOINC `($__internal_1_$__cuda_sm20_div_rn_f64_full) ;  /* 0x0000024c006c7944 */ /* 0x002fea0003c00000 */
.L_x_466:
[----:B------:R-:W-:Y:S05]  /*1f710*/  BSYNC.RECONVERGENT B1 ;  /* 0x0000000000017941 */ /* 0x000fea0003800200 */
.L_x_465:
        /* <DEDUP_REMOVED lines=31> */
[----:B-1----:R-:W-:Y:S05]  /*1f910*/  CALL.REL.NOINC `($__internal_1_$__cuda_sm20_div_rn_f64_full) ;  /* 0x0000024800e87944 */ /* 0x002fea0003c00000 */
.L_x_468:
[----:B------:R-:W-:Y:S05]  /*1f920*/  BSYNC.RECONVERGENT B1 ;  /* 0x0000000000017941 */ /* 0x000fea0003800200 */
.L_x_467:
[----:B------:R-:W0:Y:S01]  /*1f930*/  MUFU.RCP64H R11, 4.29494272000000000000e+09 ;  /* 0x41effff4000b7908 */ /* 0x000e220000001800 */
[----:B------:R-:W-:Y:S01]  /*1f940*/  IMAD.MOV.U32 R8, RZ, RZ, -0x28a00000 ;  /* 0xd7600000ff087424 */ /* 0x000fe200078e00ff */
[----:B------:R-:W-:Y:S01]  /*1f950*/  UMOV UR4, 0xd7600000 ;  /* 0xd760000000047882 */ /* 0x000fe20000000000 */
[----:B------:R-:W-:Y:S01]  /*1f960*/  IMAD.MOV.U32 R9, RZ, RZ, 0x41effff4 ;  /* 0x41effff4ff097424 */ /* 0x000fe200078e00ff */
[----:B------:R-:W-:Y:S01]  /*1f970*/  UMOV UR5, 0x41effff4 ;  /* 0x41effff400057882 */ /* 0x000fe20000000000 */
[----:B------:R-:W-:Y:S01]  /*1f980*/  IMAD.MOV.U32 R10, RZ, RZ, 0x1 ;  /* 0x00000001ff0a7424 */ /* 0x000fe200078e00ff */
[----:B------:R-:W-:Y:S02]  /*1f990*/  BSSY.RECONVERGENT B1, `(.L_x_469) ;  /* 0x000001a000017945 */ /* 0x000fe40003800200 */
[----:B------:R-:W2:Y:S03]  /*1f9a0*/  FRND.F64.FLOOR R74, R74 ;  /* 0x0000004a004a7313 */ /* 0x000ea60000305800 */
[----:B0-----:R-:W-:-:S02]  /*1f9b0*/  DFMA R6, R10, -R8, 1 ;  /* 0x3ff000000a06742b */ /* 0x001fc40000000808 */
[----:B--2---:R-:W-:-:S06]  /*1f9c0*/  DFMA R16, R74, -R8, R16 ;  /* 0x800000084a10722b */ /* 0x004fcc0000000010 */
        /* <DEDUP_REMOVED lines=21> */
[----:B-1----:R-:W-:Y:S05]  /*1fb20*/  CALL.REL.NOINC `($__internal_1_$__cuda_sm20_div_rn_f64_full) ;  /* 0x0000024800647944 */ /* 0x002fea0003c00000 */
.L_x_470:
[----:B------:R-:W-:Y:S05]  /*1fb30*/  BSYNC.RECONVERGENT B1 ;  /* 0x0000000000017941 */ /* 0x000fea0003800200 */
.L_x_469:
        /* <DEDUP_REMOVED lines=11> */
[----:B------:R-:W-:Y:S02]  /*1fbf0*/  DMUL R8, R22, 7.62939453125e-06 ;  /* 0x3ee0000016087828 */ /* 0x000fe40000000000 */
[----:B------:R-:W-:-:S04]  /*1fc00*/  DSETP.GEU.AND P0, PT, R16, RZ, PT ;  /* 0x000000ff1000722a */ /* 0x000fc80003f0e000 */
[----:B------:R-:W-:-:S04]  /*1fc10*/  DFMA R10, R6, R10, R6 ;  /* 0x0000000a060a722b */ /* 0x000fc80000000006 */
[----:B------:R-:W0:Y:S04]  /*1fc20*/  FRND.F64.FLOOR R8, R8 ;  /* 0x0000000800087313 */ /* 0x000e280000305800 */
[----:B------:R-:W-:-:S08]  /*1fc30*/  DFMA R6, R10, -R12, 1 ;  /* 0x3ff000000a06742b */ /* 0x000fd0000000080c */
[----:B------:R-:W-:Y:S02]  /*1fc40*/  DFMA R24, R10, R6, R10 ;  /* 0x000000060a18722b */ /* 0x000fe4000000000a */
[----:B------:R-:W-:Y:S02]  /*1fc50*/  DADD R6, R16, UR4 ;  /* 0x0000000410067e29 */ /* 0x000fe40008000000 */
[C---:B0-----:R-:W-:Y:S02]  /*1fc60*/  DMUL R14, R8.reuse, R60 ;  /* 0x0000003c080e7228 */ /* 0x041fe40000000000 */
        /* <DEDUP_REMOVED lines=11> */
[----:B------:R-:W-:Y:S02]  /*1fd20*/  FFMA R0, RZ, 29.99997711181640625, R75 ;  /* 0x41effff4ff007823 */ /* 0x000fe4000000004b */
[----:B------:R-:W-:-:S03]  /*1fd30*/  DADD R18, R18, R6 ;  /* 0x0000000012127229 */ /* 0x000fc60000000006 */
[----:B------:R-:W-:-:S13]  /*1fd40*/  FSETP.GT.AND P0, PT, |R0|, 1.469367938527859385e-39, PT ;  /* 0x001000000000780b */ /* 0x000fda0003f04200 */
[----:B------:R-:W-:Y:S05]  /*1fd50*/  @P0 BRA P1, `(.L_x_472) ;  /* 0x0000000000180947 */ /* 0x000fea0000800000 */
[----:B------:R-:W-:Y:S01]  /*1fd60*/  IMAD.MOV.U32 R12, RZ, RZ, R14 ;  /* 0x000000ffff0c7224 */ /* 0x000fe200078e000e */
[----:B------:R-:W-:Y:S01]  /*1fd70*/  MOV R13, R15 ;  /* 0x0000000f000d7202 */ /* 0x000fe20000000f00 */
[----:B------:R-:W-:Y:S01]  /*1fd80*/  IMAD.MOV.U32 R66, RZ, RZ, -0x28a00000 ;  /* 0xd7600000ff427424 */ /* 0x000fe200078e00ff */
[----:B------:R-:W-:Y:S01]  /*1fd90*/  MOV R8, 0x1fdc0 ;  /* 0x0001fdc000087802 */ /* 0x000fe20000000f00 */
[----:B------:R-:W-:-:S07]  /*1fda0*/  IMAD.MOV.U32 R11, RZ, RZ, 0x41effff4 ;  /* 0x41effff4ff0b7424 */ /* 0x000fce00078e00ff */
[----:B-1----:R-:W-:Y:S05]  /*1fdb0*/  CALL.REL.NOINC `($__internal_1_$__cuda_sm20_div_rn_f64_full) ;  /* 0x0000024400c07944 */ /* 0x002fea0003c00000 */
.L_x_472:
[----:B------:R-:W-:Y:S05]  /*1fdc0*/  BSYNC.RECONVERGENT B1 ;  /* 0x0000000000017941 */ /* 0x000fea0003800200 */
.L_x_471:
        /* <DEDUP_REMOVED lines=31> */
[----:B-1----:R-:W-:Y:S05]  /*1ffc0*/  CALL.REL.NOINC `($__internal_1_$__cuda_sm20_div_rn_f64_full) ;  /* 0x00000244003c7944 */ /* 0x002fea0003c00000 */
.L_x_474:
[----:B------:R-:W-:Y:S05]  /*1ffd0*/  BSYNC.RECONVERGENT B1 ;  /* 0x0000000000017941 */ /* 0x000fea0003800200 */
.L_x_473:
[----:B------:R-:W0:Y:S01]  /*1ffe0*/  MUFU.RCP64H R11, 4.29494272000000000000e+09 ;  /* 0x41effff4000b7908 */ /* 0x000e220000001800 */
[----:B------:R-:W-:Y:S01]  /*1fff0*/  IMAD.MOV.U32 R8, RZ, RZ, -0x28a00000 ;  /* 0xd7600000ff087424 */ /* 0x000fe200078e00ff */
[----:B------:R-:W-:Y:S01]  /*20000*/  MOV R10, 0x1 ;  /* 0x00000001000a7802 */ /* 0x000fe20000000f00 */
[----:B------:R-:W-:Y:S01]  /*20010*/  IMAD.MOV.U32 R9, RZ, RZ, 0x41effff4 ;  /* 0x41effff4ff097424 */ /* 0x000fe200078e00ff */
[----:B------:R-:W-:Y:S01]  /*20020*/  UMOV UR4, 0xd7600000 ;  /* 0xd760000000047882 */ /* 0x000fe20000000000 */
[----:B------:R-:W-:Y:S01]  /*20030*/  UMOV UR5, 0x41effff4 ;  /* 0x41effff400057882 */ /* 0x000fe20000000000 */
[----:B------:R-:W-:Y:S02]  /*20040*/  BSSY.RECONVERGENT B1, `(.L_x_475) ;  /* 0x000001a000017945 */ /* 0x000fe40003800200 */
[----:B------:R-:W2:Y:S01]  /*20050*/  FRND.F64.FLOOR R74, R74 ;  /* 0x0000004a004a7313 */ /* 0x000ea20000305800 */
[-C--:B0-----:R-:W-:Y:S02]  /*20060*/  DFMA R6, R10, -R8.reuse, 1 ;  /* 0x3ff000000a06742b */ /* 0x081fe40000000808 */
        /* <DEDUP_REMOVED lines=22> */
[----:B-1----:R-:W-:Y:S05]  /*201d0*/  CALL.REL.NOINC `($__internal_1_$__cuda_sm20_div_rn_f64_full) ;  /* 0x0000024000b87944 */ /* 0x002fea0003c00000 */
.L_x_476:
[----:B------:R-:W-:Y:S05]  /*201e0*/  BSYNC.RECONVERGENT B1 ;  /* 0x0000000000017941 */ /* 0x000fea0003800200 */
.L_x_475:
[----:B------:R-:W0:Y:S01]  /*201f0*/  FRND.F64.FLOOR R74, R74 ;  /* 0x0000004a004a7313 */ /* 0x000e220000305800 */
[----:B------:R-:W-:Y:S01]  /*20200*/  IMAD.MOV.U32 R10, RZ, RZ, -0x28a00000 ;  /* 0xd7600000ff0a7424 */ /* 0x000fe200078e00ff */
[----:B------:R-:W-:Y:S01]  /*20210*/  MOV R11, 0x41effff4 ;  /* 0x41effff4000b7802 */ /* 0x000fe20000000f00 */
[----:B------:R-:W-:Y:S01]  /*20220*/  IMAD.MOV.U32 R12, RZ, RZ, 0x1 ;  /* 0x00000001ff0c7424 */ /* 0x000fe200078e00ff */
[----:B------:R-:W-:Y:S01]  /*20230*/  UMOV UR4, 0xd7600000 ;  /* 0xd760000000047882 */ /* 0x000fe20000000000 */
[----:B------:R-:W-:Y:S01]  /*20240*/  UMOV UR5, 0x41effff4 ;  /* 0x41effff400057882 */ /* 0x000fe20000000000 */
[----:B------:R-:W-:Y:S02]  /*20250*/  BSSY.RECONVERGENT B1, `(.L_x_477) ;  /* 0x000001e000017945 */ /* 0x000fe40003800200 */
[----:B------:R-:W2:Y:S01]  /*20260*/  MUFU.RCP64H R13, 4.29494272000000000000e+09 ;  /* 0x41effff4000d7908 */ /* 0x000ea20000001800 */
[----:B0-----:R-:W-:-:S08]  /*20270*/  DFMA R14, R74, -R10, R14 ;  /* 0x8000000a4a0e722b */ /* 0x001fd0000000000e */
[----:B------:R-:W-:Y:S02]  /*20280*/  DADD R6, R14, UR4 ;  /* 0x000000040e067e29 */ /* 0x000fe40008000000 */
[----:B--2---:R-:W-:Y:S02]  /*20290*/  DFMA R8, R12, -R10, 1 ;  /* 0x3ff000000c08742b */ /* 0x004fe4000000080a */
        /* <DEDUP_REMOVED lines=25> */
.L_x_478:
[----:B------:R-:W-:Y:S05]  /*20430*/  BSYNC.RECONVERGENT B1 ;  /* 0x0000000000017941 */ /* 0x000fea0003800200 */
.L_x_477:
[----:B------:R-:W0:Y:S01]  /*20440*/  MUFU.RCP64H R7, 4.29494272000000000000e+09 ;  /* 0x41effff400077908 */ /* 0x000e220000001800 */
[----:B------:R-:W-:Y:S01]  /*20450*/  MOV R22, 0xd7600000 ;  /* 0xd760000000167802 */ /* 0x000fe20000000f00 */
[----:B------:R-:W-:Y:S01]  /*20460*/  IMAD.MOV.U32 R23, RZ, RZ, 0x41effff4 ;  /* 0x41effff4ff177424 */ /* 0x000fe200078e00ff */
[----:B------:R-:W-:Y:S01]  /*20470*/  UMOV UR4, 0xd7600000 ;  /* 0xd760000000047882 */ /* 0x000fe20000000000 */
[----:B------:R-:W-:Y:S01]  /*20480*/  IMAD.MOV.U32 R6, RZ, RZ, 0x1 ;  /* 0x00000001ff067424 */ /* 0x000fe200078e00ff */
[----:B------:R-:W-:Y:S01]  /*20490*/  UMOV UR5, 0x41effff4 ;  /* 0x41effff400057882 */ /* 0x000fe20000000000 */
[----:B------:R-:W-:Y:S04]  /*204a0*/  BSSY.RECONVERGENT B1, `(.L_x_479) ;  /* 0x000001d000017945 */ /* 0x000fe80003800200 */
[----:B0-----:R-:W-:-:S08]  /*204b0*/  DFMA R8, R6, -R22, 1 ;  /* 0x3ff000000608742b */ /* 0x001fd00000000816 */
[----:B------:R-:W-:Y:S02]  /*204c0*/  DFMA R10, R8, R8, R8 ;  /* 0x00000008080a722b */ /* 0x000fe40000000008 */
[----:B------:R-:W-:-:S06]  /*204d0*/  DMUL R8, R20, 7.62939453125e-06 ;  /* 0x3ee0000014087828 */ /* 0x000fcc0000000000 */
[----:B------:R-:W-:Y:S01]  /*204e0*/  DFMA R10, R6, R10, R6 ;  /* 0x0000000a060a722b */ /* 0x000fe20000000006 */
[----:B------:R-:W0:Y:S07]  /*204f0*/  FRND.F64.FLOOR R16, R8 ;  /* 0x0000000800107313 */ /* 0x000e2e0000305800 */
[----:B------:R-:W-:Y:S02]  /*20500*/  DFMA R6, R10, -R22, 1 ;  /* 0x3ff000000a06742b */ /* 0x000fe40000000816 */
[----:B0-----:R-:W-:-:S06]  /*20510*/  DMUL R14, R16, R60 ;  /* 0x0000003c100e7228 */ /* 0x001fcc0000000000 */
[----:B------:R-:W-:Y:S02]  /*20520*/  DFMA R24, R10, R6, R10 ;  /* 0x000000060a18722b */ /* 0x000fe4000000000a */
[----:B------:R-:W0:Y:S01]  /*20530*/  FRND.F64.FLOOR R6, R74 ;  /* 0x0000004a00067313 */ /* 0x000e220000305800 */
[----:B------:R-:W-:-:S05]  /*20540*/  DFMA R16, R16, -131072, R20 ;  /* 0xc10000001010782b */ /* 0x000fca0000000014 */
[----:B------:R-:W-:Y:S01]  /*20550*/  DMUL R10, R24, R14 ;  /* 0x0000000e180a7228 */ /* 0x000fe20000000000 */
[----:B------:R-:W-:-:S07]  /*20560*/  FSETP.GEU.AND P2, PT, |R15|, 6.5827683646048100446e-37, PT ;  /* 0x036000000f00780b */ /* 0x000fce0003f4e200 */
        /* <DEDUP_REMOVED lines=16> */
.L_x_480:
[----:B------:R-:W-:Y:S05]  /*20670*/  BSYNC.RECONVERGENT B1 ;  /* 0x0000000000017941 */ /* 0x000fea0003800200 */
.L_x_479:
        /* <DEDUP_REMOVED lines=32> */
.L_x_482:
[----:B------:R-:W-:Y:S05]  /*20880*/  BSYNC.RECONVERGENT B1 ;  /* 0x0000000000017941 */ /* 0x000fea0003800200 */
.L_x_481:
        /* <DEDUP_REMOVED lines=32> */
.L_x_484:
[----:B------:R-:W-:Y:S05]  /*20a90*/  BSYNC.RECONVERGENT B1 ;  /* 0x0000000000017941 */ /* 0x000fea0003800200 */
.L_x_483:
        /* <DEDUP_REMOVED lines=18> */
[----:B0-----:R-:W-:-:S08]  /*20bc0*/  DMUL R14, R8, R62 ;  /* 0x0000003e080e7228 */ /* 0x001fd00000000000 */
        /* <DEDUP_REMOVED lines=14> */
[----:B------:R-:W-:Y:S01]  /*20cb0*/  MOV R12, R14 ;  /* 0x0000000e000c7202 */ /* 0x000fe20000000f00 */
[----:B------:R-:W-:Y:S01]  /*20cc0*/  IMAD.MOV.U32 R13, RZ, RZ, R15 ;  /* 0x000000ffff0d7224 */ /* 0x000fe200078e000f */
[----:B------:R-:W-:Y:S01]  /*20cd0*/  MOV R8, 0x20d10 ;  /* 0x00020d1000087802 */ /* 0x000fe20000000f00 */
[----:B------:R-:W-:Y:S02]  /*20ce0*/  IMAD.MOV.U32 R66, RZ, RZ, -0x28a00000 ;  /* 0xd7600000ff427424 */ /* 0x000fe400078e00ff */
[----:B------:R-:W-:-:S07]  /*20cf0*/  IMAD.MOV.U32 R11, RZ, RZ, 0x41effff4 ;  /* 0x41effff4ff0b7424 */ /* 0x000fce00078e00ff */
[----:B-1----:R-:W-:Y:S05]  /*20d00*/  CALL.REL.NOINC `($__internal_1_$__cuda_sm20_div_rn_f64_full) ;  /* 0x0000023400ec7944 */ /* 0x002fea0003c00000 */
.L_x_486:
[----:B------:R-:W-:Y:S05]  /*20d10*/  BSYNC.RECONVERGENT B1 ;  /* 0x0000000000017941 */ /* 0x000fea0003800200 */
.L_x_485:
        /* <DEDUP_REMOVED lines=32> */
.L_x_488:
[----:B------:R-:W-:Y:S05]  /*20f20*/  BSYNC.RECONVERGENT B1 ;  /* 0x0000000000017941 */ /* 0x000fea0003800200 */
.L_x_487:
        /* <DEDUP_REMOVED lines=32> */
.L_x_490:
[----:B------:R-:W-:Y:S05]  /*21130*/  BSYNC.RECONVERGENT B1 ;  /* 0x0000000000017941 */ /* 0x000fea0003800200 */
.L_x_489:
[----:B------:R-:W0:Y:S01]  /*21140*/  MUFU.RCP64H R7, 4.29494272000000000000e+09 ;  /* 0x41effff400077908 */ /* 0x000e220000001800 */
[----:B------:R-:W-:Y:S01]  /*21150*/  MOV R12, 0xd7600000 ;  /* 0xd7600000000c7802 */ /* 0x000fe20000000f00 */
[----:B------:R-:W-:Y:S01]  /*21160*/  IMAD.MOV.U32 R13, RZ, RZ, 0x41effff4 ;  /* 0x41effff4ff0d7424 */ /* 0x000fe200078e00ff */
[----:B------:R-:W-:Y:S01]  /*21170*/  UMOV UR4, 0xd7600000 ;  /* 0xd760000000047882 */ /* 0x000fe20000000000 */
[----:B------:R-:W-:Y:S01]  /*21180*/  IMAD.MOV.U32 R6, RZ, RZ, 0x1 ;  /* 0x00000001ff067424 */ /* 0x000fe200078e00ff */
[----:B------:R-:W-:Y:S01]  /*21190*/  UMOV UR5, 0x41effff4 ;  /* 0x41effff400057882 */ /* 0x000fe20000000000 */
[----:B------:R-:W-:Y:S02]  /*211a0*/  BSSY.RECONVERGENT B1, `(.L_x_491) ;  /* 0x0000022000017945 */ /* 0x000fe40003800200 */
[----:B------:R-:W2:Y:S02]  /*211b0*/  FRND.F64.FLOOR R74, R74 ;  /* 0x0000004a004a7313 */ /* 0x000ea40000305800 */
        /* <DEDUP_REMOVED lines=32> */
.L_x_492:
[----:B------:R-:W-:Y:S05]  /*213c0*/  BSYNC.RECONVERGENT B1 ;  /* 0x0000000000017941 */ /* 0x000fea0003800200 */
.L_x_491:
        /* <DEDUP_REMOVED lines=32> */
.L_x_494:
[----:B------:R-:W-:Y:S05]  /*215d0*/  BSYNC.RECONVERGENT B1 ;  /* 0x0000000000017941 */ /* 0x000fea0003800200 */
.L_x_493:
        /* <DEDUP_REMOVED lines=32> */
.L_x_496:
[----:B------:R-:W-:Y:S05]  /*217e0*/  BSYNC.RECONVERGENT B1 ;  /* 0x0000000000017941 */ /* 0x000fea0003800200 */
.L_x_495:
[----:B------:R-:W0:Y:S01]  /*217f0*/  FRND.F64.FLOOR R74, R74 ;  /* 0x0000004a004a7313 */ /* 0x000e220000305800 */
[----:B------:R-:W-:Y:S01]  /*21800*/  IMAD.MOV.U32 R10, RZ, RZ, -0x28a00000 ;  /* 0xd7600000ff0a7424 */ /* 0x000fe200078e00ff */
[----:B------:R-:W-:Y:S01]  /*21810*/  UMOV UR4, 0xd7600000 ;  /* 0xd760000000047882 */ /* 0x000fe20000000000 */
[----:B------:R-:W-:Y:S01]  /*21820*/  IMAD.MOV.U32 R11, RZ, RZ, 0x41effff4 ;  /* 0x41effff4ff0b7424 */ /* 0x000fe200078e00ff */
[----:B------:R-:W-:Y:S01]  /*21830*/  UMOV UR5, 0x41effff4 ;  /* 0x41effff400057882 */ /* 0x000fe20000000000 */
[----:B------:R-:W-:Y:S01]  /*21840*/  IMAD.MOV.U32 R12, RZ, RZ, 0x1 ;  /* 0x00000001ff0c7424 */ /* 0x000fe200078e00ff */
        /* <DEDUP_REMOVED lines=30> */
.L_x_498:
[----:B------:R-:W-:Y:S05]  /*21a30*/  BSYNC.RECONVERGENT B1 ;  /* 0x0000000000017941 */ /* 0x000fea0003800200 */
.L_x_497:
[----:B------:R-:W0:Y:S01]  /*21a40*/  MUFU.RCP64H R7, 4.29494272000000000000e+09 ;  /* 0x41effff400077908 */ /* 0x000e220000001800 */
[----:B------:R-:W-:Y:S01]  /*21a50*/  IMAD.MOV.U32 R22, RZ, RZ, -0x28a00000 ;  /* 0xd7600000ff167424 */ /* 0x000fe200078e00ff */
[----:B------:R-:W-:Y:S01]  /*21a60*/  MOV R6, 0x1 ;  /* 0x0000000100067802 */ /* 0x000fe20000000f00 */
[----:B------:R-:W-:Y:S01]  /*21a70*/  IMAD.MOV.U32 R23, RZ, RZ, 0x41effff4 ;  /* 0x41effff4ff177424 */ /* 0x000fe200078e00ff */
[----:B------:R-:W-:Y:S01]  /*21a80*/  UMOV UR4, 0xd7600000 ;  /* 0xd760000000047882 */ /* 0x000fe20000000000 */
[----:B------:R-:W-:Y:S01]  /*21a90*/  UMOV UR5, 0x41effff4 ;  /* 0x41effff400057882 */ /* 0x000fe20000000000 */
[----:B------:R-:W-:Y:S03]  /*21aa0*/  BSSY.RECONVERGENT B1, `(.L_x_499) ;  /* 0x000001d000017945 */ /* 0x000fe60003800200 */
        /* <DEDUP_REMOVED lines=8> */
[----:B------:R-:W0:Y:S06]  /*21b30*/  FRND.F64.FLOOR R6, R74 ;  /* 0x0000004a00067313 */ /* 0x000e2c0000305800 */
[----:B------:R-:W-:Y:S01]  /*21b40*/  DMUL R12, R24, R16 ;  /* 0x00000010180c7228 */ /* 0x000fe20000000000 */
[----:B------:R-:W-:-:S07]  /*21b50*/  FSETP.GEU.AND P2, PT, |R17|, 6.5827683646048100446e-37, PT ;  /* 0x036000001100780b */ /* 0x000fce0003f4e200 */
[-C--:B------:R-:W-:Y:S02]  /*21b60*/  DFMA R14, R12, -R22.reuse, R16 ;  /* 0x800000160c0e722b */ /* 0x080fe40000000010 */
[----:B0-----:R-:W-:Y:S02]  /*21b70*/  DFMA R6, R6, -R22, R20 ;  /* 0x800000160606722b */ /* 0x001fe40000000014 */
[----:B------:R-:W-:-:S04]  /*21b80*/  DFMA R20, R10, -131072, R52 ;  /* 0xc10000000a14782b */ /* 0x000fc80000000034 */
        /* <DEDUP_REMOVED lines=14> */
.L_x_500:
[----:B------:R-:W-:Y:S05]  /*21c70*/  BSYNC.RECONVERGENT B1 ;  /* 0x0000000000017941 */ /* 0x000fea0003800200 */
.L_x_499:
        /* <DEDUP_REMOVED lines=32> */
.L_x_502:
[----:B------:R-:W-:Y:S05]  /*21e80*/  BSYNC.RECONVERGENT B1 ;  /* 0x0000000000017941 */ /* 0x000fea0003800200 */
.L_x_501:
        /* <DEDUP_REMOVED lines=32> */
.L_x_504:
[----:B------:R-:W-:Y:S05]  /*22090*/  BSYNC.RECONVERGENT B1 ;  /* 0x0000000000017941 */ /* 0x000fea0003800200 */
.L_x_503:
        /* <DEDUP_REMOVED lines=20> */
[----:B------:R-:W-:Y:S02]  /*221e0*/  DMUL R10, R22, R16 ;  /* 0x00000010160a7228 */ /* 0x000fe40000000000 */
[----:B------:R-:W-:-:S06]  /*221f0*/  FSETP.GEU.AND P2, PT, |R17|, 6.5827683646048100446e-37, PT ;  /* 0x036000001100780b */ /* 0x000fcc0003f4e200 */
        /* <DEDUP_REMOVED lines=16> */
[----:B-1----:R-:W-:Y:S05]  /*22300*/  CALL.REL.NOINC `($__internal_1_$__cuda_sm20_div_rn_f64_full) ;  /* 0x00000220006c7944 */ /* 0x002fea0003c00000 */
.L_x_506:
[----:B------:R-:W-:Y:S05]  /*22310*/  BSYNC.RECONVERGENT B1 ;  /* 0x0000000000017941 */ /* 0x000fea0003800200 */
.L_x_505:
        /* <DEDUP_REMOVED lines=32> */
.L_x_508:
[----:B------:R-:W-:Y:S05]  /*22520*/  BSYNC.RECONVERGENT B1 ;  /* 0x0000000000017941 */ /* 0x000fea0003800200 */
.L_x_507:
        /* <DEDUP_REMOVED lines=32> */
.L_x_510:
[----:B------:R-:W-:Y:S05]  /*22730*/  BSYNC.RECONVERGENT B1 ;  /* 0x0000000000017941 */ /* 0x000fea0003800200 */
.L_x_509:
        /* <DEDUP_REMOVED lines=40> */
.L_x_512:
[----:B------:R-:W-:Y:S05]  /*229c0*/  BSYNC.RECONVERGENT B1 ;  /* 0x0000000000017941 */ /* 0x000fea0003800200 */
.L_x_511:
        /* <DEDUP_REMOVED lines=32> */
.L_x_514:
[----:B------:R-:W-:Y:S05]  /*22bd0*/  BSYNC.RECONVERGENT B1 ;  /* 0x0000000000017941 */ /* 0x000fea0003800200 */
.L_x_513:
        /* <DEDUP_REMOVED lines=32> */
.L_x_516:
[----:B------:R-:W-:Y:S05]  /*22de0*/  BSYNC.RECONVERGENT B1 ;  /* 0x0000000000017941 */ /* 0x000fea0003800200 */
.L_x_515:
        /* <DEDUP_REMOVED lines=36> */
.L_x_518:
[----:B------:R-:W-:Y:S05]  /*23030*/  BSYNC.RECONVERGENT B1 ;  /* 0x0000000000017941 */ /* 0x000fea0003800200 */
.L_x_517:
[----:B------:R-:W0:Y:S01]  /*23040*/  FRND.F64.FLOOR R74, R74 ;  /* 0x0000004a004a7313 */ /* 0x000e220000305800 */
[----:B------:R-:W-:Y:S01]  /*23050*/  UMOV UR4, 0xd7600000 ;  /* 0xd760000000047882 */ /* 0x000fe20000000000 */
[----:B------:R-:W-:Y:S01]  /*23060*/  UMOV UR5, 0x41effff4 ;  /* 0x41effff400057882 */ /* 0x000fe20000000000 */
[----:B------:R-:W-:Y:S02]  /*23070*/  HFMA2 R16, -RZ, RZ, 0, 5.9604644775390625e-08 ;  /* 0x00000001ff107431 */ /* 0x000fe400000001ff */
[----:B------:R-:W-:Y:S01]  /*23080*/  IMAD.MOV.U32 R0, RZ, RZ, RZ ;  /* 0x000000ffff007224 */ /* 0x000fe200078e00ff */
[----:B------:R-:W-:Y:S01]  /*23090*/  UMOV UR8, 0xa ;  /* 0x0000000a00087882 */ /* 0x000fe20000000000 */
[----:B------:R-:W-:Y:S01]  /*230a0*/  IMAD.MOV.U32 R30, RZ, RZ, 0x1 ;  /* 0x00000001ff1e7424 */ /* 0x000fe200078e00ff */
[----:B------:R2:W3:Y:S01]  /*230b0*/  F2I.U32.F64.TRUNC R5, R18 ;  /* 0x0000001200057311 */ /* 0x0004e2000030d000 */
[----:B0-----:R-:W-:-:S07]  /*230c0*/  DFMA R20, R74, -UR4, R20 ;  /* 0x800000044a147c2b */ /* 0x001fce0008000014 */
[----:B------:R0:W4:Y:S01]  /*230d0*/  F2I.U32.F64.TRUNC R15, R14 ;  /* 0x0000000e000f7311 */ /* 0x000122000030d000 */
[----:B--2---:R-:W-:Y:S01]  /*230e0*/  CS2R R18, SRZ ;  /* 0x0000000000127805 */ /* 0x004fe2000001ff00 */
[C---:B------:R-:W-:Y:S01]  /*230f0*/  DADD R6, R20.reuse, UR4 ;  /* 0x0000000414067e29 */ /* 0x040fe20008000000 */
[----:B------:R-:W2:Y:S01]  /*23100*/  LDCU.64 UR4, c[0x4][0x10] ;  /* 0x01000200ff0477ac */ /* 0x000ea20008000a00 */
[----:B------:R-:W-:Y:S01]  /*23110*/  DSETP.GEU.AND P0, PT, R20, RZ, PT ;  /* 0x000000ff1400722a */ /* 0x000fe20003f0e000 */
[----:B---3--:R3:W-:Y:S01]  /*23120*/  STG.E desc[UR6][R64.64+0xc], R5 ;  /* 0x00000c0540007986 */ /* 0x0087e2000c101906 */
[----:B0-----:R-:W-:-:S03]  /*23130*/  IMAD.MOV.U32 R14, RZ, RZ, RZ ;  /* 0x000000ffff0e7224 */ /* 0x001fc600078e00ff */
[----:B----4-:R3:W-:Y:S03]  /*23140*/  STG.E desc[UR6][R64.64+0x10], R15 ;  /* 0x0000100f40007986 */ /* 0x0107e6000c101906 */
[----:B------:R-:W-:Y:S01]  /*23150*/  FSEL R8, R6, R20, !P0 ;  /* 0x0000001406087208 */ /* 0x000fe20004000000 */
[----:B------:R-:W-:Y:S01]  /*23160*/  IMAD.MOV.U32 R6, RZ, RZ, RZ ;  /* 0x000000ffff067224 */ /* 0x000fe200078e00ff */
[----:B------:R-:W-:Y:S01]  /*23170*/  FSEL R9, R7, R21, !P0 ;  /* 0x0000001507097208 */ /* 0x000fe20004000000 */
[----:B------:R-:W-:Y:S02]  /*23180*/  IMAD.MOV.U32 R20, RZ, RZ, RZ ;  /* 0x000000ffff147224 */ /* 0x000fe400078e00ff */
[----:B------:R-:W-:Y:S01]  /*23190*/  IMAD.MOV.U32 R21, RZ, RZ, 0x1 ;  /* 0x00000001ff157424 */ /* 0x000fe200078e00ff */
[----:B------:R-:W0:Y:S01]  /*231a0*/  F2I.U32.F64.TRUNC R17, R8 ;  /* 0x0000000800117311 */ /* 0x000e22000030d000 */
[----:B--2---:R-:W-:-:S04]  /*231b0*/  UIADD3 UR4, UP0, UPT, UR4, 0x10, URZ ;  /* 0x0000001004047890 */ /* 0x004fc8000ff1e0ff */
[----:B------:R-:W-:Y:S02]  /*231c0*/  UIADD3.X UR5, UPT, UPT, URZ, UR5, URZ, UP0, !UPT ;  /* 0x00000005ff057290 */ /* 0x000fe400087fe4ff */
[----:B------:R-:W-:Y:S01]  /*231d0*/  IMAD.U32 R24, RZ, RZ, UR4 ;  /* 0x00000004ff187e24 */ /* 0x000fe2000f8e00ff */
[----:B------:R-:W-:-:S03]  /*231e0*/  UMOV UR4, URZ ;  /* 0x000000ff00047c82 */ /* 0x000fc60008000000 */
[----:B------:R-:W-:Y:S01]  /*231f0*/  IMAD.U32 R25, RZ, RZ, UR5 ;  /* 0x00000005ff197e24 */ /* 0x000fe2000f8e00ff */
[----:B------:R-:W-:Y:S01]  /*23200*/  UMOV UR5, URZ ;  /* 0x000000ff00057c82 */ /* 0x000fe20008000000 */
[----:B0-----:R3:W-:Y:S05]  /*23210*/  STG.E desc[UR6][R64.64+0x14], R17 ;  /* 0x0000141140007986 */ /* 0x0017ea000c101906 */
.L_x_700:
[----:B------:R-:W-:Y:S02]  /*23220*/  ULOP3.LUT UR9, UR8, 0x1, URZ, 0xc0, !UPT ;  /* 0x0000000108097892 */ /* 0x000fe4000f8ec0ff */
[----:B------:R-:W-:Y:S02]  /*23230*/  UIADD3 UR5, UPT, UPT, UR5, 0x1, URZ ;  /* 0x0000000105057890 */ /* 0x000fe4000fffe0ff */
[----:B------:R-:W-:Y:S02]  /*23240*/  UISETP.NE.U32.AND UP0, UPT, UR9, 0x1, UPT ;  /* 0x000000010900788c */ /* 0x000fe4000bf05070 */
[----:B------:R-:W-:Y:S02]  /*23250*/  UISETP.NE.AND UP1, UPT, UR5, 0x4, UPT ;  /* 0x000000040500788c */ /* 0x000fe4000bf25270 */
[----:B------:R-:W-:-:S09]  /*23260*/  UISETP.NE.U32.AND.EX UP0, UPT, URZ, URZ, UPT, UP0 ;  /* 0x000000ffff00728c */ /* 0x000fd2000bf05100 */
[----:B0-2---:R-:W-:Y:S05]  /*23270*/  BRA.U UP0, `(.L_x_519) ;  /* 0x000000c500387547 */ /* 0x005fea000b800000 */
[----:B------:R-:W2:Y:S04]  /*23280*/  LDG.E R50, desc[UR6][R24.64+-0x10] ;  /* 0xfffff00618327981 */ /* 0x000ea8000c1e1900 */
[----:B------:R-:W4:Y:S04]  /*23290*/  LDG.E R44, desc[UR6][R24.64+-0xc] ;  /* 0xfffff406182c7981 */ /* 0x000f28000c1e1900 */
[----:B------:R-:W5:Y:S01]  /*232a0*/  LDG.E R36, desc[UR6][R24.64+-0x8] ;  /* 0xfffff80618247981 */ /* 0x000f62000c1e1900 */
[----:B------:R-:W0:Y:S01]  /*232b0*/  MUFU.RCP64H R9, 4.29496524800000000000e+09 ;  /* 0x41efffff00097908 */ /* 0x000e220000001800 */
[----:B------:R-:W-:Y:S01]  /*232c0*/  IMAD.MOV.U32 R10, RZ, RZ, -0x1a200000 ;  /* 0xe5e00000ff0a7424 */ /* 0x000fe200078e00ff */
[----:B------:R-:W-:Y:S01]  /*232d0*/  MOV R11, 0x41efffff ;  /* 0x41efffff000b7802 */ /* 0x000fe20000000f00 */
[----:B------:R-:W-:Y:S01]  /*232e0*/  IMAD.MOV.U32 R8, RZ, RZ, 0x1 ;  /* 0x00000001ff087424 */ /* 0x000fe200078e00ff */
[----:B------:R-:W-:Y:S04]  /*232f0*/  BSSY.RECONVERGENT B1, `(.L_x_520) ;  /* 0x0000021000017945 */ /* 0x000fe80003800200 */
[----:B------:R-:W-:Y:S01]  /*23300*/  I2F.F64.U32 R22, R30 ;  /* 0x0000001e00167312 */ /* 0x000fe20000201800 */
[----:B0-----:R-:W-:-:S08]  /*23310*/  DFMA R12, R8, -R10, 1 ;  /* 0x3ff00000080c742b */ /* 0x001fd0000000080a */
[----:B------:R-:W-:-:S08]  /*23320*/  DFMA R12, R12, R12, R12 ;  /* 0x0000000c0c0c722b */ /* 0x000fd0000000000c */
[----:B------:R-:W-:-:S08]  /*23330*/  DFMA R12, R8, R12, R8 ;  /* 0x0000000c080c722b */ /* 0x000fd00000000008 */
[----:B------:R-:W-:-:S08]  /*23340*/  DFMA R8, R12, -R10, 1 ;  /* 0x3ff000000c08742b */ /* 0x000fd0000000080a */
[----:B------:R-:W-:Y:S01]  /*23350*/  DFMA R12, R12, R8, R12 ;  /* 0x000000080c0c722b */ /* 0x000fe2000000000c */
[----:B--2---:R-:W0:Y:S08]  /*23360*/  I2F.F64.U32 R50, R50 ;  /* 0x0000003200327312 */ /* 0x004e300000201800 */
[----:B----4-:R-:W2:Y:S01]  /*23370*/  I2F.F64.U32 R44, R44 ;  /* 0x0000002c002c7312 */ /* 0x010ea20000201800 */
[----:B0-----:R-:W-:-:S07]  /*23380*/  DMUL R46, R50, 7.62939453125e-06 ;  /* 0x3ee00000322e7828 */ /* 0x001fce0000000000 */
[----:B-----5:R-:W0:Y:S01]  /*23390*/  I2F.F64.U32 R36, R36 ;  /* 0x0000002400247312 */ /* 0x020e220000201800 */
[----:B--2---:R-:W-:-:S07]  /*233a0*/  DMUL R48, R44, 7.62939453125e-06 ;  /* 0x3ee000002c307828 */ /* 0x004fce0000000000 */
[----:B------:R-:W2:Y:S01]  /*233b0*/  FRND.F64.FLOOR R46, R46 ;  /* 0x0000002e002e7313 */ /* 0x000ea20000305800 */
[----:B0-----:R-:W-:-:S07]  /*233c0*/  DMUL R40, R36, 7.62939453125e-06 ;  /* 0x3ee0000024287828 */ /* 0x001fce0000000000 */
[----:B------:R-:W0:Y:S01]  /*233d0*/  FRND.F64.FLOOR R48, R48 ;  /* 0x0000003000307313 */ /* 0x000e220000305800 */
[----:B--2---:R-:W-:-:S07]  /*233e0*/  DMUL R28, R46, R22 ;  /* 0x000000162e1c7228 */ /* 0x004fce0000000000 */
[----:B------:R-:W2:Y:S01]  /*233f0*/  FRND.F64.FLOOR R40, R40 ;  /* 0x0000002800287313 */ /* 0x000ea20000305800 */
[----:B------:R-:W-:Y:S02]  /*23400*/  DFMA R50, R46, -131072, R50 ;  /* 0xc10000002e32782b */ /* 0x000fe40000000032 */
[----:B------:R-:W-:Y:S01]  /*23410*/  DMUL R74, R12, R28 ;  /* 0x0000001c0c4a7228 */ /* 0x000fe20000000000 */
[----:B------:R-:W-:Y:S01]  /*23420*/  FSETP.GEU.AND P1, PT, |R29|, 6.5827683646048100446e-37, PT ;  /* 0x036000001d00780b */ /* 0x000fe20003f2e200 */
[----:B0-----:R-:W-:-:S06]  /*23430*/  DFMA R44, R48, -131072, R44 ;  /* 0xc1000000302c782b */ /* 0x001fcc000000002c */
[----:B------:R-:W-:Y:S02]  /*23440*/  DFMA R8, R74, -R10, R28 ;  /* 0x8000000a4a08722b */ /* 0x000fe4000000001c */
[----:B--2---:R-:W-:-:S06]  /*23450*/  DFMA R36, R40, -131072, R36 ;  /* 0xc10000002824782b */ /* 0x004fcc0000000024 */
        /* <DEDUP_REMOVED lines=9> */
[----:B-1-3--:R-:W-:Y:S05]  /*234f0*/  CALL.REL.NOINC `($__internal_1_$__cuda_sm20_div_rn_f64_full) ;  /* 0x0000020c00f07944 */ /* 0x00afea0003c00000 */
.L_x_521:
[----:B------:R-:W-:Y:S05]  /*23500*/  BSYNC.RECONVERGENT B1 ;  /* 0x0000000000017941 */ /* 0x000fea0003800200 */
.L_x_520:
        /* <DEDUP_REMOVED lines=31> */
[----:B-1-3--:R-:W-:Y:S05]  /*23700*/  CALL.REL.NOINC `($__internal_1_$__cuda_sm20_div_rn_f64_full) ;  /* 0x0000020c006c7944 */ /* 0x00afea0003c00000 */
.L_x_523:
[----:B------:R-:W-:Y:S05]  /*23710*/  BSYNC.RECONVERGENT B1 ;  /* 0x0000000000017941 */ /* 0x000fea0003800200 */
.L_x_522:
[----:B------:R-:W0:Y:S01]  /*23720*/  MUFU.RCP64H R13, 4.29496524800000000000e+09 ;  /* 0x41efffff000d7908 */ /* 0x000e220000001800 */
        /* <DEDUP_REMOVED lines=30> */
[----:B-1-3--:R-:W-:Y:S05]  /*23910*/  CALL.REL.NOINC `($__internal_1_$__cuda_sm20_div_rn_f64_full) ;  /* 0x0000020800e87944 */ /* 0x00afea0003c00000 */
.L_x_525:
[----:B------:R-:W-:Y:S05]  /*23920*/  BSYNC.RECONVERGENT B1 ;  /* 0x0000000000017941 */ /* 0x000fea0003800200 */
.L_x_524:
[----:B------:R-:W0:Y:S01]  /*23930*/  MUFU.RCP64H R9, 4.29496524800000000000e+09 ;  /* 0x41efffff00097908 */ /* 0x000e220000001800 */
[----:B------:R-:W-:Y:S01]  /*23940*/  IMAD.MOV.U32 R12, RZ, RZ, -0x1a200000 ;  /* 0xe5e00000ff0c7424 */ /* 0x000fe200078e00ff */
[----:B------:R-:W-:Y:S01]  /*23950*/  UMOV UR10, 0xe5e00000 ;  /* 0xe5e00000000a7882 */ /* 0x000fe20000000000 */
[----:B------:R-:W-:Y:S01]  /*23960*/  IMAD.MOV.U32 R13, RZ, RZ, 0x41efffff ;  /* 0x41efffffff0d7424 */ /* 0x000fe200078e00ff */
[----:B------:R-:W-:Y:S01]  /*23970*/  UMOV UR11, 0x41efffff ;  /* 0x41efffff000b7882 */ /* 0x000fe20000000000 */
[----:B------:R-:W-:Y:S01]  /*23980*/  IMAD.MOV.U32 R8, RZ, RZ, 0x1 ;  /* 0x00000001ff087424 */ /* 0x000fe200078e00ff */
[----:B------:R-:W-:Y:S02]  /*23990*/  BSSY.RECONVERGENT B1, `(.L_x_526) ;  /* 0x000001f000017945 */ /* 0x000fe40003800200 */
[----:B------:R-:W2:Y:S08]  /*239a0*/  I2F.F64.U32 R26, R14 ;  /* 0x0000000e001a7312 */ /* 0x000eb00000201800 */
[----:B------:R-:W4:Y:S01]  /*239b0*/  FRND.F64.FLOOR R74, R74 ;  /* 0x0000004a004a7313 */ /* 0x000f220000305800 */
[----:B0-----:R-:W-:-:S02]  /*239c0*/  DFMA R10, R8, -R12, 1 ;  /* 0x3ff00000080a742b */ /* 0x001fc4000000080c */
[----:B--2---:R-:W-:-:S06]  /*239d0*/  DMUL R30, R48, R26 ;  /* 0x0000001a301e7228 */ /* 0x004fcc0000000000 */
        /* <DEDUP_REMOVED lines=25> */
[----:B-1-3--:R-:W-:Y:S05]  /*23b70*/  CALL.REL.NOINC `($__internal_1_$__cuda_sm20_div_rn_f64_full) ;  /* 0x0000020800507944 */ /* 0x00afea0003c00000 */
.L_x_527:
[----:B------:R-:W-:Y:S05]  /*23b80*/  BSYNC.RECONVERGENT B1 ;  /* 0x0000000000017941 */ /* 0x000fea0003800200 */
.L_x_526:
        /* <DEDUP_REMOVED lines=31> */
[----:B-1-3--:R-:W-:Y:S05]  /*23d80*/  CALL.REL.NOINC `($__internal_1_$__cuda_sm20_div_rn_f64_full) ;  /* 0x0000020400cc7944 */ /* 0x00afea0003c00000 */
.L_x_529:
[----:B------:R-:W-:Y:S05]  /*23d90*/  BSYNC.RECONVERGENT B1 ;  /* 0x0000000000017941 */ /* 0x000fea0003800200 */
.L_x_528:
[----:B------:R-:W0:Y:S01]  /*23da0*/  MUFU.RCP64H R13, 4.29496524800000000000e+09 ;  /* 0x41efffff000d7908 */ /* 0x000e220000001800 */
        /* <DEDUP_REMOVED lines=31> */
.L_x_531:
[----:B------:R-:W-:Y:S05]  /*23fa0*/  BSYNC.RECONVERGENT B1 ;  /* 0x0000000000017941 */ /* 0x000fea0003800200 */
.L_x_530:
[----:B------:R-:W0:Y:S01]  /*23fb0*/  MUFU.RCP64H R11, 4.29496524800000000000e+09 ;  /* 0x41efffff000b7908 */ /* 0x000e220000001800 */
[----:B------:R-:W-:Y:S01]  /*23fc0*/  IMAD.MOV.U32 R8, RZ, RZ, -0x1a200000 ;  /* 0xe5e00000ff087424 */ /* 0x000fe200078e00ff */
[----:B------:R-:W-:Y:S01]  /*23fd0*/  MOV R9, 0x41efffff ;  /* 0x41efffff00097802 */ /* 0x000fe20000000f00 */
[----:B------:R-:W-:Y:S01]  /*23fe0*/  IMAD.MOV.U32 R10, RZ, RZ, 0x1 ;  /* 0x00000001ff0a7424 */ /* 0x000fe200078e00ff */
[----:B------:R-:W-:Y:S01]  /*23ff0*/  UMOV UR10, 0xe5e00000 ;  /* 0xe5e00000000a7882 */ /* 0x000fe20000000000 */
[----:B------:R-:W-:Y:S01]  /*24000*/  UMOV UR11, 0x41efffff ;  /* 0x41efffff000b7882 */ /* 0x000fe20000000000 */
        /* <DEDUP_REMOVED lines=31> */
[----:B-1-3--:R-:W-:Y:S05]  /*24200*/  CALL.REL.NOINC `($__internal_1_$__cuda_sm20_div_rn_f64_full) ;  /* 0x0000020000ac7944 */ /* 0x00afea0003c00000 */
.L_x_533:
[----:B------:R-:W-:Y:S05]  /*24210*/  BSYNC.RECONVERGENT B1 ;  /* 0x0000000000017941 */ /* 0x000fea0003800200 */
.L_x_532:
        /* <DEDUP_REMOVED lines=32> */
.L_x_535:
[----:B------:R-:W-:Y:S05]  /*24420*/  BSYNC.RECONVERGENT B1 ;  /* 0x0000000000017941 */ /* 0x000fea0003800200 */
.L_x_534:
        /* <DEDUP_REMOVED lines=32> */
.L_x_537:
[----:B------:R-:W-:Y:S05]  /*24630*/  BSYNC.RECONVERGENT B1 ;  /* 0x0000000000017941 */ /* 0x000fea0003800200 */
.L_x_536:
[----:B------:R-:W0:Y:S01]  /*24640*/  FRND.F64.FLOOR R74, R74 ;  /* 0x0000004a004a7313 */ /* 0x000e220000305800 */
[----:B------:R-:W-:Y:S01]  /*24650*/  IMAD.MOV.U32 R8, RZ, RZ, -0x1a200000 ;  /* 0xe5e00000ff087424 */ /* 0x000fe200078e00ff */
[----:B------:R-:W-:Y:S01]  /*24660*/  UMOV UR10, 0xe5e00000 ;  /* 0xe5e00000000a7882 */ /* 0x000fe20000000000 */
[----:B------:R-:W-:Y:S01]  /*24670*/  IMAD.MOV.U32 R9, RZ, RZ, 0x41efffff ;  /* 0x41efffffff097424 */ /* 0x000fe200078e00ff */
[----:B------:R-:W-:Y:S01]  /*24680*/  UMOV UR11, 0x41efffff ;  /* 0x41efffff000b7882 */ /* 0x000fe20000000000 */
[----:B------:R-:W-:Y:S01]  /*24690*/  IMAD.MOV.U32 R30, RZ, RZ, 0x1 ;  /* 0x00000001ff1e7424 */ /* 0x000fe200078e00ff */
[----:B------:R-:W-:Y:S02]  /*246a0*/  BSSY.RECONVERGENT B1, `(.L_x_538) ;  /* 0x000001e000017945 */ /* 0x000fe40003800200 */
[----:B------:R-:W2:Y:S01]  /*246b0*/  MUFU.RCP64H R31, 4.29496524800000000000e+09 ;  /* 0x41efffff001f7908 */ /* 0x000ea20000001800 */
        /* <DEDUP_REMOVED lines=27> */
[----:B-1-3--:R-:W-:Y:S05]  /*24870*/  CALL.REL.NOINC `($__internal_1_$__cuda_sm20_div_rn_f64_full) ;  /* 0x000001fc00107944 */ /* 0x00afea0003c00000 */
.L_x_539:
[----:B------:R-:W-:Y:S05]  /*24880*/  BSYNC.RECONVERGENT B1 ;  /* 0x0000000000017941 */ /* 0x000fea0003800200 */
.L_x_538:
[----:B------:R-:W0:Y:S01]  /*24890*/  MUFU.RCP64H R9, 4.29496524800000000000e+09 ;  /* 0x41efffff00097908 */ /* 0x000e220000001800 */
[----:B------:R-:W-:Y:S01]  /*248a0*/  IMAD.MOV.U32 R34, RZ, RZ, -0x1a200000 ;  /* 0xe5e00000ff227424 */ /* 0x000fe200078e00ff */
[----:B------:R-:W-:Y:S01]  /*248b0*/  UMOV UR10, 0xe5e00000 ;  /* 0xe5e00000000a7882 */ /* 0x000fe20000000000 */
[----:B------:R-:W-:Y:S01]  /*248c0*/  IMAD.MOV.U32 R35, RZ, RZ, 0x41efffff ;  /* 0x41efffffff237424 */ /* 0x000fe200078e00ff */
[----:B------:R-:W-:Y:S01]  /*248d0*/  UMOV UR11, 0x41efffff ;  /* 0x41efffff000b7882 */ /* 0x000fe20000000000 */
[----:B------:R-:W-:Y:S01]  /*248e0*/  IMAD.MOV.U32 R8, RZ, RZ, 0x1 ;  /* 0x00000001ff087424 */ /* 0x000fe200078e00ff */
[----:B------:R-:W-:Y:S02]  /*248f0*/  BSSY.RECONVERGENT B1, `(.L_x_540) ;  /* 0x000001b000017945 */ /* 0x000fe40003800200 */
[----:B------:R-:W2:Y:S03]  /*24900*/  I2F.F64.U32 R30, R0 ;  /* 0x00000000001e7312 */ /* 0x000ea60000201800 */
[----:B0-----:R-:W-:-:S02]  /*24910*/  DFMA R10, R8, -R34, 1 ;  /* 0x3ff00000080a742b */ /* 0x001fc40000000822 */
[----:B--2---:R-:W-:-:S06]  /*24920*/  DMUL R38, R46, R30 ;  /* 0x0000001e2e267228 */ /* 0x004fcc0000000000 */
        /* <DEDUP_REMOVED lines=23> */
.L_x_541:
[----:B------:R-:W-:Y:S05]  /*24aa0*/  BSYNC.RECONVERGENT B1 ;  /* 0x0000000000017941 */ /* 0x000fea0003800200 */
.L_x_540:
        /* <DEDUP_REMOVED lines=32> */
.L_x_543:
[----:B------:R-:W-:Y:S05]  /*24cb0*/  BSYNC.RECONVERGENT B1 ;  /* 0x0000000000017941 */ /* 0x000fea0003800200 */
.L_x_542:
        /* <DEDUP_REMOVED lines=32> */
.L_x_545:
[----:B------:R-:W-:Y:S05]  /*24ec0*/  BSYNC.RECONVERGENT B1 ;  /* 0x0000000000017941 */ /* 0x000fea0003800200 */
.L_x_544:
[----:B------:R-:W0:Y:S01]  /*24ed0*/  MUFU.RCP64H R9, 4.29496524800000000000e+09 ;  /* 0x41efffff00097908 */ /* 0x000e220000001800 */
[----:B------:R-:W-:Y:S01]  /*24ee0*/  MOV R12, 0xe5e00000 ;  /* 0xe5e00000000c7802 */ /* 0x000fe20000000f00 */
[----:B------:R-:W-:Y:S01]  /*24ef0*/  IMAD.MOV.U32 R13, RZ, RZ, 0x41efffff ;  /* 0x41efffffff0d7424 */ /* 0x000fe200078e00ff */
[----:B------:R-:W-:Y:S01]  /*24f00*/  UMOV UR10, 0xe5e00000 ;  /* 0xe5e00000000a7882 */ /* 0x000fe20000000000 */
[----:B------:R-:W-:Y:S01]  /*24f10*/  IMAD.MOV.U32 R8, RZ, RZ, 0x1 ;  /* 0x00000001ff087424 */ /* 0x000fe200078e00ff */
        /* <DEDUP_REMOVED lines=31> */
[----:B-1-3--:R-:W-:Y:S05]  /*25110*/  CALL.REL.NOINC `($__internal_1_$__cuda_sm20_div_rn_f64_full) ;  /* 0x000001f000e87944 */ /* 0x00afea0003c00000 */
.L_x_547:
[----:B------:R-:W-:Y:S05]  /*25120*/  BSYNC.RECONVERGENT B1 ;  /* 0x0000000000017941 */ /* 0x000fea0003800200 */
.L_x_546:
        /* <DEDUP_REMOVED lines=32> */
.L_x_549:
[----:B------:R-:W-:Y:S05]  /*25330*/  BSYNC.RECONVERGENT B1 ;  /* 0x0000000000017941 */ /* 0x000fea0003800200 */
.L_x_548:
        /* <DEDUP_REMOVED lines=32> */
.L_x_551:
[----:B------:R-:W-:Y:S05]  /*25540*/  BSYNC.RECONVERGENT B1 ;  /* 0x0000000000017941 */ /* 0x000fea0003800200 */
.L_x_550:
        /* <DEDUP_REMOVED lines=37> */
[----:B-1-3--:R-:W-:Y:S05]  /*257a0*/  CALL.REL.NOINC `($__internal_1_$__cuda_sm20_div_rn_f64_full) ;  /* 0x000001ec00447944 */ /* 0x00afea0003c00000 */
.L_x_553:
[----:B------:R-:W-:Y:S05]  /*257b0*/  BSYNC.RECONVERGENT B1 ;  /* 0x0000000000017941 */ /* 0x000fea0003800200 */
.L_x_552:
        /* <DEDUP_REMOVED lines=32> */
.L_x_555:
[----:B------:R-:W-:Y:S05]  /*259c0*/  BSYNC.RECONVERGENT B1 ;  /* 0x0000000000017941 */ /* 0x000fea0003800200 */
.L_x_554:
        /* <DEDUP_REMOVED lines=32> */
.L_x_557:
[----:B------:R-:W-:Y:S05]  /*25bd0*/  BSYNC.RECONVERGENT B1 ;  /* 0x0000000000017941 */ /* 0x000fea0003800200 */
.L_x_556:
[----:B------:R-:W0:Y:S01]  /*25be0*/  FRND.F64.FLOOR R74, R74 ;  /* 0x0000004a004a7313 */ /* 0x000e220000305800 */
[----:B------:R-:W-:Y:S01]  /*25bf0*/  MOV R8, 0xe5e00000 ;  /* 0xe5e0000000087802 */ /* 0x000fe20000000f00 */
[----:B------:R-:W-:Y:S01]  /*25c00*/  IMAD.MOV.U32 R9, RZ, RZ, 0x41efffff ;  /* 0x41efffffff097424 */ /* 0x000fe200078e00ff */
[----:B------:R-:W-:Y:S01]  /*25c10*/  UMOV UR10, 0xe5e00000 ;  /* 0xe5e00000000a7882 */ /* 0x000fe20000000000 */
[----:B------:R-:W-:Y:S01]  /*25c20*/  IMAD.MOV.U32 R42, RZ, RZ, 0x1 ;  /* 0x00000001ff2a7424 */ /* 0x000fe200078e00ff */
[----:B------:R-:W-:Y:S01]  /*25c30*/  UMOV UR11, 0x41efffff ;  /* 0x41efffff000b7882 */ /* 0x000fe20000000000 */
        /* <DEDUP_REMOVED lines=30> */
.L_x_559:
[----:B------:R-:W-:Y:S05]  /*25e20*/  BSYNC.RECONVERGENT B1 ;  /* 0x0000000000017941 */ /* 0x000fea0003800200 */
.L_x_558:
        /* <DEDUP_REMOVED lines=33> */
.L_x_561:
[----:B------:R-:W-:Y:S05]  /*26040*/  BSYNC.RECONVERGENT B1 ;  /* 0x0000000000017941 */ /* 0x000fea0003800200 */
.L_x_560:
        /* <DEDUP_REMOVED lines=32> */
.L_x_563:
[----:B------:R-:W-:Y:S05]  /*26250*/  BSYNC.RECONVERGENT B1 ;  /* 0x0000000000017941 */ /* 0x000fea0003800200 */
.L_x_562:
        /* <DEDUP_REMOVED lines=32> */
.L_x_565:
[----:B------:R-:W-:Y:S05]  /*26460*/  BSYNC.RECONVERGENT B1 ;  /* 0x0000000000017941 */ /* 0x000fea0003800200 */
.L_x_564:
        /* <DEDUP_REMOVED lines=36> */
[----:B-1-3--:R-:W-:Y:S05]  /*266b0*/  CALL.REL.NOINC `($__internal_1_$__cuda_sm20_div_rn_f64_full) ;  /* 0x000001dc00807944 */ /* 0x00afea0003c00000 */
.L_x_567:
[----:B------:R-:W-:Y:S05]  /*266c0*/  BSYNC.RECONVERGENT B1 ;  /* 0x0000000000017941 */ /* 0x000fea0003800200 */
.L_x_566:
        /* <DEDUP_REMOVED lines=32> */
.L_x_569:
[----:B------:R-:W-:Y:S05]  /*268d0*/  BSYNC.RECONVERGENT B1 ;  /* 0x0000000000017941 */ /* 0x000fea0003800200 */
.L_x_568:
[----:B------:R-:W0:Y:S01]  /*268e0*/  MUFU.RCP64H R11, 4.29496524800000000000e+09 ;  /* 0x41efffff000b7908 */ /* 0x000e220000001800 */
        /* <DEDUP_REMOVED lines=31> */
.L_x_571:
[----:B------:R-:W-:Y:S05]  /*26ae0*/  BSYNC.RECONVERGENT B1 ;  /* 0x0000000000017941 */ /* 0x000fea0003800200 */
.L_x_570:
        /* <DEDUP_REMOVED lines=38> */
.L_x_573:
[----:B------:R-:W-:Y:S05]  /*26d50*/  BSYNC.RECONVERGENT B1 ;  /* 0x0000000000017941 */ /* 0x000fea0003800200 */
.L_x_572:
        /* <DEDUP_REMOVED lines=32> */
.L_x_575:
[----:B------:R-:W-:Y:S05]  /*26f60*/  BSYNC.RECONVERGENT B1 ;  /* 0x0000000000017941 */ /* 0x000fea0003800200 */
.L_x_574:
        /* <DEDUP_REMOVED lines=32> */
.L_x_577:
[----:B------:R-:W-:Y:S05]  /*27170*/  BSYNC.RECONVERGENT B1 ;  /* 0x0000000000017941 */ /* 0x000fea0003800200 */
.L_x_576:
[----:B------:R-:W0:Y:S01]  /*27180*/  FRND.F64.FLOOR R74, R74 ;  /* 0x0000004a004a7313 */ /* 0x000e220000305800 */
[----:B------:R-:W-:Y:S02]  /*27190*/  IMAD.MOV.U32 R10, RZ, RZ, -0x1a200000 ;  /* 0xe5e00000ff0a7424 */ /* 0x000fe400078e00ff */
[----:B------:R-:W-:Y:S02]  /*271a0*/  HFMA2 R12, -RZ, RZ, 0, 5.9604644775390625e-08 ;  /* 0x00000001ff0c7431 */ /* 0x000fe400000001ff */
[----:B------:R-:W-:Y:S01]  /*271b0*/  IMAD.MOV.U32 R11, RZ, RZ, 0x41efffff ;  /* 0x41efffffff0b7424 */ /* 0x000fe200078e00ff */
[----:B------:R-:W-:Y:S01]  /*271c0*/  UMOV UR10, 0xe5e00000 ;  /* 0xe5e00000000a7882 */ /* 0x000fe20000000000 */
[----:B------:R-:W-:Y:S01]  /*271d0*/  UMOV UR11, 0x41efffff ;  /* 0x41efffff000b7882 */ /* 0x000fe20000000000 */
[----:B------:R-:W-:Y:S01]  /*271e0*/  BSSY.RECONVERGENT B1, `(.L_x_578) ;  /* 0x000001e000017945 */ /* 0x000fe20003800200 */
[----:B------:R-:W2:Y:S02]  /*271f0*/  MUFU.RCP64H R13, 4.29496524800000000000e+09 ;  /* 0x41efffff000d7908 */ /* 0x000ea40000001800 */
        /* <DEDUP_REMOVED lines=28> */
.L_x_579:
[----:B------:R-:W-:Y:S05]  /*273c0*/  BSYNC.RECONVERGENT B1 ;  /* 0x0000000000017941 */ /* 0x000fea0003800200 */
.L_x_578:
[----:B------:R-:W2:Y:S04]  /*273d0*/  LDG.E R54, desc[UR6][R24.64+-0x4] ;  /* 0xfffffc0618367981 */ /* 0x000ea8000c1e1900 */
[----:B------:R-:W4:Y:S04]  /*273e0*/  LDG.E R50, desc[UR6][R24.64] ;  /* 0x0000000618327981 */ /* 0x000f28000c1e1900 */
[----:B------:R-:W5:Y:S01]  /*273f0*/  LDG.E R0, desc[UR6][R24.64+0x4] ;  /* 0x0000040618007981 */ /* 0x000f62000c1e1900 */
        /* <DEDUP_REMOVED lines=9> */
[----:B------:R-:W-:-:S08]  /*27490*/  DFMA R10, R6, R10, R6 ;  /* 0x0000000a060a722b */ /* 0x000fd00000000006 */
[----:B------:R-:W-:-:S08]  /*274a0*/  DFMA R6, R10, -R8, 1 ;  /* 0x3ff000000a06742b */ /* 0x000fd00000000808 */
[----:B------:R-:W-:Y:S01]  /*274b0*/  DFMA R48, R10, R6, R10 ;  /* 0x000000060a30722b */ /* 0x000fe2000000000a */
[----:B------:R-:W0:Y:S02]  /*274c0*/  FRND.F64.FLOOR R10, R74 ;  /* 0x0000004a000a7313 */ /* 0x000e240000305800 */
[----:B0-----:R-:W-:-:S08]  /*274d0*/  DFMA R10, R10, -R8, R20 ;  /* 0x800000080a0a722b */ /* 0x001fd00000000014 */
[----:B------:R-:W-:Y:S01]  /*274e0*/  DSETP.GEU.AND P0, PT, R10, RZ, PT ;  /* 0x000000ff0a00722a */ /* 0x000fe20003f0e000 */
        /* <DEDUP_REMOVED lines=15> */
[----:B------:R-:W-:Y:S02]  /*275e0*/  DADD R8, R10, UR10 ;  /* 0x0000000a0a087e29 */ /* 0x000fe40008000000 */
[----:B--2---:R-:W-:-:S04]  /*275f0*/  DFMA R20, R36, -131072, R6 ;  /* 0xc10000002414782b */ /* 0x004fc80000000006 */
[----:B------:R-:W-:-:S04]  /*27600*/  DFMA R74, R48, R40, R12 ;  /* 0x00000028304a722b */ /* 0x000fc8000000000c */
[----:B------:R-:W-:Y:S02]  /*27610*/  FSEL R48, R8, R10, !P0 ;  /* 0x0000000a08307208 */ /* 0x000fe40004000000 */
[----:B------:R-:W-:-:S04]  /*27620*/  FSEL R49, R9, R11, !P0 ;  /* 0x0000000b09317208 */ /* 0x000fc80004000000 */
        /* <DEDUP_REMOVED lines=9> */
.L_x_581:
[----:B------:R-:W-:Y:S05]  /*276c0*/  BSYNC.RECONVERGENT B1 ;  /* 0x0000000000017941 */ /* 0x000fea0003800200 */
.L_x_580:
        /* <DEDUP_REMOVED lines=32> */
.L_x_583:
[----:B------:R-:W-:Y:S05]  /*278d0*/  BSYNC.RECONVERGENT B1 ;  /* 0x0000000000017941 */ /* 0x000fea0003800200 */
.L_x_582:
        /* <DEDUP_REMOVED lines=32> */
.L_x_585:
[----:B------:R-:W-:Y:S05]  /*27ae0*/  BSYNC.RECONVERGENT B1 ;  /* 0x0000000000017941 */ /* 0x000fea0003800200 */
.L_x_584:
        /* <DEDUP_REMOVED lines=8> */
[----:B------:R-:W2:Y:S04]  /*27b70*/  FRND.F64.FLOOR R74, R74 ;  /* 0x0000004a004a7313 */ /* 0x000ea80000305800 */
[----:B------:R-:W-:Y:S01]  /*27b80*/  FSETP.GEU.AND P2, PT, |R45|, 6.5827683646048100446e-37, PT ;  /* 0x036000002d00780b */ /* 0x000fe20003f4e200 */
[----:B0-----:R-:W-:-:S02]  /*27b90*/  DFMA R10, R8, -R6, 1 ;  /* 0x3ff00000080a742b */ /* 0x001fc40000000806 */
[----:B--2---:R-:W-:-:S06]  /*27ba0*/  DFMA R40, R74, -R6, R40 ;  /* 0x800000064a28722b */ /* 0x004fcc0000000028 */
        /* <DEDUP_REMOVED lines=23> */
[----:B-1-3--:R-:W-:Y:S05]  /*27d20*/  CALL.REL.NOINC `($__internal_1_$__cuda_sm20_div_rn_f64_full) ;  /* 0x000001c400e47944 */ /* 0x00afea0003c00000 */
.L_x_587:
[----:B------:R-:W-:Y:S05]  /*27d30*/  BSYNC.RECONVERGENT B1 ;  /* 0x0000000000017941 */ /* 0x000fea0003800200 */
.L_x_586:
        /* <DEDUP_REMOVED lines=32> */
.L_x_589:
[----:B------:R-:W-:Y:S05]  /*27f40*/  BSYNC.RECONVERGENT B1 ;  /* 0x0000000000017941 */ /* 0x000fea0003800200 */
.L_x_588:
        /* <DEDUP_REMOVED lines=32> */
.L_x_591:
[----:B------:R-:W-:Y:S05]  /*28150*/  BSYNC.RECONVERGENT B1 ;  /* 0x0000000000017941 */ /* 0x000fea0003800200 */
.L_x_590:
        /* <DEDUP_REMOVED lines=8> */
[----:B------:R-:W2:Y:S06]  /*281e0*/  FRND.F64.FLOOR R74, R74 ;  /* 0x0000004a004a7313 */ /* 0x000eac0000305800 */
[----:B------:R-:W-:Y:S01]  /*281f0*/  FSETP.GEU.AND P1, PT, |R45|, 6.5827683646048100446e-37, PT ;  /* 0x036000002d00780b */ /* 0x000fe20003f2e200 */
[----:B0-----:R-:W-:-:S02]  /*28200*/  DFMA R10, R8, -R6, 1 ;  /* 0x3ff00000080a742b */ /* 0x001fc40000000806 */
[----:B--2---:R-:W-:-:S06]  /*28210*/  DFMA R40, R74, -R6, R40 ;  /* 0x800000064a28722b */ /* 0x004fcc0000000028 */
        /* <DEDUP_REMOVED lines=25> */
.L_x_593:
[----:B------:R-:W-:Y:S05]  /*283b0*/  BSYNC.RECONVERGENT B1 ;  /* 0x0000000000017941 */ /* 0x000fea0003800200 */
.L_x_592:
        /* <DEDUP_REMOVED lines=32> */
.L_x_595:
[----:B------:R-:W-:Y:S05]  /*285c0*/  BSYNC.RECONVERGENT B1 ;  /* 0x0000000000017941 */ /* 0x000fea0003800200 */
.L_x_594:
        /* <DEDUP_REMOVED lines=32> */
.L_x_597:
[----:B------:R-:W-:Y:S05]  /*287d0*/  BSYNC.RECONVERGENT B1 ;  /* 0x0000000000017941 */ /* 0x000fea0003800200 */
.L_x_596:
        /* <DEDUP_REMOVED lines=36> */
.L_x_599:
[----:B------:R-:W-:Y:S05]  /*28a20*/  BSYNC.RECONVERGENT B1 ;  /* 0x0000000000017941 */ /* 0x000fea0003800200 */
.L_x_598:
        /* <DEDUP_REMOVED lines=32> */
.L_x_601:
[----:B------:R-:W-:Y:S05]  /*28c30*/  BSYNC.RECONVERGENT B1 ;  /* 0x0000000000017941 */ /* 0x000fea0003800200 */
.L_x_600:
        /* <DEDUP_REMOVED lines=32> */
.L_x_603:
[----:B------:R-:W-:Y:S05]  /*28e40*/  BSYNC.RECONVERGENT B1 ;  /* 0x0000000000017941 */ /* 0x000fea0003800200 */
.L_x_602:
        /* <DEDUP_REMOVED lines=32> */
.L_x_605:
[----:B------:R-:W-:Y:S05]  /*29050*/  BSYNC.RECONVERGENT B1 ;  /* 0x0000000000017941 */ /* 0x000fea0003800200 */
.L_x_604:
        /* <DEDUP_REMOVED lines=8> */
[----:B------:R-:W2:Y:S05]  /*290e0*/  FRND.F64.FLOOR R74, R74 ;  /* 0x0000004a004a7313 */ /* 0x000eaa0000305800 */
        /* <DEDUP_REMOVED lines=26> */
[----:B-1-3--:R-:W-:Y:S05]  /*29290*/  CALL.REL.NOINC `($__internal_1_$__cuda_sm20_div_rn_f64_full) ;  /* 0x000001b000887944 */ /* 0x00afea0003c00000 */
.L_x_607:
[----:B------:R-:W-:Y:S05]  /*292a0*/  BSYNC.RECONVERGENT B1 ;  /* 0x0000000000017941 */ /* 0x000fea0003800200 */
.L_x_606:
        /* <DEDUP_REMOVED lines=32> */
.L_x_609:
[----:B------:R-:W-:Y:S05]  /*294b0*/  BSYNC.RECONVERGENT B1 ;  /* 0x0000000000017941 */ /* 0x000fea0003800200 */
.L_x_608:
        /* <DEDUP_REMOVED lines=32> */
.L_x_611:
[----:B------:R-:W-:Y:S05]  /*296c0*/  BSYNC.RECONVERGENT B1 ;  /* 0x0000000000017941 */ /* 0x000fea0003800200 */
.L_x_610:
        /* <DEDUP_REMOVED lines=37> */
.L_x_613:
[----:B------:R-:W-:Y:S05]  /*29920*/  BSYNC.RECONVERGENT B1 ;  /* 0x0000000000017941 */ /* 0x000fea0003800200 */
.L_x_612:
        /* <DEDUP_REMOVED lines=32> */
.L_x_615:
[----:B------:R-:W-:Y:S05]  /*29b30*/  BSYNC.RECONVERGENT B1 ;  /* 0x0000000000017941 */ /* 0x000fea0003800200 */
.L_x_614:
        /* <DEDUP_REMOVED lines=32> */
.L_x_617:
[----:B------:R-:W-:Y:S05]  /*29d40*/  BSYNC.RECONVERGENT B1 ;  /* 0x0000000000017941 */ /* 0x000fea0003800200 */
.L_x_616:
        /* <DEDUP_REMOVED lines=36> */
.L_x_619:
[----:B------:R-:W-:Y:S05]  /*29f90*/  BSYNC.RECONVERGENT B1 ;  /* 0x0000000000017941 */ /* 0x000fea0003800200 */
.L_x_618:
        /* <DEDUP_REMOVED lines=32> */
.L_x_621:
[----:B------:R-:W-:Y:S05]  /*2a1a0*/  BSYNC.RECONVERGENT B1 ;  /* 0x0000000000017941 */ /* 0x000fea0003800200 */
.L_x_620:
        /* <DEDUP_REMOVED lines=32> */
.L_x_623:
[----:B------:R-:W-:Y:S05]  /*2a3b0*/  BSYNC.RECONVERGENT B1 ;  /* 0x0000000000017941 */ /* 0x000fea0003800200 */
.L_x_622:
        /* <DEDUP_REMOVED lines=32> */
.L_x_625:
[----:B------:R-:W-:Y:S05]  /*2a5c0*/  BSYNC.RECONVERGENT B1 ;  /* 0x0000000000017941 */ /* 0x000fea0003800200 */
.L_x_624:
        /* <DEDUP_REMOVED lines=35> */
[----:B-1-3--:R-:W-:Y:S05]  /*2a800*/  CALL.REL.NOINC `($__internal_1_$__cuda_sm20_div_rn_f64_full) ;  /* 0x0000019c002c7944 */ /* 0x00afea0003c00000 */
.L_x_627:
[----:B------:R-:W-:Y:S05]  /*2a810*/  BSYNC.RECONVERGENT B1 ;  /* 0x0000000000017941 */ /* 0x000fea0003800200 */
.L_x_626:
        /* <DEDUP_REMOVED lines=32> */
.L_x_629:
[----:B------:R-:W-:Y:S05]  /*2aa20*/  BSYNC.RECONVERGENT B1 ;  /* 0x0000000000017941 */ /* 0x000fea0003800200 */
.L_x_628:
        /* <DEDUP_REMOVED lines=32> */
.L_x_631:
[----:B------:R-:W-:Y:S05]  /*2ac30*/  BSYNC.RECONVERGENT B1 ;  /* 0x0000000000017941 */ /* 0x000fea0003800200 */
.L_x_630:
        /* <DEDUP_REMOVED lines=36> */
[----:B-1-3--:R-:W-:Y:S05]  /*2ae80*/  CALL.REL.NOINC `($__internal_1_$__cuda_sm20_div_rn_f64_full) ;  /* 0x00000194008c7944 */ /* 0x00afea0003c00000 */
.L_x_633:
[----:B------:R-:W-:Y:S05]  /*2ae90*/  BSYNC.RECONVERGENT B1 ;  /* 0x0000000000017941 */ /* 0x000fea0003800200 */
.L_x_632:
        /* <DEDUP_REMOVED lines=32> */
.L_x_635:
[----:B------:R-:W-:Y:S05]  /*2b0a0*/  BSYNC.RECONVERGENT B1 ;  /* 0x0000000000017941 */ /* 0x000fea0003800200 */
.L_x_634:
        /* <DEDUP_REMOVED lines=32> */
.L_x_637:
[----:B------:R-:W-:Y:S05]  /*2b2b0*/  BSYNC.RECONVERGENT B1 ;  /* 0x0000000000017941 */ /* 0x000fea0003800200 */
.L_x_636:
        /* <DEDUP_REMOVED lines=36> */
.L_x_639:
[----:B------:R-:W-:Y:S05]  /*2b500*/  BSYNC.RECONVERGENT B1 ;  /* 0x0000000000017941 */ /* 0x000fea0003800200 */
.L_x_638:
        /* <DEDUP_REMOVED lines=11> */
[----:B0-----:R-:W-:-:S02]  /*2b5c0*/  DFMA R10, R6, -R8, 1 ;  /* 0x3ff00000060a742b */ /* 0x001fc40000000808 */
[----:B-1----:R-:W-:-:S06]  /*2b5d0*/  DFMA R12, R12, -R8, R20 ;  /* 0x800000080c0c722b */ /* 0x002fcc0000000014 */
[----:B------:R-:W-:Y:S02]  /*2b5e0*/  DFMA R10, R10, R10, R10 ;  /* 0x0000000a0a0a722b */ /* 0x000fe4000000000a */
[----:B------:R-:W-:-:S06]  /*2b5f0*/  DSETP.GEU.AND P0, PT, R12, RZ, PT ;  /* 0x000000ff0c00722a */ /* 0x000fcc0003f0e000 */
[----:B------:R-:W-:-:S08]  /*2b600*/  DFMA R10, R6, R10, R6 ;  /* 0x0000000a060a722b */ /* 0x000fd00000000006 */
[----:B------:R-:W-:-:S08]  /*2b610*/  DFMA R6, R10, -R8, 1 ;  /* 0x3ff000000a06742b */ /* 0x000fd00000000808 */
[----:B------:R-:W-:Y:S01]  /*2b620*/  DFMA R10, R10, R6, R10 ;  /* 0x000000060a0a722b */ /* 0x000fe2000000000a */
[----:B--2---:R-:W0:Y:S08]  /*2b630*/  I2F.F64.U32 R56, R56 ;  /* 0x0000003800387312 */ /* 0x004e300000201800 */
        /* <DEDUP_REMOVED lines=14> */
[----:B------:R-:W-:Y:S02]  /*2b720*/  DADD R8, R12, UR10 ;  /* 0x0000000a0c087e29 */ /* 0x000fe40008000000 */
[----:B-1----:R-:W-:-:S04]  /*2b730*/  DFMA R20, R50, -131072, R6 ;  /* 0xc10000003214782b */ /* 0x002fc80000000006 */
        /* <DEDUP_REMOVED lines=11> */
[----:B---3--:R-:W-:Y:S05]  /*2b7f0*/  CALL.REL.NOINC `($__internal_1_$__cuda_sm20_div_rn_f64_full) ;  /* 0x0000018c00307944 */ /* 0x008fea0003c00000 */
.L_x_641:
[----:B------:R-:W-:Y:S05]  /*2b800*/  BSYNC.RECONVERGENT B1 ;  /* 0x0000000000017941 */ /* 0x000fea0003800200 */
.L_x_640:
        /* <DEDUP_REMOVED lines=31> */
[----:B---3--:R-:W-:Y:S05]  /*2ba00*/  CALL.REL.NOINC `($__internal_1_$__cuda_sm20_div_rn_f64_full) ;  /* 0x0000018800ac7944 */ /* 0x008fea0003c00000 */
.L_x_643:
[----:B------:R-:W-:Y:S05]  /*2ba10*/  BSYNC.RECONVERGENT B1 ;  /* 0x0000000000017941 */ /* 0x000fea0003800200 */
.L_x_642:
        /* <DEDUP_REMOVED lines=31> */
[----:B---3--:R-:W-:Y:S05]  /*2bc10*/  CALL.REL.NOINC `($__internal_1_$__cuda_sm20_div_rn_f64_full) ;  /* 0x0000018800287944 */ /* 0x008fea0003c00000 */
.L_x_645:
[----:B------:R-:W-:Y:S05]  /*2bc20*/  BSYNC.RECONVERGENT B1 ;  /* 0x0000000000017941 */ /* 0x000fea0003800200 */
.L_x_644:
        /* <DEDUP_REMOVED lines=35> */
[----:B---3--:R-:W-:Y:S05]  /*2be60*/  CALL.REL.NOINC `($__internal_1_$__cuda_sm20_div_rn_f64_full) ;  /* 0x0000018400947944 */ /* 0x008fea0003c00000 */
.L_x_647:
[----:B------:R-:W-:Y:S05]  /*2be70*/  BSYNC.RECONVERGENT B1 ;  /* 0x0000000000017941 */ /* 0x000fea0003800200 */
.L_x_646:
        /* <DEDUP_REMOVED lines=31> */
[----:B---3--:R-:W-:Y:S05]  /*2c070*/  CALL.REL.NOINC `($__internal_1_$__cuda_sm20_div_rn_f64_full) ;  /* 0x0000018400107944 */ /* 0x008fea0003c00000 */
.L_x_649:
[----:B------:R-:W-:Y:S05]  /*2c080*/  BSYNC.RECONVERGENT B1 ;  /* 0x0000000000017941 */ /* 0x000fea0003800200 */
.L_x_648:
        /* <DEDUP_REMOVED lines=32> */
.L_x_651:
[----:B------:R-:W-:Y:S05]  /*2c290*/  BSYNC.RECONVERGENT B1 ;  /* 0x0000000000017941 */ /* 0x000fea0003800200 */
.L_x_650:
        /* <DEDUP_REMOVED lines=36> */
[----:B---3--:R-:W-:Y:S05]  /*2c4e0*/  CALL.REL.NOINC `($__internal_1_$__cuda_sm20_div_rn_f64_full) ;  /* 0x0000017c00f47944 */ /* 0x008fea0003c00000 */
.L_x_653:
[----:B------:R-:W-:Y:S05]  /*2c4f0*/  BSYNC.RECONVERGENT B1 ;  /* 0x0000000000017941 */ /* 0x000fea0003800200 */
.L_x_652:
        /* <DEDUP_REMOVED lines=32> */
.L_x_655:
[----:B------:R-:W-:Y:S05]  /*2c700*/  BSYNC.RECONVERGENT B1 ;  /* 0x0000000000017941 */ /* 0x000fea0003800200 */
.L_x_654:
        /* <DEDUP_REMOVED lines=32> */
.L_x_657:
[----:B------:R-:W-:Y:S05]  /*2c910*/  BSYNC.RECONVERGENT B1 ;  /* 0x0000000000017941 */ /* 0x000fea0003800200 */
.L_x_656:
        /* <DEDUP_REMOVED lines=35> */
[----:B---3--:R-:W-:Y:S05]  /*2cb50*/  CALL.REL.NOINC `($__internal_1_$__cuda_sm20_div_rn_f64_full) ;  /* 0x0000017800587944 */ /* 0x008fea0003c00000 */
.L_x_659:
[----:B------:R-:W-:Y:S05]  /*2cb60*/  BSYNC.RECONVERGENT B1 ;  /* 0x0000000000017941 */ /* 0x000fea0003800200 */
.L_x_658:
        /* <DEDUP_REMOVED lines=32> */
.L_x_661:
[----:B------:R-:W-:Y:S05]  /*2cd70*/  BSYNC.RECONVERGENT B1 ;  /* 0x0000000000017941 */ /* 0x000fea0003800200 */
.L_x_660:
        /* <DEDUP_REMOVED lines=32> */
.L_x_663:
[----:B------:R-:W-:Y:S05]  /*2cf80*/  BSYNC.RECONVERGENT B1 ;  /* 0x0000000000017941 */ /* 0x000fea0003800200 */
.L_x_662:
        /* <DEDUP_REMOVED lines=32> */
.L_x_665:
[----:B------:R-:W-:Y:S05]  /*2d190*/  BSYNC.RECONVERGENT B1 ;  /* 0x0000000000017941 */ /* 0x000fea0003800200 */
.L_x_664:
        /* <DEDUP_REMOVED lines=35> */
[----:B---3--:R-:W-:Y:S05]  /*2d3d0*/  CALL.REL.NOINC `($__internal_1_$__cuda_sm20_div_rn_f64_full) ;  /* 0x0000017000387944 */ /* 0x008fea0003c00000 */
.L_x_667:
[----:B------:R-:W-:Y:S05]  /*2d3e0*/  BSYNC.RECONVERGENT B1 ;  /* 0x0000000000017941 */ /* 0x000fea0003800200 */
.L_x_666:
        /* <DEDUP_REMOVED lines=32> */
.L_x_669:
[----:B------:R-:W-:Y:S05]  /*2d5f0*/  BSYNC.RECONVERGENT B1 ;  /* 0x0000000000017941 */ /* 0x000fea0003800200 */
.L_x_668:
        /* <DEDUP_REMOVED lines=32> */
.L_x_671:
[----:B------:R-:W-:Y:S05]  /*2d800*/  BSYNC.RECONVERGENT B1 ;  /* 0x0000000000017941 */ /* 0x000fea0003800200 */
.L_x_670:
        /* <DEDUP_REMOVED lines=36> */
[----:B---3--:R-:W-:Y:S05]  /*2da50*/  CALL.REL.NOINC `($__internal_1_$__cuda_sm20_div_rn_f64_full) ;  /* 0x0000016800987944 */ /* 0x008fea0003c00000 */
.L_x_673:
[----:B------:R-:W-:Y:S05]  /*2da60*/  BSYNC.RECONVERGENT B1 ;  /* 0x0000000000017941 */ /* 0x000fea0003800200 */
.L_x_672:
        /* <DEDUP_REMOVED lines=32> */
.L_x_675:
[----:B------:R-:W-:Y:S05]  /*2dc70*/  BSYNC.RECONVERGENT B1 ;  /* 0x0000000000017941 */ /* 0x000fea0003800200 */
.L_x_674:
        /* <DEDUP_REMOVED lines=32> */
.L_x_677:
[----:B------:R-:W-:Y:S05]  /*2de80*/  BSYNC.RECONVERGENT B1 ;  /* 0x0000000000017941 */ /* 0x000fea0003800200 */
.L_x_676:
        /* <DEDUP_REMOVED lines=36> */
.L_x_679:
[----:B------:R-:W-:Y:S05]  /*2e0d0*/  BSYNC.RECONVERGENT B1 ;  /* 0x0000000000017941 */ /* 0x000fea0003800200 */
.L_x_678:
        /* <DEDUP_REMOVED lines=32> */
.L_x_681:
[----:B------:R-:W-:Y:S05]  /*2e2e0*/  BSYNC.RECONVERGENT B1 ;  /* 0x0000000000017941 */ /* 0x000fea0003800200 */
.L_x_680:
        /* <DEDUP_REMOVED lines=32> */
.L_x_683:
[----:B------:R-:W-:Y:S05]  /*2e4f0*/  BSYNC.RECONVERGENT B1 ;  /* 0x0000000000017941 */ /* 0x000fea0003800200 */
.L_x_682:
        /* <DEDUP_REMOVED lines=32> */
.L_x_685:
[----:B------:R-:W-:Y:S05]  /*2e700*/  BSYNC.RECONVERGENT B1 ;  /* 0x0000000000017941 */ /* 0x000fea0003800200 */
.L_x_684:
        /* <DEDUP_REMOVED lines=35> */
[----:B---3--:R-:W-:Y:S05]  /*2e940*/  CALL.REL.NOINC `($__internal_1_$__cuda_sm20_div_rn_f64_full) ;  /* 0x0000015800dc7944 */ /* 0x008fea0003c00000 */
.L_x_687:
[----:B------:R-:W-:Y:S05]  /*2e950*/  BSYNC.RECONVERGENT B1 ;  /* 0x0000000000017941 */ /* 0x000fea0003800200 */
.L_x_686:
        /* <DEDUP_REMOVED lines=32> */
.L_x_689:
[----:B------:R-:W-:Y:S05]  /*2eb60*/  BSYNC.RECONVERGENT B1 ;  /* 0x0000000000017941 */ /* 0x000fea0003800200 */
.L_x_688:
        /* <DEDUP_REMOVED lines=32> */
.L_x_691:
[----:B------:R-:W-:Y:S05]  /*2ed70*/  BSYNC.RECONVERGENT B1 ;  /* 0x0000000000017941 */ /* 0x000fea0003800200 */
.L_x_690:
        /* <DEDUP_REMOVED lines=37> */
.L_x_693:
[----:B------:R-:W-:Y:S05]  /*2efd0*/  BSYNC.RECONVERGENT B1 ;  /* 0x0000000000017941 */ /* 0x000fea0003800200 */
.L_x_692:
        /* <DEDUP_REMOVED lines=32> */
.L_x_695:
[----:B------:R-:W-:Y:S05]  /*2f1e0*/  BSYNC.RECONVERGENT B1 ;  /* 0x0000000000017941 */ /* 0x000fea0003800200 */
.L_x_694:
        /* <DEDUP_REMOVED lines=32> */
.L_x_697:
[----:B------:R-:W-:Y:S05]  /*2f3f0*/  BSYNC.RECONVERGENT B1 ;  /* 0x0000000000017941 */ /* 0x000fea0003800200 */
.L_x_696:
        /* <DEDUP_REMOVED lines=36> */
.L_x_699:
[----:B------:R-:W-:Y:S05]  /*2f640*/  BSYNC.RECONVERGENT B1 ;  /* 0x0000000000017941 */ /* 0x000fea0003800200 */
.L_x_698:
[----:B------:R-:W0:Y:S01]  /*2f650*/  FRND.F64.FLOOR R74, R74 ;  /* 0x0000004a004a7313 */ /* 0x000e220000305800 */
[----:B------:R-:W-:Y:S01]  /*2f660*/  UMOV UR10, 0xe5e00000 ;  /* 0xe5e00000000a7882 */ /* 0x000fe20000000000 */
[----:B------:R-:W-:-:S06]  /*2f670*/  UMOV UR11, 0x41efffff ;  /* 0x41efffff000b7882 */ /* 0x000fcc0000000000 */
[----:B------:R2:W4:Y:S01]  /*2f680*/  F2I.U32.F64.TRUNC R30, R32 ;  /* 0x00000020001e7311 */ /* 0x000522000030d000 */
[----:B0-----:R-:W-:-:S07]  /*2f690*/  DFMA R8, R74, -UR10, R18 ;  /* 0x8000000a4a087c2b */ /* 0x001fce0008000012 */
[----:B------:R2:W0:Y:S01]  /*2f6a0*/  F2I.U32.F64.TRUNC R0, R46 ;  /* 0x0000002e00007311 */ /* 0x000422000030d000 */
[----:B------:R-:W-:-:S07]  /*2f6b0*/  DADD R10, R8, UR10 ;  /* 0x0000000a080a7e29 */ /* 0x000fce0008000000 */
[----:B------:R2:W1:Y:S01]  /*2f6c0*/  F2I.U32.F64.TRUNC R6, R48 ;  /* 0x0000003000067311 */ /* 0x000462000030d000 */
        /* <DEDUP_REMOVED lines=8> */
[----:B-1--4-:R2:W0:Y:S02]  /*2f750*/  F2I.U32.F64.TRUNC R21, R8 ;  /* 0x0000000800157311 */ /* 0x012424000030d000 */
.L_x_519:
[----:B------:R-:W-:Y:S01]  /*2f760*/  IADD3 R24, P0, PT, R24, 0x24, RZ ;  /* 0x0000002418187810 */ /* 0x000fe20007f1e0ff */
[----:B------:R-:W-:Y:S02]  /*2f770*/  USHF.R.U64 UR8, UR8, 0x1, UR4 ;  /* 0x0000000108087899 */ /* 0x000fe40008001204 */
[----:B------:R-:W-:Y:S02]  /*2f780*/  USHF.R.U32.HI UR4, URZ, 0x1, UR4 ;  /* 0x00000001ff047899 */ /* 0x000fe40008011604 */
[----:B------:R-:W-:Y:S01]  /*2f790*/  IMAD.X R25, RZ, RZ, R25, P0 ;  /* 0x000000ffff197224 */ /* 0x000fe200000e0619 */
[----:B------:R-:W-:Y:S09]  /*2f7a0*/  BRA.U UP1, `(.L_x_700) ;  /* 0xffffff39019c7547 */ /* 0x000ff2000b83ffff */
[----:B------:R-:W2:Y:S01]  /*2f7b0*/  MUFU.RCP64H R11, 4.29496524800000000000e+09 ;  /* 0x41efffff000b7908 */ /* 0x000ea20000001800 */
[----:B------:R-:W-:Y:S01]  /*2f7c0*/  MOV R12, 0xe5e00000 ;  /* 0xe5e00000000c7802 */ /* 0x000fe20000000f00 */
[----:B------:R-:W-:Y:S01]  /*2f7d0*/  IMAD.MOV.U32 R13, RZ, RZ, 0x41efffff ;  /* 0x41efffffff0d7424 */ /* 0x000fe200078e00ff */
[----:B------:R-:W-:Y:S01]  /*2f7e0*/  BSSY.RECONVERGENT B1, `(.L_x_701) ;  /* 0x000001c000017945 */ /* 0x000fe20003800200 */
[----:B------:R-:W-:-:S04]  /*2f7f0*/  IMAD.MOV.U32 R10, RZ, RZ, 0x1 ;  /* 0x00000001ff0a7424 */ /* 0x000fc800078e00ff */
[----:B------:R-:W4:Y:S08]  /*2f800*/  I2F.F64.U32 R30, R30 ;  /* 0x0000001e001e7312 */ /* 0x000f300000201800 */
[----:B------:R-:W-:Y:S01]  /*2f810*/  I2F.F64.U32 R24, R4 ;  /* 0x0000000400187312 */ /* 0x000fe20000201800 */
[----:B--2---:R-:W-:-:S07]  /*2f820*/  DFMA R8, R10, -R12, 1 ;  /* 0x3ff000000a08742b */ /* 0x004fce000000080c */
[----:B------:R-:W-:Y:S01]  /*2f830*/  I2F.F64.U32 R28, R3 ;  /* 0x00000003001c7312 */ /* 0x000fe20000201800 */
[----:B------:R-:W-:Y:S02]  /*2f840*/  DFMA R22, R8, R8, R8 ;  /* 0x000000080816722b */ /* 0x000fe40000000008 */
[----:B----4-:R-:W-:-:S06]  /*2f850*/  DMUL R8, R30, 7.62939453125e-06 ;  /* 0x3ee000001e087828 */ /* 0x010fcc0000000000 */
[----:B------:R-:W-:-:S04]  /*2f860*/  DFMA R10, R10, R22, R10 ;  /* 0x000000160a0a722b */ /* 0x000fc8000000000a */
[----:B------:R-:W2:Y:S04]  /*2f870*/  FRND.F64.FLOOR R8, R8 ;  /* 0x0000000800087313 */ /* 0x000ea80000305800 */
[----:B------:R-:W-:-:S08]  /*2f880*/  DFMA R26, R10, -R12, 1 ;  /* 0x3ff000000a1a742b */ /* 0x000fd0000000080c */
[----:B------:R-:W-:Y:S02]  /*2f890*/  DFMA R26, R10, R26, R10 ;  /* 0x0000001a0a1a722b */ /* 0x000fe4000000000a */
[----:B--2---:R-:W-:Y:S02]  /*2f8a0*/  DMUL R22, R24, R8 ;  /* 0x0000000818167228 */ /* 0x004fe40000000000 */
[----:B------:R-:W-:-:S06]  /*2f8b0*/  DFMA R30, R8, -131072, R30 ;  /* 0xc1000000081e782b */ /* 0x000fcc000000001e */
[----:B------:R-:W-:Y:S02]  /*2f8c0*/  DMUL R74, R26, R22 ;  /* 0x000000161a4a7228 */ /* 0x000fe40000000000 */
[----:B------:R-:W-:-:S06]  /*2f8d0*/  FSETP.GEU.AND P1, PT, |R23|, 6.5827683646048100446e-37, PT ;  /* 0x036000001700780b */ /* 0x000fcc0003f2e200 */
[----:B------:R-:W-:-:S08]  /*2f8e0*/  DFMA R10, R74, -R12, R22 ;  /* 0x8000000c4a0a722b */ /* 0x000fd00000000016 */
[----:B------:R-:W-:Y:S01]  /*2f8f0*/  DFMA R74, R26, R10, R74 ;  /* 0x0000000a1a4a722b */ /* 0x000fe2000000004a */
[----:B------:R2:W4:Y:S09]  /*2f900*/  I2F.F64.U32 R26, R2 ;  /* 0x00000002001a7312 */ /* 0x0005320000201800 */
[----:B-1----:R-:W-:-:S05]  /*2f910*/  FFMA R4, RZ, 29.999998092651367188, R75 ;  /* 0x41efffffff047823 */ /* 0x002fca000000004b */
[----:B------:R-:W-:-:S13]  /*2f920*/  FSETP.GT.AND P0, PT, |R4|, 1.469367938527859385e-39, PT ;  /* 0x001000000400780b */ /* 0x000fda0003f04200 */
[----:B--2-4-:R-:W-:Y:S05]  /*2f930*/  @P0 BRA P1, `(.L_x_702) ;  /* 0x0000000000180947 */ /* 0x014fea0000800000 */
[----:B------:R-:W-:Y:S01]  /*2f940*/  IMAD.MOV.U32 R12, RZ, RZ, R22 ;  /* 0x000000ffff0c7224 */ /* 0x000fe200078e0016 */
[----:B------:R-:W-:Y:S01]  /*2f950*/  MOV R11, 0x41efffff ;  /* 0x41efffff000b7802 */ /* 0x000fe20000000f00 */
[----:B------:R-:W-:Y:S01]  /*2f960*/  IMAD.MOV.U32 R13, RZ, RZ, R23 ;  /* 0x000000ffff0d7224 */ /* 0x000fe200078e0017 */
[----:B------:R-:W-:Y:S01]  /*2f970*/  MOV R8, 0x2f9a0 ;  /* 0x0002f9a000087802 */ /* 0x000fe20000000f00 */
[----:B------:R-:W-:-:S07]  /*2f980*/  IMAD.MOV.U32 R66, RZ, RZ, -0x1a200000 ;  /* 0xe5e00000ff427424 */ /* 0x000fce00078e00ff */
[----:B0--3--:R-:W-:Y:S05]  /*2f990*/  CALL.REL.NOINC `($__internal_1_$__cuda_sm20_div_rn_f64_full) ;  /* 0x0000014800c87944 */ /* 0x009fea0003c00000 */
.L_x_702:
[----:B------:R-:W-:Y:S05]  /*2f9a0*/  BSYNC.RECONVERGENT B1 ;  /* 0x0000000000017941 */ /* 0x000fea0003800200 */
.L_x_701:
[----:B------:R-:W1:Y:S01]  /*2f9b0*/  MUFU.RCP64H R3, 4.29496524800000000000e+09 ;  /* 0x41efffff00037908 */ /* 0x000e620000001800 */
[----:B------:R-:W-:Y:S01]  /*2f9c0*/  IMAD.MOV.U32 R32, RZ, RZ, -0x1a200000 ;  /* 0xe5e00000ff207424 */ /* 0x000fe200078e00ff */
[----:B------:R-:W-:Y:S01]  /*2f9d0*/  UMOV UR4, 0xe5e00000 ;  /* 0xe5e0000000047882 */ /* 0x000fe20000000000 */
[----:B------:R-:W-:Y:S01]  /*2f9e0*/  IMAD.MOV.U32 R33, RZ, RZ, 0x41efffff ;  /* 0x41efffffff217424 */ /* 0x000fe200078e00ff */
[----:B------:R-:W-:Y:S01]  /*2f9f0*/  UMOV UR5, 0x41efffff ;  /* 0x41efffff00057882 */ /* 0x000fe20000000000 */
[----:B------:R-:W-:Y:S01]  /*2fa00*/  IMAD.MOV.U32 R2, RZ, RZ, 0x1 ;  /* 0x00000001ff027424 */ /* 0x000fe200078e00ff */
[----:B------:R-:W-:Y:S05]  /*2fa10*/  BSSY.RECONVERGENT B1, `(.L_x_703) ;  /* 0x000001a000017945 */ /* 0x000fea0003800200 */
[----:B-1----:R-:W-:-:S08]  /*2fa20*/  DFMA R8, R2, -R32, 1 ;  /* 0x3ff000000208742b */ /* 0x002fd00000000820 */
[----:B------:R-:W-:-:S08]  /*2fa30*/  DFMA R8, R8, R8, R8 ;  /* 0x000000080808722b */ /* 0x000fd00000000008 */
[----:B------:R-:W-:Y:S02]  /*2fa40*/  DFMA R8, R2, R8, R2 ;  /* 0x000000080208722b */ /* 0x000fe40000000002 */
[----:B------:R-:W-:-:S06]  /*2fa50*/  DMUL R2, R24, R30 ;  /* 0x0000001e18027228 */ /* 0x000fcc0000000000 */
[----:B------:R-:W-:-:S04]  /*2fa60*/  DFMA R10, R8, -R32, 1 ;  /* 0x3ff00000080a742b */ /* 0x000fc80000000820 */
[----:B------:R-:W-:-:S04]  /*2fa70*/  FSETP.GEU.AND P2, PT, |R3|, 6.5827683646048100446e-37, PT ;  /* 0x036000000300780b */ /* 0x000fc80003f4e200 */
[----:B------:R-:W-:Y:S01]  /*2fa80*/  DFMA R30, R8, R10, R8 ;  /* 0x0000000a081e722b */ /* 0x000fe20000000008 */
[----:B------:R-:W1:Y:S07]  /*2fa90*/  FRND.F64.FLOOR R8, R74 ;  /* 0x0000004a00087313 */ /* 0x000e6e0000305800 */
        /* <DEDUP_REMOVED lines=16> */
[----:B0--3--:R-:W-:Y:S05]  /*2fba0*/  CALL.REL.NOINC `($__internal_1_$__cuda_sm20_div_rn_f64_full) ;  /* 0x0000014800447944 */ /* 0x009fea0003c00000 */
.L_x_704:
[----:B------:R-:W-:Y:S05]  /*2fbb0*/  BSYNC.RECONVERGENT B1 ;  /* 0x0000000000017941 */ /* 0x000fea0003800200 */
.L_x_703:
[----:B------:R-:W1:Y:S01]  /*2fbc0*/  MUFU.RCP64H R13, 4.29496524800000000000e+09 ;  /* 0x41efffff000d7908 */ /* 0x000e620000001800 */
[----:B------:R-:W-:Y:S01]  /*2fbd0*/  IMAD.MOV.U32 R10, RZ, RZ, -0x1a200000 ;  /* 0xe5e00000ff0a7424 */ /* 0x000fe200078e00ff */
[----:B------:R-:W-:Y:S01]  /*2fbe0*/  UMOV UR4, 0xe5e00000 ;  /* 0xe5e0000000047882 */ /* 0x000fe20000000000 */
[----:B------:R-:W-:Y:S01]  /*2fbf0*/  IMAD.MOV.U32 R11, RZ, RZ, 0x41efffff ;  /* 0x41efffffff0b7424 */ /* 0x000fe200078e00ff */
[----:B------:R-:W-:Y:S01]  /*2fc00*/  UMOV UR5, 0x41efffff ;  /* 0x41efffff00057882 */ /* 0x000fe20000000000 */
[----:B------:R-:W-:Y:S01]  /*2fc10*/  IMAD.MOV.U32 R12, RZ, RZ, 0x1 ;  /* 0x00000001ff0c7424 */ /* 0x000fe200078e00ff */
[----:B------:R-:W-:Y:S02]  /*2fc20*/  BSSY.RECONVERGENT B1, `(.L_x_705) ;  /* 0x000001a000017945 */ /* 0x000fe40003800200 */
[----:B------:R-:W2:Y:S03]  /*2fc30*/  FRND.F64.FLOOR R74, R74 ;  /* 0x0000004a004a7313 */ /* 0x000ea60000305800 */
[----:B-1----:R-:W-:-:S02]  /*2fc40*/  DFMA R8, R12, -R10, 1 ;  /* 0x3ff000000c08742b */ /* 0x002fc4000000080a */
        /* <DEDUP_REMOVED lines=22> */
[----:B0--3--:R-:W-:Y:S05]  /*2fdb0*/  CALL.REL.NOINC `($__internal_1_$__cuda_sm20_div_rn_f64_full) ;  /* 0x0000014400c07944 */ /* 0x009fea0003c00000 */
.L_x_706:
[----:B------:R-:W-:Y:S05]  /*2fdc0*/  BSYNC.RECONVERGENT B1 ;  /* 0x0000000000017941 */ /* 0x000fea0003800200 */
.L_x_705:
[----:B------:R-:W1:Y:S01]  /*2fdd0*/  MUFU.RCP64H R9, 4.29496524800000000000e+09 ;  /* 0x41efffff00097908 */ /* 0x000e620000001800 */
[----:B------:R-:W-:Y:S01]  /*2fde0*/  IMAD.MOV.U32 R30, RZ, RZ, -0x1a200000 ;  /* 0xe5e00000ff1e7424 */ /* 0x000fe200078e00ff */
[----:B------:R-:W-:Y:S01]  /*2fdf0*/  UMOV UR4, 0xe5e00000 ;  /* 0xe5e0000000047882 */ /* 0x000fe20000000000 */
[----:B------:R-:W-:Y:S01]  /*2fe00*/  IMAD.MOV.U32 R31, RZ, RZ, 0x41efffff ;  /* 0x41efffffff1f7424 */ /* 0x000fe200078e00ff */
[----:B------:R-:W-:Y:S01]  /*2fe10*/  UMOV UR5, 0x41efffff ;  /* 0x41efffff00057882 */ /* 0x000fe20000000000 */
[----:B------:R-:W-:Y:S01]  /*2fe20*/  IMAD.MOV.U32 R8, RZ, RZ, 0x1 ;  /* 0x00000001ff087424 */ /* 0x000fe200078e00ff */
[----:B------:R-:W-:Y:S02]  /*2fe30*/  BSSY.RECONVERGENT B1, `(.L_x_707) ;  /* 0x0000022000017945 */ /* 0x000fe40003800200 */
[----:B0-----:R-:W0:Y:S08]  /*2fe40*/  I2F.F64.U32 R32, R0 ;  /* 0x0000000000207312 */ /* 0x001e300000201800 */
[----:B------:R-:W2:Y:S01]  /*2fe50*/  FRND.F64.FLOOR R74, R74 ;  /* 0x0000004a004a7313 */ /* 0x000ea20000305800 */
[----:B-1----:R-:W-:-:S08]  /*2fe60*/  DFMA R10, R8, -R30, 1 ;  /* 0x3ff00000080a742b */ /* 0x002fd0000000081e */
[----:B------:R-:W-:Y:S02]  /*2fe70*/  DFMA R12, R10, R10, R10 ;  /* 0x0000000a0a0c722b */ /* 0x000fe4000000000a */
[----:B0-----:R-:W-:Y:S02]  /*2fe80*/  DMUL R10, R32, 7.62939453125e-06 ;  /* 0x3ee00000200a7828 */ /* 0x001fe40000000000 */
[----:B--2---:R-:W-:-:S04]  /*2fe90*/  DFMA R2, R74, -R30, R2 ;  /* 0x8000001e4a02722b */ /* 0x004fc80000000002 */
[----:B------:R-:W-:-:S04]  /*2fea0*/  DFMA R12, R8, R12, R8 ;  /* 0x0000000c080c722b */ /* 0x000fc80000000008 */
[----:B------:R-:W0:Y:S01]  /*2feb0*/  FRND.F64.FLOOR R10, R10 ;  /* 0x0000000a000a7313 */ /* 0x000e220000305800 */
[----:B------:R-:W-:-:S03]  /*2fec0*/  DSETP.GEU.AND P0, PT, R2, RZ, PT ;  /* 0x000000ff0200722a */ /* 0x000fc60003f0e000 */
        /* <DEDUP_REMOVED lines=23> */
[----:B---3--:R-:W-:Y:S05]  /*30040*/  CALL.REL.NOINC `($__internal_1_$__cuda_sm20_div_rn_f64_full) ;  /* 0x00000144001c7944 */ /* 0x008fea0003c00000 */
.L_x_708:
[----:B------:R-:W-:Y:S05]  /*30050*/  BSYNC.RECONVERGENT B1 ;  /* 0x0000000000017941 */ /* 0x000fea0003800200 */
.L_x_707:
        /* <DEDUP_REMOVED lines=32> */
.L_x_710:
[----:B------:R-:W-:Y:S05]  /*30260*/  BSYNC.RECONVERGENT B1 ;  /* 0x0000000000017941 */ /* 0x000fea0003800200 */
.L_x_709:
        /* <DEDUP_REMOVED lines=32> */
.L_x_712:
[----:B------:R-:W-:Y:S05]  /*30470*/  BSYNC.RECONVERGENT B1 ;  /* 0x0000000000017941 */ /* 0x000fea0003800200 */
.L_x_711:
        /* <DEDUP_REMOVED lines=8> */
[----:B------:R-:W2:Y:S01]  /*30500*/  FRND.F64.FLOOR R74, R74 ;  /* 0x0000004a004a7313 */ /* 0x000ea20000305800 */
[----:B0-----:R-:W-:-:S08]  /*30510*/  DFMA R8, R2, -R12, 1 ;  /* 0x3ff000000208742b */ /* 0x001fd0000000080c */
[----:B------:R-:W-:Y:S02]  /*30520*/  DFMA R10, R8, R8, R8 ;  /* 0x00000008080a722b */ /* 0x000fe40000000008 */
[----:B-1----:R-:W-:Y:S02]  /*30530*/  DMUL R8, R32, 7.62939453125e-06 ;  /* 0x3ee0000020087828 */ /* 0x002fe40000000000 */
[----:B--2---:R-:W-:-:S04]  /*30540*/  DFMA R22, R74, -R12, R22 ;  /* 0x8000000c4a16722b */ /* 0x004fc80000000016 */
[----:B------:R-:W-:-:S04]  /*30550*/  DFMA R10, R2, R10, R2 ;  /* 0x0000000a020a722b */ /* 0x000fc80000000002 */
[----:B------:R-:W0:Y:S01]  /*30560*/  FRND.F64.FLOOR R8, R8 ;  /* 0x0000000800087313 */ /* 0x000e220000305800 */
[----:B------:R-:W-:-:S03]  /*30570*/  DADD R6, R22, UR4 ;  /* 0x0000000416067e29 */ /* 0x000fc60008000000 */
[----:B------:R-:W-:Y:S02]  /*30580*/  DFMA R34, R10, -R12, 1 ;  /* 0x3ff000000a22742b */ /* 0x000fe4000000080c */
[----:B------:R-:W-:-:S06]  /*30590*/  DSETP.GEU.AND P0, PT, R22, RZ, PT ;  /* 0x000000ff1600722a */ /* 0x000fcc0003f0e000 */
[----:B------:R-:W-:Y:S01]  /*305a0*/  DFMA R34, R10, R34, R10 ;  /* 0x000000220a22722b */ /* 0x000fe2000000000a */
[----:B------:R-:W-:Y:S01]  /*305b0*/  FSEL R22, R6, R22, !P0 ;  /* 0x0000001606167208 */ /* 0x000fe20004000000 */
[----:B0-----:R-:W-:Y:S01]  /*305c0*/  DMUL R2, R26, R8 ;  /* 0x000000081a027228 */ /* 0x001fe20000000000 */
[----:B------:R-:W-:-:S06]  /*305d0*/  FSEL R23, R7, R23, !P0 ;  /* 0x0000001707177208 */ /* 0x000fcc0004000000 */
[----:B------:R-:W-:Y:S02]  /*305e0*/  DADD R6, R22, UR4 ;  /* 0x0000000416067e29 */ /* 0x000fe40008000000 */
[----:B------:R-:W-:Y:S01]  /*305f0*/  DMUL R10, R34, R2 ;  /* 0x00000002220a7228 */ /* 0x000fe20000000000 */
[----:B------:R-:W-:Y:S01]  /*30600*/  FSETP.GEU.AND P1, PT, |R3|, 6.5827683646048100446e-37, PT ;  /* 0x036000000300780b */ /* 0x000fe20003f2e200 */
[----:B------:R-:W-:-:S06]  /*30610*/  DSETP.GEU.AND P0, PT, R22, RZ, PT ;  /* 0x000000ff1600722a */ /* 0x000fcc0003f0e000 */
[----:B------:R-:W-:Y:S01]  /*30620*/  DFMA R12, R10, -R12, R2 ;  /* 0x8000000c0a0c722b */ /* 0x000fe20000000002 */
[----:B------:R-:W-:Y:S02]  /*30630*/  FSEL R6, R6, R22, !P0 ;  /* 0x0000001606067208 */ /* 0x000fe40004000000 */
[----:B------:R-:W-:Y:S01]  /*30640*/  FSEL R7, R7, R23, !P0 ;  /* 0x0000001707077208 */ /* 0x000fe20004000000 */
[----:B------:R-:W-:-:S04]  /*30650*/  DFMA R22, R8, -131072, R32 ;  /* 0xc10000000816782b */ /* 0x000fc80000000020 */
[----:B------:R-:W-:Y:S02]  /*30660*/  DFMA R74, R34, R12, R10 ;  /* 0x0000000c224a722b */ /* 0x000fe4000000000a */
[----:B------:R-:W-:-:S08]  /*30670*/  DADD R30, R30, R6 ;  /* 0x000000001e1e7229 */ /* 0x000fd00000000006 */
        /* <DEDUP_REMOVED lines=9> */
.L_x_714:
[----:B------:R-:W-:Y:S05]  /*30710*/  BSYNC.RECONVERGENT B1 ;  /* 0x0000000000017941 */ /* 0x000fea0003800200 */
.L_x_713:
        /* <DEDUP_REMOVED lines=32> */
.L_x_716:
[----:B------:R-:W-:Y:S05]  /*30920*/  BSYNC.RECONVERGENT B1 ;  /* 0x0000000000017941 */ /* 0x000fea0003800200 */
.L_x_715:
        /* <DEDUP_REMOVED lines=32> */
.L_x_718:
[----:B------:R-:W-:Y:S05]  /*30b30*/  BSYNC.RECONVERGENT B1 ;  /* 0x0000000000017941 */ /* 0x000fea0003800200 */
.L_x_717:
        /* <DEDUP_REMOVED lines=36> */
.L_x_720:
[----:B------:R-:W-:Y:S05]  /*30d80*/  BSYNC.RECONVERGENT B1 ;  /* 0x0000000000017941 */ /* 0x000fea0003800200 */
.L_x_719:
        /* <DEDUP_REMOVED lines=8> */
[----:B0-----:R-:W-:-:S08]  /*30e10*/  DFMA R8, R6, -R22, 1 ;  /* 0x3ff000000608742b */ /* 0x001fd00000000816 */
[----:B------:R-:W-:Y:S02]  /*30e20*/  DFMA R10, R8, R8, R8 ;  /* 0x00000008080a722b */ /* 0x000fe40000000008 */
[----:B-1----:R-:W-:-:S06]  /*30e30*/  DMUL R8, R32, 7.62939453125e-06 ;  /* 0x3ee0000020087828 */ /* 0x002fcc0000000000 */
[----:B------:R-:W-:-:S04]  /*30e40*/  DFMA R10, R6, R10, R6 ;  /* 0x0000000a060a722b */ /* 0x000fc80000000006 */
[----:B------:R-:W0:Y:S04]  /*30e50*/  FRND.F64.FLOOR R8, R8 ;  /* 0x0000000800087313 */ /* 0x000e280000305800 */
[----:B------:R-:W-:-:S08]  /*30e60*/  DFMA R6, R10, -R22, 1 ;  /* 0x3ff000000a06742b */ /* 0x000fd00000000816 */
[----:B------:R-:W-:Y:S02]  /*30e70*/  DFMA R34, R10, R6, R10 ;  /* 0x000000060a22722b */ /* 0x000fe4000000000a */
[----:B------:R-:W1:Y:S01]  /*30e80*/  FRND.F64.FLOOR R6, R74 ;  /* 0x0000004a00067313 */ /* 0x000e620000305800 */
[----:B0-----:R-:W-:-:S08]  /*30e90*/  DMUL R30, R24, R8 ;  /* 0x00000008181e7228 */ /* 0x001fd00000000000 */
[----:B------:R-:W-:Y:S02]  /*30ea0*/  DMUL R10, R34, R30 ;  /* 0x0000001e220a7228 */ /* 0x000fe40000000000 */
[----:B------:R-:W-:Y:S01]  /*30eb0*/  FSETP.GEU.AND P2, PT, |R31|, 6.5827683646048100446e-37, PT ;  /* 0x036000001f00780b */ /* 0x000fe20003f4e200 */
[----:B-1----:R-:W-:-:S05]  /*30ec0*/  DFMA R6, R6, -R22, R2 ;  /* 0x800000160606722b */ /* 0x002fca0000000002 */
[----:B------:R-:W-:Y:S02]  /*30ed0*/  DFMA R12, R10, -R22, R30 ;  /* 0x800000160a0c722b */ /* 0x000fe4000000001e */
[----:B------:R-:W-:Y:S02]  /*30ee0*/  DFMA R22, R8, -131072, R32 ;  /* 0xc10000000816782b */ /* 0x000fe40000000020 */
[----:B------:R-:W-:-:S04]  /*30ef0*/  DADD R2, R6, UR4 ;  /* 0x0000000406027e29 */ /* 0x000fc80008000000 */
[----:B------:R-:W-:Y:S02]  /*30f00*/  DFMA R74, R34, R12, R10 ;  /* 0x0000000c224a722b */ /* 0x000fe4000000000a */
[----:B------:R-:W-:-:S06]  /*30f10*/  DSETP.GEU.AND P0, PT, R6, RZ, PT ;  /* 0x000000ff0600722a */ /* 0x000fcc0003f0e000 */
[----:B------:R-:W-:Y:S02]  /*30f20*/  FSEL R2, R2, R6, !P0 ;  /* 0x0000000602027208 */ /* 0x000fe40004000000 */
[----:B------:R-:W-:Y:S01]  /*30f30*/  FFMA R0, RZ, 29.999998092651367188, R75 ;  /* 0x41efffffff007823 */ /* 0x000fe2000000004b */
[----:B------:R-:W-:-:S04]  /*30f40*/  FSEL R3, R3, R7, !P0 ;  /* 0x0000000703037208 */ /* 0x000fc80004000000 */
        /* <DEDUP_REMOVED lines=8> */
.L_x_722:
[----:B------:R-:W-:Y:S05]  /*30fd0*/  BSYNC.RECONVERGENT B1 ;  /* 0x0000000000017941 */ /* 0x000fea0003800200 */
.L_x_721:
        /* <DEDUP_REMOVED lines=32> */
.L_x_724:
[----:B------:R-:W-:Y:S05]  /*311e0*/  BSYNC.RECONVERGENT B1 ;  /* 0x0000000000017941 */ /* 0x000fea0003800200 */
.L_x_723:
        /* <DEDUP_REMOVED lines=32> */
.L_x_726:
[----:B------:R-:W-:Y:S05]  /*313f0*/  BSYNC.RECONVERGENT B1 ;  /* 0x0000000000017941 */ /* 0x000fea0003800200 */
.L_x_725:
        /* <DEDUP_REMOVED lines=39> */
[----:B---3--:R-:W-:Y:S05]  /*31670*/  CALL.REL.NOINC `($__internal_1_$__cuda_sm20_div_rn_f64_full) ;  /* 0x0000012c00907944 */ /* 0x008fea0003c00000 */
.L_x_728:
[----:B------:R-:W-:Y:S05]  /*31680*/  BSYNC.RECONVERGENT B1 ;  /* 0x0000000000017941 */ /* 0x000fea0003800200 */
.L_x_727:
        /* <DEDUP_REMOVED lines=32> */
.L_x_730:
[----:B------:R-:W-:Y:S05]  /*31890*/  BSYNC.RECONVERGENT B1 ;  /* 0x0000000000017941 */ /* 0x000fea0003800200 */
.L_x_729:
        /* <DEDUP_REMOVED lines=32> */
.L_x_732:
[----:B------:R-:W-:Y:S05]  /*31aa0*/  BSYNC.RECONVERGENT B1 ;  /* 0x0000000000017941 */ /* 0x000fea0003800200 */
.L_x_731:
        /* <DEDUP_REMOVED lines=29> */
[----:B------:R-:W-:Y:S01]  /*31c80*/  FSEL R7, R7, R31, !P0 ;  /* 0x0000001f07077208 */ /* 0x000fe20004000000 */
[----:B------:R-:W-:-:S03]  /*31c90*/  DFMA R30, R8, -131072, R34 ;  /* 0xc1000000081e782b */ /* 0x000fc60000000022 */
[----:B------:R-:W-:Y:S02]  /*31ca0*/  FFMA R0, RZ, 29.999998092651367188, R75 ;  /* 0x41efffffff007823 */ /* 0x000fe4000000004b */
        /* <DEDUP_REMOVED lines=9> */
.L_x_734:
[----:B------:R-:W-:Y:S05]  /*31d40*/  BSYNC.RECONVERGENT B1 ;  /* 0x0000000000017941 */ /* 0x000fea0003800200 */
.L_x_733:
        /* <DEDUP_REMOVED lines=32> */
.L_x_736:
[----:B------:R-:W-:Y:S05]  /*31f50*/  BSYNC.RECONVERGENT B1 ;  /* 0x0000000000017941 */ /* 0x000fea0003800200 */
.L_x_735:
        /* <DEDUP_REMOVED lines=32> */
.L_x_738:
[----:B------:R-:W-:Y:S05]  /*32160*/  BSYNC.RECONVERGENT B1 ;  /* 0x0000000000017941 */ /* 0x000fea0003800200 */
.L_x_737:
        /* <DEDUP_REMOVED lines=36> */
.L_x_740:
[----:B------:R-:W-:Y:S05]  /*323b0*/  BSYNC.RECONVERGENT B1 ;  /* 0x0000000000017941 */ /* 0x000fea0003800200 */
.L_x_739:
[----:B------:R-:W0:Y:S01]  /*323c0*/  MUFU.RCP64H R7, 4.29496524800000000000e+09 ;  /* 0x41efffff00077908 */ /* 0x000e220000001800 */
[----:B------:R-:W-:Y:S01]  /*323d0*/  IMAD.MOV.U32 R30, RZ, RZ, -0x1a200000 ;  /* 0xe5e00000ff1e7424 */ /* 0x000fe200078e00ff */
[----:B------:R-:W-:Y:S01]  /*323e0*/  UMOV UR4, 0xe5e00000 ;  /* 0xe5e0000000047882 */ /* 0x000fe20000000000 */
[----:B------:R-:W-:Y:S01]  /*323f0*/  IMAD.MOV.U32 R31, RZ, RZ, 0x41efffff ;  /* 0x41efffffff1f7424 */ /* 0x000fe200078e00ff */
[----:B------:R-:W-:Y:S01]  /*32400*/  UMOV UR5, 0x41efffff ;  /* 0x41efffff00057882 */ /* 0x000fe20000000000 */
[----:B------:R-:W-:Y:S01]  /*32410*/  IMAD.MOV.U32 R6, RZ, RZ, 0x1 ;  /* 0x00000001ff067424 */ /* 0x000fe200078e00ff */
[----:B------:R-:W-:Y:S02]  /*32420*/  BSSY.RECONVERGENT B1, `(.L_x_741) ;  /* 0x000001e000017945 */ /* 0x000fe40003800200 */
[----:B------:R-:W1:Y:S03]  /*32430*/  I2F.F64.U32 R34, R19 ;  /* 0x0000001300227312 */ /* 0x000e660000201800 */
[----:B0-----:R-:W-:-:S08]  /*32440*/  DFMA R8, R6, -R30, 1 ;  /* 0x3ff000000608742b */ /* 0x001fd0000000081e */
[----:B------:R-:W-:Y:S02]  /*32450*/  DFMA R12, R8, R8, R8 ;  /* 0x00000008080c722b */ /* 0x000fe40000000008 */
[----:B-1----:R-:W-:-:S06]  /*32460*/  DMUL R8, R34, 7.62939453125e-06 ;  /* 0x3ee0000022087828 */ /* 0x002fcc0000000000 */
        /* <DEDUP_REMOVED lines=9> */
[----:B0-----:R-:W-:-:S06]  /*32500*/  DFMA R6, R6, -R30, R32 ;  /* 0x8000001e0606722b */ /* 0x001fcc0000000020 */
[----:B------:R-:W-:Y:S02]  /*32510*/  DFMA R74, R36, R18, R12 ;  /* 0x00000012244a722b */ /* 0x000fe4000000000c */
[C---:B------:R-:W-:Y:S02]  /*32520*/  DADD R8, R6.reuse, UR4 ;  /* 0x0000000406087e29 */ /* 0x040fe40008000000 */
[----:B------:R-:W-:Y:S02]  /*32530*/  DSETP.GEU.AND P0, PT, R6, RZ, PT ;  /* 0x000000ff0600722a */ /* 0x000fe40003f0e000 */
[----:B------:R-:W-:-:S04]  /*32540*/  DFMA R18, R10, -131072, R34 ;  /* 0xc10000000a12782b */ /* 0x000fc80000000022 */
        /* <DEDUP_REMOVED lines=11> */
.L_x_742:
[----:B------:R-:W-:Y:S05]  /*32600*/  BSYNC.RECONVERGENT B1 ;  /* 0x0000000000017941 */ /* 0x000fea0003800200 */
.L_x_741:
        /* <DEDUP_REMOVED lines=32> */
.L_x_744:
[----:B------:R-:W-:Y:S05]  /*32810*/  BSYNC.RECONVERGENT B1 ;  /* 0x0000000000017941 */ /* 0x000fea0003800200 */
.L_x_743:
        /* <DEDUP_REMOVED lines=32> */
.L_x_746:
[----:B------:R-:W-:Y:S05]  /*32a20*/  BSYNC.RECONVERGENT B1 ;  /* 0x0000000000017941 */ /* 0x000fea0003800200 */
.L_x_745:
        /* <DEDUP_REMOVED lines=40> */
.L_x_748:
[----:B------:R-:W-:Y:S05]  /*32cb0*/  BSYNC.RECONVERGENT B1 ;  /* 0x0000000000017941 */ /* 0x000fea0003800200 */
.L_x_747:
        /* <DEDUP_REMOVED lines=32> */
.L_x_750:
[----:B------:R-:W-:Y:S05]  /*32ec0*/  BSYNC.RECONVERGENT B1 ;  /* 0x0000000000017941 */ /* 0x000fea0003800200 */
.L_x_749:
        /* <DEDUP_REMOVED lines=32> */
.L_x_752:
[----:B------:R-:W-:Y:S05]  /*330d0*/  BSYNC.RECONVERGENT B1 ;  /* 0x0000000000017941 */ /* 0x000fea0003800200 */
.L_x_751:
        /* <DEDUP_REMOVED lines=41> */
.L_x_754:
[----:B------:R-:W-:Y:S05]  /*33370*/  BSYNC.RECONVERGENT B1 ;  /* 0x0000000000017941 */ /* 0x000fea0003800200 */
.L_x_753:
        /* <DEDUP_REMOVED lines=32> */
.L_x_756:
[----:B------:R-:W-:Y:S05]  /*33580*/  BSYNC.RECONVERGENT B1 ;  /* 0x0000000000017941 */ /* 0x000fea0003800200 */
.L_x_755:
        /* <DEDUP_REMOVED lines=32> */
.L_x_758:
[----:B------:R-:W-:Y:S05]  /*33790*/  BSYNC.RECONVERGENT B1 ;  /* 0x0000000000017941 */ /* 0x000fea0003800200 */
.L_x_757:
        /* <DEDUP_REMOVED lines=36> */
.L_x_760:
[----:B------:R-:W-:Y:S05]  /*339e0*/  BSYNC.RECONVERGENT B1 ;  /* 0x0000000000017941 */ /* 0x000fea0003800200 */
.L_x_759:
[----:B------:R-:W0:Y:S01]  /*339f0*/  FRND.F64.FLOOR R74, R74 ;  /* 0x0000004a004a7313 */ /* 0x000e220000305800 */
[----:B------:R-:W-:Y:S01]  /*33a00*/  UMOV UR4, 0xe5e00000 ;  /* 0xe5e0000000047882 */ /* 0x000fe20000000000 */
[----:B------:R-:W-:Y:S01]  /*33a10*/  UMOV UR5, 0x41efffff ;  /* 0x41efffff00057882 */ /* 0x000fe20000000000 */
[----:B------:R-:W-:Y:S02]  /*33a20*/  HFMA2 R18, -RZ, RZ, 0, 0 ;  /* 0x00000000ff127431 */ /* 0x000fe400000001ff */
[----:B------:R-:W-:Y:S01]  /*33a30*/  IMAD.MOV.U32 R28, RZ, RZ, 0x1 ;  /* 0x00000001ff1c7424 */ /* 0x000fe200078e00ff */
[----:B------:R-:W-:Y:S01]  /*33a40*/  MOV R0, 0x1 ;  /* 0x0000000100007802 */ /* 0x000fe20000000f00 */
[----:B------:R-:W-:Y:S01]  /*33a50*/  IMAD.MOV.U32 R16, RZ, RZ, RZ ;  /* 0x000000ffff107224 */ /* 0x000fe200078e00ff */
[----:B------:R-:W-:Y:S01]  /*33a60*/  UMOV UR8, 0xa ;  /* 0x0000000a00087882 */ /* 0x000fe20000000000 */
[----:B------:R-:W1:Y:S01]  /*33a70*/  F2I.U32.F64.TRUNC R31, R30 ;  /* 0x0000001e001f7311 */ /* 0x000e62000030d000 */
[----:B------:R-:W-:-:S02]  /*33a80*/  IMAD.MOV.U32 R14, RZ, RZ, RZ ;  /* 0x000000ffff0e7224 */ /* 0x000fc400078e00ff */
[----:B------:R-:W-:Y:S01]  /*33a90*/  IMAD.MOV.U32 R4, RZ, RZ, RZ ;  /* 0x000000ffff047224 */ /* 0x000fe200078e00ff */
[----:B0-----:R-:W-:-:S04]  /*33aa0*/  DFMA R24, R74, -UR4, R24 ;  /* 0x800000044a187c2b */ /* 0x001fc80008000018 */
[----:B------:R-:W0:Y:S04]  /*33ab0*/  F2I.U32.F64.TRUNC R3, R2 ;  /* 0x0000000200037311 */ /* 0x000e28000030d000 */
[C---:B------:R-:W-:Y:S01]  /*33ac0*/  DADD R6, R24.reuse, UR4 ;  /* 0x0000000418067e29 */ /* 0x040fe20008000000 */
[----:B------:R-:W2:Y:S01]  /*33ad0*/  LDCU.64 UR4, c[0x4][0x18] ;  /* 0x01000300ff0477ac */ /* 0x000ea20008000a00 */
[----:B------:R-:W-:Y:S01]  /*33ae0*/  DSETP.GEU.AND P0, PT, R24, RZ, PT ;  /* 0x000000ff1800722a */ /* 0x000fe20003f0e000 */
[----:B-1----:R-:W-:Y:S04]  /*33af0*/  STG.E desc[UR6][R64.64+0x4], R31 ;  /* 0x0000041f40007986 */ /* 0x002fe8000c101906 */
[----:B0-----:R0:W-:Y:S03]  /*33b00*/  STG.E desc[UR6][R64.64], R3 ;  /* 0x0000000340007986 */ /* 0x0011e6000c101906 */
[----:B------:R-:W-:-:S02]  /*33b10*/  FSEL R7, R7, R25, !P0 ;  /* 0x0000001907077208 */ /* 0x000fc40004000000 */
[----:B------:R-:W-:-:S04]  /*33b20*/  FSEL R6, R6, R24, !P0 ;  /* 0x0000001806067208 */ /* 0x000fc80004000000 */
[----:B------:R1:W4:Y:S01]  /*33b30*/  F2I.U32.F64.TRUNC R7, R6 ;  /* 0x0000000600077311 */ /* 0x000322000030d000 */
[----:B--2---:R-:W-:Y:S01]  /*33b40*/  UIADD3 UR4, UP0, UPT, UR4, 0x10, URZ ;  /* 0x0000001004047890 */ /* 0x004fe2000ff1e0ff */
[----:B0-----:R-:W-:-:S03]  /*33b50*/  CS2R R2, SRZ ;  /* 0x0000000000027805 */ /* 0x001fc6000001ff00 */
[----:B------:R-:W-:Y:S02]  /*33b60*/  UIADD3.X UR5, UPT, UPT, URZ, UR5, URZ, UP0, !UPT ;  /* 0x00000005ff057290 */ /* 0x000fe400087fe4ff */
[----:B------:R-:W-:Y:S01]  /*33b70*/  IMAD.U32 R22, RZ, RZ, UR4 ;  /* 0x00000004ff167e24 */ /* 0x000fe2000f8e00ff */
[----:B------:R-:W-:Y:S01]  /*33b80*/  UMOV UR4, URZ ;  /* 0x000000ff00047c82 */ /* 0x000fe20008000000 */
[----:B-1----:R-:W-:Y:S02]  /*33b90*/  IMAD.MOV.U32 R6, RZ, RZ, 0x1 ;  /* 0x00000001ff067424 */ /* 0x002fe400078e00ff */
[----:B------:R-:W-:Y:S01]  /*33ba0*/  IMAD.U32 R23, RZ, RZ, UR5 ;  /* 0x00000005ff177e24 */ /* 0x000fe2000f8e00ff */
[----:B------:R-:W-:Y:S01]  /*33bb0*/  UMOV UR5, URZ ;  /* 0x000000ff00057c82 */ /* 0x000fe20008000000 */
[----:B----4-:R0:W-:Y:S05]  /*33bc0*/  STG.E desc[UR6][R64.64+0x8], R7 ;  /* 0x0000080740007986 */ /* 0x0101ea000c101906 */
.L_x_942:
[----:B------:R-:W-:Y:S02]  /*33bd0*/  ULOP3.LUT UR9, UR8, 0x1, URZ, 0xc0, !UPT ;  /* 0x0000000108097892 */ /* 0x000fe4000f8ec0ff */
[----:B------:R-:W-:Y:S02]  /*33be0*/  UIADD3 UR5, UPT, UPT, UR5, 0x1, URZ ;  /* 0x0000000105057890 */ /* 0x000fe4000fffe0ff */
[----:B------:R-:W-:Y:S02]  /*33bf0*/  UISETP.NE.U32.AND UP0, UPT, UR9, 0x1, UPT ;  /* 0x000000010900788c */ /* 0x000fe4000bf05070 */
[----:B------:R-:W-:Y:S02]  /*33c00*/  UISETP.NE.AND UP1, UPT, UR5, 0x4, UPT ;  /* 0x000000040500788c */ /* 0x000fe4000bf25270 */
[----:B------:R-:W-:-:S09]  /*33c10*/  UISETP.NE.U32.AND.EX UP0, UPT, URZ, URZ, UPT, UP0 ;  /* 0x000000ffff00728c */ /* 0x000fd2000bf05100 */
[----:B01----:R-:W-:Y:S05]  /*33c20*/  BRA.U UP0, `(.L_x_761) ;  /* 0x000000c500387547 */ /* 0x003fea000b800000 */
[----:B------:R-:W2:Y:S04]  /*33c30*/  LDG.E R42, desc[UR6][R22.64+-0x10] ;  /* 0xfffff006162a7981 */ /* 0x000ea8000c1e1900 */
[----:B------:R-:W4:Y:S04]  /*33c40*/  LDG.E R38, desc[UR6][R22.64+-0xc] ;  /* 0xfffff40616267981 */ /* 0x000f28000c1e1900 */
[----:B------:R-:W5:Y:S01]  /*33c50*/  LDG.E R32, desc[UR6][R22.64+-0x8] ;  /* 0xfffff80616207981 */ /* 0x000f62000c1e1900 */
[----:B------:R-:W1:Y:S01]  /*33c60*/  MUFU.RCP64H R9, 4.29494272000000000000e+09 ;  /* 0x41effff400097908 */ /* 0x000e620000001800 */
[----:B------:R-:W-:Y:S01]  /*33c70*/  IMAD.MOV.U32 R10, RZ, RZ, -0x28a00000 ;  /* 0xd7600000ff0a7424 */ /* 0x000fe200078e00ff */
[----:B------:R-:W-:Y:S01]  /*33c80*/  BSSY.RECONVERGENT B1, `(.L_x_762) ;  /* 0x0000023000017945 */ /* 0x000fe20003800200 */
[----:B------:R-:W-:-:S02]  /*33c90*/  IMAD.MOV.U32 R11, RZ, RZ, 0x41effff4 ;  /* 0x41effff4ff0b7424 */ /* 0x000fc400078e00ff */
[----:B------:R-:W-:-:S03]  /*33ca0*/  IMAD.MOV.U32 R8, RZ, RZ, 0x1 ;  /* 0x00000001ff087424 */ /* 0x000fc600078e00ff */
[----:B------:R-:W-:Y:S03]  /*33cb0*/  I2F.F64.U32 R20, R28 ;  /* 0x0000001c00147312 */ /* 0x000fe60000201800 */
[----:B-1----:R-:W-:-:S08]  /*33cc0*/  DFMA R12, R8, -R10, 1 ;  /* 0x3ff00000080c742b */ /* 0x002fd0000000080a */
[----:B------:R-:W-:-:S08]  /*33cd0*/  DFMA R12, R12, R12, R12 ;  /* 0x0000000c0c0c722b */ /* 0x000fd0000000000c */
[----:B------:R-:W-:-:S08]  /*33ce0*/  DFMA R12, R8, R12, R8 ;  /* 0x0000000c080c722b */ /* 0x000fd00000000008 */
[----:B------:R-:W-:-:S08]  /*33cf0*/  DFMA R8, R12, -R10, 1 ;  /* 0x3ff000000c08742b */ /* 0x000fd0000000080a */
[----:B------:R-:W-:Y:S01]  /*33d00*/  DFMA R12, R12, R8, R12 ;  /* 0x000000080c0c722b */ /* 0x000fe2000000000c */
[----:B--2---:R-:W1:Y:S08]  /*33d10*/  I2F.F64.U32 R42, R42 ;  /* 0x0000002a002a7312 */ /* 0x004e700000201800 */
[----:B----4-:R-:W2:Y:S01]  /*33d20*/  I2F.F64.U32 R38, R38 ;  /* 0x0000002600267312 */ /* 0x010ea20000201800 */
[----:B-1----:R-:W-:-:S07]  /*33d30*/  DMUL R40, R42, 7.62939453125e-06 ;  /* 0x3ee000002a287828 */ /* 0x002fce0000000000 */
[----:B-----5:R-:W1:Y:S01]  /*33d40*/  I2F.F64.U32 R32, R32 ;  /* 0x0000002000207312 */ /* 0x020e620000201800 */
[----:B--2---:R-:W-:-:S07]  /*33d50*/  DMUL R44, R38, 7.62939453125e-06 ;  /* 0x3ee00000262c7828 */ /* 0x004fce0000000000 */
[----:B------:R-:W2:Y:S01]  /*33d60*/  FRND.F64.FLOOR R40, R40 ;  /* 0x0000002800287313 */ /* 0x000ea20000305800 */
[----:B-1----:R-:W-:-:S07]  /*33d70*/  DMUL R34, R32, 7.62939453125e-06 ;  /* 0x3ee0000020227828 */ /* 0x002fce0000000000 */
[----:B------:R-:W1:Y:S01]  /*33d80*/  FRND.F64.FLOOR R44, R44 ;  /* 0x0000002c002c7313 */ /* 0x000e620000305800 */
[----:B--2---:R-:W-:-:S07]  /*33d90*/  DMUL R26, R40, R20 ;  /* 0x00000014281a7228 */ /* 0x004fce0000000000 */
[----:B------:R-:W2:Y:S01]  /*33da0*/  FRND.F64.FLOOR R34, R34 ;  /* 0x0000002200227313 */ /* 0x000ea20000305800 */
[----:B------:R-:W-:Y:S02]  /*33db0*/  DFMA R42, R40, -131072, R42 ;  /* 0xc1000000282a782b */ /* 0x000fe4000000002a */
[----:B------:R-:W-:Y:S01]  /*33dc0*/  DMUL R74, R12, R26 ;  /* 0x0000001a0c4a7228 */ /* 0x000fe20000000000 */
[----:B------:R-:W-:Y:S01]  /*33dd0*/  FSETP.GEU.AND P1, PT, |R27|, 6.5827683646048100446e-37, PT ;  /* 0x036000001b00780b */ /* 0x000fe20003f2e200 */
[----:B-1----:R-:W-:-:S06]  /*33de0*/  DFMA R38, R44, -131072, R38 ;  /* 0xc10000002c26782b */ /* 0x002fcc0000000026 */
[----:B------:R-:W-:Y:S02]  /*33df0*/  DFMA R8, R74, -R10, R26 ;  /* 0x8000000a4a08722b */ /* 0x000fe4000000001a */
[----:B--2---:R-:W-:-:S06]  /*33e00*/  DFMA R32, R34, -131072, R32 ;  /* 0xc10000002220782b */ /* 0x004fcc0000000020 */
[----:B------:R-:W-:-:S10]  /*33e10*/  DFMA R74, R12, R8, R74 ;  /* 0x000000080c4a722b */ /* 0x000fd4000000004a */
[----:B0-----:R-:W-:-:S05]  /*33e20*/  FFMA R7, RZ, 29.99997711181640625, R75 ;  /* 0x41effff4ff077823 */ /* 0x001fca000000004b */
        /* <DEDUP_REMOVED lines=8> */
.L_x_763:
[----:B------:R-:W-:Y:S05]  /*33eb0*/  BSYNC.RECONVERGENT B1 ;  /* 0x0000000000017941 */ /* 0x000fea0003800200 */
.L_x_762:
        /* <DEDUP_REMOVED lines=32> */
.L_x_765:
[----:B------:R-:W-:Y:S05]  /*340c0*/  BSYNC.RECONVERGENT B1 ;  /* 0x0000000000017941 */ /* 0x000fea0003800200 */
.L_x_764:
        /* <DEDUP_REMOVED lines=32> */
.L_x_767:
[----:B------:R-:W-:Y:S05]  /*342d0*/  BSYNC.RECONVERGENT B1 ;  /* 0x0000000000017941 */ /* 0x000fea0003800200 */
.L_x_766:
[----:B------:R-:W0:Y:S01]  /*342e0*/  MUFU.RCP64H R9, 4.29494272000000000000e+09 ;  /* 0x41effff400097908 */ /* 0x000e220000001800 */
        /* <DEDUP_REMOVED lines=8> */
[----:B0-----:R-:W-:-:S02]  /*34370*/  DFMA R10, R8, -R12, 1 ;  /* 0x3ff00000080a742b */ /* 0x001fc4000000080c */
[----:B-1----:R-:W-:-:S06]  /*34380*/  DMUL R28, R44, R24 ;  /* 0x000000182c1c7228 */ /* 0x002fcc0000000000 */
[----:B------:R-:W-:Y:S02]  /*34390*/  DFMA R10, R10, R10, R10 ;  /* 0x0000000a0a0a722b */ /* 0x000fe4000000000a */
[----:B--2---:R-:W-:-:S06]  /*343a0*/  DFMA R26, R74, -R12, R26 ;  /* 0x8000000c4a1a722b */ /* 0x004fcc000000001a */
        /* <DEDUP_REMOVED lines=23> */
[----:B---3--:R-:W-:Y:S05]  /*34520*/  CALL.REL.NOINC `($__internal_1_$__cuda_sm20_div_rn_f64_full) ;  /* 0x000000fc00e47944 */ /* 0x008fea0003c00000 */
.L_x_769:
[----:B------:R-:W-:Y:S05]  /*34530*/  BSYNC.RECONVERGENT B1 ;  /* 0x0000000000017941 */ /* 0x000fea0003800200 */
.L_x_768:
        /* <DEDUP_REMOVED lines=32> */
.L_x_771:
[----:B------:R-:W-:Y:S05]  /*34740*/  BSYNC.RECONVERGENT B1 ;  /* 0x0000000000017941 */ /* 0x000fea0003800200 */
.L_x_770:
[----:B------:R-:W0:Y:S01]  /*34750*/  MUFU.RCP64H R13, 4.29494272000000000000e+09 ;  /* 0x41effff4000d7908 */ /* 0x000e220000001800 */
        /* <DEDUP_REMOVED lines=31> */
.L_x_773:
[----:B------:R-:W-:Y:S05]  /*34950*/  BSYNC.RECONVERGENT B1 ;  /* 0x0000000000017941 */ /* 0x000fea0003800200 */
.L_x_772:
[----:B------:R-:W0:Y:S01]  /*34960*/  MUFU.RCP64H R9, 4.29494272000000000000e+09 ;  /* 0x41effff400097908 */ /* 0x000e220000001800 */
        /* <DEDUP_REMOVED lines=37> */
.L_x_775:
[----:B------:R-:W-:Y:S05]  /*34bc0*/  BSYNC.RECONVERGENT B1 ;  /* 0x0000000000017941 */ /* 0x000fea0003800200 */
.L_x_774:
        /* <DEDUP_REMOVED lines=32> */
.L_x_777:
[----:B------:R-:W-:Y:S05]  /*34dd0*/  BSYNC.RECONVERGENT B1 ;  /* 0x0000000000017941 */ /* 0x000fea0003800200 */
.L_x_776:
        /* <DEDUP_REMOVED lines=32> */
.L_x_779:
[----:B------:R-:W-:Y:S05]  /*34fe0*/  BSYNC.RECONVERGENT B1 ;  /* 0x0000000000017941 */ /* 0x000fea0003800200 */
.L_x_778:
[----:B------:R-:W0:Y:S01]  /*34ff0*/  FRND.F64.FLOOR R74, R74 ;  /* 0x0000004a004a7313 */ /* 0x000e220000305800 */
[----:B------:R-:W-:Y:S01]  /*35000*/  MOV R12, 0xd7600000 ;  /* 0xd7600000000c7802 */ /* 0x000fe20000000f00 */
[----:B------:R-:W-:Y:S01]  /*35010*/  IMAD.MOV.U32 R13, RZ, RZ, 0x41effff4 ;  /* 0x41effff4ff0d7424 */ /* 0x000fe200078e00ff */
[----:B------:R-:W-:Y:S01]  /*35020*/  UMOV UR10, 0xd7600000 ;  /* 0xd7600000000a7882 */ /* 0x000fe20000000000 */
[----:B------:R-:W-:Y:S01]  /*35030*/  IMAD.MOV.U32 R28, RZ, RZ, 0x1 ;  /* 0x00000001ff1c7424 */ /* 0x000fe200078e00ff */
[----:B------:R-:W-:Y:S01]  /*35040*/  UMOV UR11, 0x41effff4 ;  /* 0x41effff4000b7882 */ /* 0x000fe20000000000 */
[----:B------:R-:W-:Y:S02]  /*35050*/  BSSY.RECONVERGENT B1, `(.L_x_780) ;  /* 0x000001e000017945 */ /* 0x000fe40003800200 */
[----:B------:R-:W1:Y:S01]  /*35060*/  MUFU.RCP64H R29, 4.29494272000000000000e+09 ;  /* 0x41effff4001d7908 */ /* 0x000e620000001800 */
        /* <DEDUP_REMOVED lines=28> */
.L_x_781:
[----:B------:R-:W-:Y:S05]  /*35230*/  BSYNC.RECONVERGENT B1 ;  /* 0x0000000000017941 */ /* 0x000fea0003800200 */
.L_x_780:
[----:B------:R-:W0:Y:S01]  /*35240*/  MUFU.RCP64H R9, 4.29494272000000000000e+09 ;  /* 0x41effff400097908 */ /* 0x000e220000001800 */
[----:B------:R-:W-:Y:S01]  /*35250*/  IMAD.MOV.U32 R30, RZ, RZ, -0x28a00000 ;  /* 0xd7600000ff1e7424 */ /* 0x000fe200078e00ff */
[----:B------:R-:W-:Y:S01]  /*35260*/  UMOV UR10, 0xd7600000 ;  /* 0xd7600000000a7882 */ /* 0x000fe20000000000 */
[----:B------:R-:W-:Y:S01]  /*35270*/  IMAD.MOV.U32 R31, RZ, RZ, 0x41effff4 ;  /* 0x41effff4ff1f7424 */ /* 0x000fe200078e00ff */
[----:B------:R-:W-:Y:S01]  /*35280*/  UMOV UR11, 0x41effff4 ;  /* 0x41effff4000b7882 */ /* 0x000fe20000000000 */
[----:B------:R-:W-:Y:S01]  /*35290*/  IMAD.MOV.U32 R8, RZ, RZ, 0x1 ;  /* 0x00000001ff087424 */ /* 0x000fe200078e00ff */
[----:B------:R-:W-:Y:S02]  /*352a0*/  BSSY.RECONVERGENT B1, `(.L_x_782) ;  /* 0x000001b000017945 */ /* 0x000fe40003800200 */
[----:B------:R-:W1:Y:S03]  /*352b0*/  I2F.F64.U32 R18, R18 ;  /* 0x0000001200127312 */ /* 0x000e660000201800 */
        /* <DEDUP_REMOVED lines=25> */
.L_x_783:
[----:B------:R-:W-:Y:S05]  /*35450*/  BSYNC.RECONVERGENT B1 ;  /* 0x0000000000017941 */ /* 0x000fea0003800200 */
.L_x_782:
        /* <DEDUP_REMOVED lines=32> */
.L_x_785:
[----:B------:R-:W-:Y:S05]  /*35660*/  BSYNC.RECONVERGENT B1 ;  /* 0x0000000000017941 */ /* 0x000fea0003800200 */
.L_x_784:
        /* <DEDUP_REMOVED lines=32> */
.L_x_787:
[----:B------:R-:W-:Y:S05]  /*35870*/  BSYNC.RECONVERGENT B1 ;  /* 0x0000000000017941 */ /* 0x000fea0003800200 */
.L_x_786:
[----:B------:R-:W0:Y:S01]  /*35880*/  MUFU.RCP64H R9, 4.29494272000000000000e+09 ;  /* 0x41effff400097908 */ /* 0x000e220000001800 */
        /* <DEDUP_REMOVED lines=36> */
.L_x_789:
[----:B------:R-:W-:Y:S05]  /*35ad0*/  BSYNC.RECONVERGENT B1 ;  /* 0x0000000000017941 */ /* 0x000fea0003800200 */
.L_x_788:
        /* <DEDUP_REMOVED lines=32> */
.L_x_791:
[----:B------:R-:W-:Y:S05]  /*35ce0*/  BSYNC.RECONVERGENT B1 ;  /* 0x0000000000017941 */ /* 0x000fea0003800200 */
.L_x_790:
        /* <DEDUP_REMOVED lines=32> */
.L_x_793:
[----:B------:R-:W-:Y:S05]  /*35ef0*/  BSYNC.RECONVERGENT B1 ;  /* 0x0000000000017941 */ /* 0x000fea0003800200 */
.L_x_792:
        /* <DEDUP_REMOVED lines=38> */
.L_x_795:
[----:B------:R-:W-:Y:S05]  /*36160*/  BSYNC.RECONVERGENT B1 ;  /* 0x0000000000017941 */ /* 0x000fea0003800200 */
.L_x_794:
        /* <DEDUP_REMOVED lines=32> */
.L_x_797:
[----:B------:R-:W-:Y:S05]  /*36370*/  BSYNC.RECONVERGENT B1 ;  /* 0x0000000000017941 */ /* 0x000fea0003800200 */
.L_x_796:
        /* <DEDUP_REMOVED lines=32> */
.L_x_799:
[----:B------:R-:W-:Y:S05]  /*36580*/  BSYNC.RECONVERGENT B1 ;  /* 0x0000000000017941 */ /* 0x000fea0003800200 */
.L_x_798:
[----:B------:R-:W0:Y:S01]  /*36590*/  FRND.F64.FLOOR R74, R74 ;  /* 0x0000004a004a7313 */ /* 0x000e220000305800 */
[----:B------:R-:W-:Y:S02]  /*365a0*/  IMAD.MOV.U32 R10, RZ, RZ, -0x28a00000 ;  /* 0xd7600000ff0a7424 */ /* 0x000fe400078e00ff */
[----:B------:R-:W-:Y:S02]  /*365b0*/  HFMA2 R12, -RZ, RZ, 0, 5.9604644775390625e-08 ;  /* 0x00000001ff0c7431 */ /* 0x000fe400000001ff */
[----:B------:R-:W-:Y:S01]  /*365c0*/  IMAD.MOV.U32 R11, RZ, RZ, 0x41effff4 ;  /* 0x41effff4ff0b7424 */ /* 0x000fe200078e00ff */
[----:B------:R-:W-:Y:S01]  /*365d0*/  UMOV UR10, 0xd7600000 ;  /* 0xd7600000000a7882 */ /* 0x000fe20000000000 */
[----:B------:R-:W-:Y:S01]  /*365e0*/  UMOV UR11, 0x41effff4 ;  /* 0x41effff4000b7882 */ /* 0x000fe20000000000 */
[----:B------:R-:W-:Y:S01]  /*365f0*/  BSSY.RECONVERGENT B1, `(.L_x_800) ;  /* 0x000001e000017945 */ /* 0x000fe20003800200 */
[----:B------:R-:W1:Y:S02]  /*36600*/  MUFU.RCP64H R13, 4.29494272000000000000e+09 ;  /* 0x41effff4000d7908 */ /* 0x000e640000001800 */
        /* <DEDUP_REMOVED lines=28> */
.L_x_801:
[----:B------:R-:W-:Y:S05]  /*367d0*/  BSYNC.RECONVERGENT B1 ;  /* 0x0000000000017941 */ /* 0x000fea0003800200 */
.L_x_800:
[----:B------:R-:W0:Y:S01]  /*367e0*/  MUFU.RCP64H R7, 4.29494272000000000000e+09 ;  /* 0x41effff400077908 */ /* 0x000e220000001800 */
        /* <DEDUP_REMOVED lines=32> */
.L_x_803:
[----:B------:R-:W-:Y:S05]  /*369f0*/  BSYNC.RECONVERGENT B1 ;  /* 0x0000000000017941 */ /* 0x000fea0003800200 */
.L_x_802:
        /* <DEDUP_REMOVED lines=32> */
.L_x_805:
[----:B------:R-:W-:Y:S05]  /*36c00*/  BSYNC.RECONVERGENT B1 ;  /* 0x0000000000017941 */ /* 0x000fea0003800200 */
.L_x_804:
        /* <DEDUP_REMOVED lines=32> */
.L_x_807:
[----:B------:R-:W-:Y:S05]  /*36e10*/  BSYNC.RECONVERGENT B1 ;  /* 0x0000000000017941 */ /* 0x000fea0003800200 */
.L_x_806:
        /* <DEDUP_REMOVED lines=36> */
[----:B---3--:R-:W-:Y:S05]  /*37060*/  CALL.REL.NOINC `($__internal_1_$__cuda_sm20_div_rn_f64_full) ;  /* 0x000000d400147944 */ /* 0x008fea0003c00000 */
.L_x_809:
[----:B------:R-:W-:Y:S05]  /*37070*/  BSYNC.RECONVERGENT B1 ;  /* 0x0000000000017941 */ /* 0x000fea0003800200 */
.L_x_808:
        /* <DEDUP_REMOVED lines=32> */
.L_x_811:
[----:B------:R-:W-:Y:S05]  /*37280*/  BSYNC.RECONVERGENT B1 ;  /* 0x0000000000017941 */ /* 0x000fea0003800200 */
.L_x_810:
        /* <DEDUP_REMOVED lines=32> */
.L_x_813:
[----:B------:R-:W-:Y:S05]  /*37490*/  BSYNC.RECONVERGENT B1 ;  /* 0x0000000000017941 */ /* 0x000fea0003800200 */
.L_x_812:
        /* <DEDUP_REMOVED lines=38> */
.L_x_815:
[----:B------:R-:W-:Y:S05]  /*37700*/  BSYNC.RECONVERGENT B1 ;  /* 0x0000000000017941 */ /* 0x000fea0003800200 */
.L_x_814:
        /* <DEDUP_REMOVED lines=32> */
.L_x_817:
[----:B------:R-:W-:Y:S05]  /*37910*/  BSYNC.RECONVERGENT B1 ;  /* 0x0000000000017941 */ /* 0x000fea0003800200 */
.L_x_816:
        /* <DEDUP_REMOVED lines=32> */
.L_x_819:
[----:B------:R-:W-:Y:S05]  /*37b20*/  BSYNC.RECONVERGENT B1 ;  /* 0x0000000000017941 */ /* 0x000fea0003800200 */
.L_x_818:
[----:B------:R-:W0:Y:S01]  /*37b30*/  FRND.F64.FLOOR R74, R74 ;  /* 0x0000004a004a7313 */ /* 0x000e220000305800 */
[----:B------:R-:W-:Y:S01]  /*37b40*/  IMAD.MOV.U32 R10, RZ, RZ, -0x28a00000 ;  /* 0xd7600000ff0a7424 */ /* 0x000fe200078e00ff */
[----:B------:R-:W-:Y:S01]  /*37b50*/  UMOV UR10, 0xd7600000 ;  /* 0xd7600000000a7882 */ /* 0x000fe20000000000 */
[----:B------:R-:W-:Y:S01]  /*37b60*/  IMAD.MOV.U32 R11, RZ, RZ, 0x41effff4 ;  /* 0x41effff4ff0b7424 */ /* 0x000fe200078e00ff */
[----:B------:R-:W-:Y:S01]  /*37b70*/  UMOV UR11, 0x41effff4 ;  /* 0x41effff4000b7882 */ /* 0x000fe20000000000 */
[----:B------:R-:W-:Y:S01]  /*37b80*/  IMAD.MOV.U32 R12, RZ, RZ, 0x1 ;  /* 0x00000001ff0c7424 */ /* 0x000fe200078e00ff */
        /* <DEDUP_REMOVED lines=30> */
.L_x_821:
[----:B------:R-:W-:Y:S05]  /*37d70*/  BSYNC.RECONVERGENT B1 ;  /* 0x0000000000017941 */ /* 0x000fea0003800200 */
.L_x_820:
[----:B------:R-:W2:Y:S04]  /*37d80*/  LDG.E R52, desc[UR6][R22.64+-0x4] ;  /* 0xfffffc0616347981 */ /* 0x000ea8000c1e1900 */
        /* <DEDUP_REMOVED lines=46> */
.L_x_823:
[----:B------:R-:W-:Y:S05]  /*38070*/  BSYNC.RECONVERGENT B1 ;  /* 0x0000000000017941 */ /* 0x000fea0003800200 */
.L_x_822:
        /* <DEDUP_REMOVED lines=32> */
.L_x_825:
[----:B------:R-:W-:Y:S05]  /*38280*/  BSYNC.RECONVERGENT B1 ;  /* 0x0000000000017941 */ /* 0x000fea0003800200 */
.L_x_824:
        /* <DEDUP_REMOVED lines=32> */
.L_x_827:
[----:B------:R-:W-:Y:S05]  /*38490*/  BSYNC.RECONVERGENT B1 ;  /* 0x0000000000017941 */ /* 0x000fea0003800200 */
.L_x_826:
        /* <DEDUP_REMOVED lines=36> */
.L_x_829:
[----:B------:R-:W-:Y:S05]  /*386e0*/  BSYNC.RECONVERGENT B1 ;  /* 0x0000000000017941 */ /* 0x000fea0003800200 */
.L_x_828:
        /* <DEDUP_REMOVED lines=32> */
.L_x_831:
[----:B------:R-:W-:Y:S05]  /*388f0*/  BSYNC.RECONVERGENT B1 ;  /* 0x0000000000017941 */ /* 0x000fea0003800200 */
.L_x_830:
        /* <DEDUP_REMOVED lines=32> */
.L_x_833:
[----:B------:R-:W-:Y:S05]  /*38b00*/  BSYNC.RECONVERGENT B1 ;  /* 0x0000000000017941 */ /* 0x000fea0003800200 */
.L_x_832:
        /* <DEDUP_REMOVED lines=37> */
.L_x_835:
[----:B------:R-:W-:Y:S05]  /*38d60*/  BSYNC.RECONVERGENT B1 ;  /* 0x0000000000017941 */ /* 0x000fea0003800200 */
.L_x_834:
        /* <DEDUP_REMOVED lines=32> */
.L_x_837:
[----:B------:R-:W-:Y:S05]  /*38f70*/  BSYNC.RECONVERGENT B1 ;  /* 0x0000000000017941 */ /* 0x000fea0003800200 */
.L_x_836:
        /* <DEDUP_REMOVED lines=32> */
.L_x_839:
[----:B------:R-:W-:Y:S05]  /*39180*/  BSYNC.RECONVERGENT B1 ;  /* 0x0000000000017941 */ /* 0x000fea0003800200 */
.L_x_838:
        /* <DEDUP_REMOVED lines=36> */
.L_x_841:
[----:B------:R-:W-:Y:S05]  /*393d0*/  BSYNC.RECONVERGENT B1 ;  /* 0x0000000000017941 */ /* 0x000fea0003800200 */
.L_x_840:
        /* <DEDUP_REMOVED lines=32> */
.L_x_843:
[----:B------:R-:W-:Y:S05]  /*395e0*/  BSYNC.RECONVERGENT B1 ;  /* 0x0000000000017941 */ /* 0x000fea0003800200 */
.L_x_842:
        /* <DEDUP_REMOVED lines=32> */
.L_x_845:
[----:B------:R-:W-:Y:S05]  /*397f0*/  BSYNC.RECONVERGENT B1 ;  /* 0x0000000000017941 */ /* 0x000fea0003800200 */
.L_x_844:
        /* <DEDUP_REMOVED lines=32> */
.L_x_847:
[----:B------:R-:W-:Y:S05]  /*39a00*/  BSYNC.RECONVERGENT B1 ;  /* 0x0000000000017941 */ /* 0x000fea0003800200 */
.L_x_846:
        /* <DEDUP_REMOVED lines=36> */
.L_x_849:
[----:B------:R-:W-:Y:S05]  /*39c50*/  BSYNC.RECONVERGENT B1 ;  /* 0x0000000000017941 */ /* 0x000fea0003800200 */
.L_x_848:
        /* <DEDUP_REMOVED lines=32> */
.L_x_851:
[----:B------:R-:W-:Y:S05]  /*39e60*/  BSYNC.RECONVERGENT B1 ;  /* 0x0000000000017941 */ /* 0x000fea0003800200 */
.L_x_850:
        /* <DEDUP_REMOVED lines=32> */
.L_x_853:
[----:B------:R-:W-:Y:S05]  /*3a070*/  BSYNC.RECONVERGENT B1 ;  /* 0x0000000000017941 */ /* 0x000fea0003800200 */
.L_x_852:
        /* <DEDUP_REMOVED lines=36> */
[----:B---3--:R-:W-:Y:S05]  /*3a2c0*/  CALL.REL.NOINC `($__internal_1_$__cuda_sm20_div_rn_f64_full) ;  /* 0x000000a0007c7944 */ /* 0x008fea0003c00000 */
.L_x_855:
[----:B------:R-:W-:Y:S05]  /*3a2d0*/  BSYNC.RECONVERGENT B1 ;  /* 0x0000000000017941 */ /* 0x000fea0003800200 */
.L_x_854:
        /* <DEDUP_REMOVED lines=32> */
.L_x_857:
[----:B------:R-:W-:Y:S05]  /*3a4e0*/  BSYNC.RECONVERGENT B1 ;  /* 0x0000000000017941 */ /* 0x000fea0003800200 */
.L_x_856:
        /* <DEDUP_REMOVED lines=32> */
.L_x_859:
[----:B------:R-:W-:Y:S05]  /*3a6f0*/  BSYNC.RECONVERGENT B1 ;  /* 0x0000000000017941 */ /* 0x000fea0003800200 */
.L_x_858:
        /* <DEDUP_REMOVED lines=36> */
.L_x_861:
[----:B------:R-:W-:Y:S05]  /*3a940*/  BSYNC.RECONVERGENT B1 ;  /* 0x0000000000017941 */ /* 0x000fea0003800200 */
.L_x_860:
        /* <DEDUP_REMOVED lines=32> */
.L_x_863:
[----:B------:R-:W-:Y:S05]  /*3ab50*/  BSYNC.RECONVERGENT B1 ;  /* 0x0000000000017941 */ /* 0x000fea0003800200 */
.L_x_862:
        /* <DEDUP_REMOVED lines=32> */
.L_x_865:
[----:B------:R-:W-:Y:S05]  /*3ad60*/  BSYNC.RECONVERGENT B1 ;  /* 0x0000000000017941 */ /* 0x000fea0003800200 */
.L_x_864:
        /* <DEDUP_REMOVED lines=32> */
.L_x_867:
[----:B------:R-:W-:Y:S05]  /*3af70*/  BSYNC.RECONVERGENT B1 ;  /* 0x0000000000017941 */ /* 0x000fea0003800200 */
.L_x_866:
        /* <DEDUP_REMOVED lines=36> */
.L_x_869:
[----:B------:R-:W-:Y:S05]  /*3b1c0*/  BSYNC.RECONVERGENT B1 ;  /* 0x0000000000017941 */ /* 0x000fea0003800200 */
.L_x_868:
        /* <DEDUP_REMOVED lines=32> */
.L_x_871:
[----:B------:R-:W-:Y:S05]  /*3b3d0*/  BSYNC.RECONVERGENT B1 ;  /* 0x0000000000017941 */ /* 0x000fea0003800200 */
.L_x_870:
        /* <DEDUP_REMOVED lines=32> */
.L_x_873:
[----:B------:R-:W-:Y:S05]  /*3b5e0*/  BSYNC.RECONVERGENT B1 ;  /* 0x0000000000017941 */ /* 0x000fea0003800200 */
.L_x_872:
        /* <DEDUP_REMOVED lines=37> */
.L_x_875:
[----:B------:R-:W-:Y:S05]  /*3b840*/  BSYNC.RECONVERGENT B1 ;  /* 0x0000000000017941 */ /* 0x000fea0003800200 */
.L_x_874:
        /* <DEDUP_REMOVED lines=32> */
.L_x_877:
[----:B------:R-:W-:Y:S05]  /*3ba50*/  BSYNC.RECONVERGENT B1 ;  /* 0x0000000000017941 */ /* 0x000fea0003800200 */
.L_x_876:
        /* <DEDUP_REMOVED lines=32> */
.L_x_879:
[----:B------:R-:W-:Y:S05]  /*3bc60*/  BSYNC.RECONVERGENT B1 ;  /* 0x0000000000017941 */ /* 0x000fea0003800200 */
.L_x_878:
        /* <DEDUP_REMOVED lines=36> */
.L_x_881:
[----:B------:R-:W-:Y:S05]  /*3beb0*/  BSYNC.RECONVERGENT B1 ;  /* 0x0000000000017941 */ /* 0x000fea0003800200 */
.L_x_880:
        /* <DEDUP_REMOVED lines=47> */
.L_x_883:
[----:B------:R-:W-:Y:S05]  /*3c1b0*/  BSYNC.RECONVERGENT B1 ;  /* 0x0000000000017941 */ /* 0x000fea0003800200 */
.L_x_882:
        /* <DEDUP_REMOVED lines=32> */
.L_x_885:
[----:B------:R-:W-:Y:S05]  /*3c3c0*/  BSYNC.RECONVERGENT B1 ;  /* 0x0000000000017941 */ /* 0x000fea0003800200 */
.L_x_884:
        /* <DEDUP_REMOVED lines=32> */
.L_x_887:
[----:B------:R-:W-:Y:S05]  /*3c5d0*/  BSYNC.RECONVERGENT B1 ;  /* 0x0000000000017941 */ /* 0x000fea0003800200 */
.L_x_886:
        /* <DEDUP_REMOVED lines=36> */
.L_x_889:
[----:B------:R-:W-:Y:S05]  /*3c820*/  BSYNC.RECONVERGENT B1 ;  /* 0x0000000000017941 */ /* 0x000fea0003800200 */
.L_x_888:
        /* <DEDUP_REMOVED lines=32> */
.L_x_891:
[----:B------:R-:W-:Y:S05]  /*3ca30*/  BSYNC.RECONVERGENT B1 ;  /* 0x0000000000017941 */ /* 0x000fea0003800200 */
.L_x_890:
        /* <DEDUP_REMOVED lines=32> */
.L_x_893:
[----:B------:R-:W-:Y:S05]  /*3cc40*/  BSYNC.RECONVERGENT B1 ;  /* 0x0000000000017941 */ /* 0x000fea0003800200 */
.L_x_892:
        /* <DEDUP_REMOVED lines=37> */
.L_x_895:
[----:B------:R-:W-:Y:S05]  /*3cea0*/  BSYNC.RECONVERGENT B1 ;  /* 0x0000000000017941 */ /* 0x000fea0003800200 */
.L_x_894:
        /* <DEDUP_REMOVED lines=32> */
.L_x_897:
[----:B------:R-:W-:Y:S05]  /*3d0b0*/  BSYNC.RECONVERGENT B1 ;  /* 0x0000000000017941 */ /* 0x000fea0003800200 */
.L_x_896:
        /* <DEDUP_REMOVED lines=32> */
.L_x_899:
[----:B------:R-:W-:Y:S05]  /*3d2c0*/  BSYNC.RECONVERGENT B1 ;  /* 0x0000000000017941 */ /* 0x000fea0003800200 */
.L_x_898:
        /* <DEDUP_REMOVED lines=36> */
.L_x_901:
[----:B------:R-:W-:Y:S05]  /*3d510*/  BSYNC.RECONVERGENT B1 ;  /* 0x0000000000017941 */ /* 0x000fea0003800200 */
.L_x_900:
        /* <DEDUP_REMOVED lines=32> */
.L_x_903:
[----:B------:R-:W-:Y:S05]  /*3d720*/  BSYNC.RECONVERGENT B1 ;  /* 0x0000000000017941 */ /* 0x000fea0003800200 */
.L_x_902:
        /* <DEDUP_REMOVED lines=32> */
.L_x_905:
[----:B------:R-:W-:Y:S05]  /*3d930*/  BSYNC.RECONVERGENT B1 ;  /* 0x0000000000017941 */ /* 0x000fea0003800200 */
.L_x_904:
        /* <DEDUP_REMOVED lines=32> */
.L_x_907:
[----:B------:R-:W-:Y:S05]  /*3db40*/  BSYNC.RECONVERGENT B1 ;  /* 0x0000000000017941 */ /* 0x000fea0003800200 */
.L_x_906:
        /* <DEDUP_REMOVED lines=36> */
.L_x_909:
[----:B------:R-:W-:Y:S05]  /*3dd90*/  BSYNC.RECONVERGENT B1 ;  /* 0x0000000000017941 */ /* 0x000fea0003800200 */
.L_x_908:
        /* <DEDUP_REMOVED lines=32> */
.L_x_911:
[----:B------:R-:W-:Y:S05]  /*3dfa0*/  BSYNC.RECONVERGENT B1 ;  /* 0x0000000000017941 */ /* 0x000fea0003800200 */
.L_x_910:
        /* <DEDUP_REMOVED lines=32> */
.L_x_913:
[----:B------:R-:W-:Y:S05]  /*3e1b0*/  BSYNC.RECONVERGENT B1 ;  /* 0x0000000000017941 */ /* 0x000fea0003800200 */
.L_x_912:
        /* <DEDUP_REMOVED lines=37> */
.L_x_915:
[----:B------:R-:W-:Y:S05]  /*3e410*/  BSYNC.RECONVERGENT B1 ;  /* 0x0000000000017941 */ /* 0x000fea0003800200 */
.L_x_914:
        /* <DEDUP_REMOVED lines=32> */
.L_x_917:
[----:B------:R-:W-:Y:S05]  /*3e620*/  BSYNC.RECONVERGENT B1 ;  /* 0x0000000000017941 */ /* 0x000fea0003800200 */
.L_x_916:
        /* <DEDUP_REMOVED lines=32> */
.L_x_919:
[----:B------:R-:W-:Y:S05]  /*3e830*/  BSYNC.RECONVERGENT B1 ;  /* 0x0000000000017941 */ /* 0x000fea0003800200 */
.L_x_918:
[----:B------:R-:W0:Y:S01]  /*3e840*/  FRND.F64.FLOOR R74, R74 ;  /* 0x0000004a004a7313 */ /* 0x000e220000305800 */
[----:B------:R-:W-:Y:S01]  /*3e850*/  IMAD.MOV.U32 R8, RZ, RZ, -0x28a00000 ;  /* 0xd7600000ff087424 */ /* 0x000fe200078e00ff */
[----:B------:R-:W-:Y:S01]  /*3e860*/  MOV R9, 0x41effff4 ;  /* 0x41effff400097802 */ /* 0x000fe20000000f00 */
[----:B------:R-:W-:Y:S01]  /*3e870*/  IMAD.MOV.U32 R10, RZ, RZ, 0x1 ;  /* 0x00000001ff0a7424 */ /* 0x000fe200078e00ff */
[----:B------:R-:W-:Y:S01]  /*3e880*/  UMOV UR10, 0xd7600000 ;  /* 0xd7600000000a7882 */ /* 0x000fe20000000000 */
        /* <DEDUP_REMOVED lines=31> */
.L_x_921:
[----:B------:R-:W-:Y:S05]  /*3ea80*/  BSYNC.RECONVERGENT B1 ;  /* 0x0000000000017941 */ /* 0x000fea0003800200 */
.L_x_920:
        /* <DEDUP_REMOVED lines=32> */
.L_x_923:
[----:B------:R-:W-:Y:S05]  /*3ec90*/  BSYNC.RECONVERGENT B1 ;  /* 0x0000000000017941 */ /* 0x000fea0003800200 */
.L_x_922:
        /* <DEDUP_REMOVED lines=32> */
.L_x_925:
[----:B------:R-:W-:Y:S05]  /*3eea0*/  BSYNC.RECONVERGENT B1 ;  /* 0x0000000000017941 */ /* 0x000fea0003800200 */
.L_x_924:
        /* <DEDUP_REMOVED lines=32> */
.L_x_927:
[----:B------:R-:W-:Y:S05]  /*3f0b0*/  BSYNC.RECONVERGENT B1 ;  /* 0x0000000000017941 */ /* 0x000fea0003800200 */
.L_x_926:
        /* <DEDUP_REMOVED lines=36> */
.L_x_929:
[----:B------:R-:W-:Y:S05]  /*3f300*/  BSYNC.RECONVERGENT B1 ;  /* 0x0000000000017941 */ /* 0x000fea0003800200 */
.L_x_928:
        /* <DEDUP_REMOVED lines=32> */
.L_x_931:
[----:B------:R-:W-:Y:S05]  /*3f510*/  BSYNC.RECONVERGENT B1 ;  /* 0x0000000000017941 */ /* 0x000fea0003800200 */
.L_x_930:
        /* <DEDUP_REMOVED lines=32> */
.L_x_933:
[----:B------:R-:W-:Y:S05]  /*3f720*/  BSYNC.RECONVERGENT B1 ;  /* 0x0000000000017941 */ /* 0x000fea0003800200 */
.L_x_932:
        /* <DEDUP_REMOVED lines=37> */
.L_x_935:
[----:B------:R-:W-:Y:S05]  /*3f980*/  BSYNC.RECONVERGENT B1 ;  /* 0x0000000000017941 */ /* 0x000fea0003800200 */
.L_x_934:
        /* <DEDUP_REMOVED lines=32> */
.L_x_937:
[----:B------:R-:W-:Y:S05]  /*3fb90*/  BSYNC.RECONVERGENT B1 ;  /* 0x0000000000017941 */ /* 0x000fea0003800200 */
.L_x_936:
        /* <DEDUP_REMOVED lines=32> */
.L_x_939:
[----:B------:R-:W-:Y:S05]  /*3fda0*/  BSYNC.RECONVERGENT B1 ;  /* 0x0000000000017941 */ /* 0x000fea0003800200 */
.L_x_938:
        /* <DEDUP_REMOVED lines=36> */
.L_x_941:
[----:B------:R-:W-:Y:S05]  /*3fff0*/  BSYNC.RECONVERGENT B1 ;  /* 0x0000000000017941 */ /* 0x000fea0003800200 */
.L_x_940:
[----:B------:R-:W0:Y:S01]  /*40000*/  FRND.F64.FLOOR R74, R74 ;  /* 0x0000004a004a7313 */ /* 0x000e220000305800 */
[----:B------:R-:W-:Y:S01]  /*40010*/  UMOV UR10, 0xd7600000 ;  /* 0xd7600000000a7882 */ /* 0x000fe20000000000 */
[----:B------:R-:W-:-:S06]  /*40020*/  UMOV UR11, 0x41effff4 ;  /* 0x41effff4000b7882 */ /* 0x000fcc0000000000 */
[----:B------:R1:W2:Y:S01]  /*40030*/  F2I.U32.F64.TRUNC R28, R28 ;  /* 0x0000001c001c7311 */ /* 0x0002a2000030d000 */
[----:B0-----:R-:W-:-:S07]  /*40040*/  DFMA R8, R74, -UR10, R2 ;  /* 0x8000000a4a087c2b */ /* 0x001fce0008000002 */
[----:B------:R1:W4:Y:S01]  /*40050*/  F2I.U32.F64.TRUNC R18, R40 ;  /* 0x0000002800127311 */ /* 0x000322000030d000 */
        /* <DEDUP_REMOVED lines=10> */
[----:B--2-4-:R1:W0:Y:S02]  /*40100*/  F2I.U32.F64.TRUNC R0, R8 ;  /* 0x0000000800007311 */ /* 0x014224000030d000 */
.L_x_761:
[----:B------:R-:W-:Y:S01]  /*40110*/  IADD3 R22, P0, PT, R22, 0x24, RZ ;  /* 0x0000002416167810 */ /* 0x000fe20007f1e0ff */
[----:B------:R-:W-:Y:S02]  /*40120*/  USHF.R.U64 UR8, UR8, 0x1, UR4 ;  /* 0x0000000108087899 */ /* 0x000fe40008001204 */
[----:B------:R-:W-:Y:S02]  /*40130*/  USHF.R.U32.HI UR4, URZ, 0x1, UR4 ;  /* 0x00000001ff047899 */ /* 0x000fe40008011604 */
[----:B------:R-:W-:Y:S01]  /*40140*/  IMAD.X R23, RZ, RZ, R23, P0 ;  /* 0x000000ffff177224 */ /* 0x000fe200000e0617 */
[----:B------:R-:W-:Y:S09]  /*40150*/  BRA.U UP1, `(.L_x_942) ;  /* 0xffffff39019c7547 */ /* 0x000ff2000b83ffff */
[----:B------:R-:W2:Y:S01]  /*40160*/  MUFU.RCP64H R11, 4.29494272000000000000e+09 ;  /* 0x41effff4000b7908 */ /* 0x000ea20000001800 */
[----:B------:R-:W-:Y:S01]  /*40170*/  IMAD.MOV.U32 R12, RZ, RZ, -0x28a00000 ;  /* 0xd7600000ff0c7424 */ /* 0x000fe200078e00ff */
[----:B------:R-:W-:Y:S01]  /*40180*/  BSSY.RECONVERGENT B1, `(.L_x_943) ;  /* 0x000001d000017945 */ /* 0x000fe20003800200 */
[----:B------:R-:W-:Y:S02]  /*40190*/  IMAD.MOV.U32 R13, RZ, RZ, 0x41effff4 ;  /* 0x41effff4ff0d7424 */ /* 0x000fe400078e00ff */
[----:B------:R-:W-:-:S03]  /*401a0*/  IMAD.MOV.U32 R10, RZ, RZ, 0x1 ;  /* 0x00000001ff0a7424 */ /* 0x000fc600078e00ff */
[----:B-1----:R-:W1:Y:S08]  /*401b0*/  I2F.F64.U32 R28, R28 ;  /* 0x0000001c001c7312 */ /* 0x002e700000201800 */
[----:B------:R-:W-:Y:S01]  /*401c0*/  I2F.F64.U32 R22, R5 ;  /* 0x0000000500167312 */ /* 0x000fe20000201800 */
[----:B--2---:R-:W-:-:S07]  /*401d0*/  DFMA R8, R10, -R12, 1 ;  /* 0x3ff000000a08742b */ /* 0x004fce000000080c */
[----:B------:R-:W-:Y:S01]  /*401e0*/  I2F.F64.U32 R26, R15 ;  /* 0x0000000f001a7312 */ /* 0x000fe20000201800 */
[----:B------:R-:W-:Y:S02]  /*401f0*/  DFMA R20, R8, R8, R8 ;  /* 0x000000080814722b */ /* 0x000fe40000000008 */
[----:B-1----:R-:W-:-:S06]  /*40200*/  DMUL R8, R28, 7.62939453125e-06 ;  /* 0x3ee000001c087828 */ /* 0x002fcc0000000000 */
[----:B------:R-:W-:-:S04]  /*40210*/  DFMA R10, R10, R20, R10 ;  /* 0x000000140a0a722b */ /* 0x000fc8000000000a */
[----:B------:R-:W1:Y:S04]  /*40220*/  FRND.F64.FLOOR R8, R8 ;  /* 0x0000000800087313 */ /* 0x000e680000305800 */
[----:B------:R-:W-:-:S08]  /*40230*/  DFMA R24, R10, -R12, 1 ;  /* 0x3ff000000a18742b */ /* 0x000fd0000000080c */
[----:B------:R-:W-:Y:S02]  /*40240*/  DFMA R24, R10, R24, R10 ;  /* 0x000000180a18722b */ /* 0x000fe4000000000a */
[----:B-1----:R-:W-:Y:S02]  /*40250*/  DMUL R20, R22, R8 ;  /* 0x0000000816147228 */ /* 0x002fe40000000000 */
[----:B------:R-:W-:-:S06]  /*40260*/  DFMA R28, R8, -131072, R28 ;  /* 0xc1000000081c782b */ /* 0x000fcc000000001c */
[----:B------:R-:W-:Y:S02]  /*40270*/  DMUL R74, R24, R20 ;  /* 0x00000014184a7228 */ /* 0x000fe40000000000 */
[----:B------:R-:W-:-:S06]  /*40280*/  FSETP.GEU.AND P1, PT, |R21|, 6.5827683646048100446e-37, PT ;  /* 0x036000001500780b */ /* 0x000fcc0003f2e200 */
[----:B------:R-:W-:-:S08]  /*40290*/  DFMA R10, R74, -R12, R20 ;  /* 0x8000000c4a0a722b */ /* 0x000fd00000000014 */
[----:B------:R-:W-:Y:S01]  /*402a0*/  DFMA R74, R24, R10, R74 ;  /* 0x0000000a184a722b */ /* 0x000fe2000000004a */
[----:B------:R1:W2:Y:S09]  /*402b0*/  I2F.F64.U32 R24, R17 ;  /* 0x0000001100187312 */ /* 0x0002b20000201800 */
[----:B---3--:R-:W-:-:S05]  /*402c0*/  FFMA R5, RZ, 29.99997711181640625, R75 ;  /* 0x41effff4ff057823 */ /* 0x008fca000000004b */
[----:B------:R-:W-:-:S13]  /*402d0*/  FSETP.GT.AND P0, PT, |R5|, 1.469367938527859385e-39, PT ;  /* 0x001000000500780b */ /* 0x000fda0003f04200 */
[----:B-12---:R-:W-:Y:S05]  /*402e0*/  @P0 BRA P1, `(.L_x_944) ;  /* 0x0000000000180947 */ /* 0x006fea0000800000 */
[----:B------:R-:W-:Y:S01]  /*402f0*/  MOV R12, R20 ;  /* 0x00000014000c7202 */ /* 0x000fe20000000f00 */
[----:B------:R-:W-:Y:S01]  /*40300*/  IMAD.MOV.U32 R13, RZ, RZ, R21 ;  /* 0x000000ffff0d7224 */ /* 0x000fe200078e0015 */
[----:B------:R-:W-:Y:S01]  /*40310*/  MOV R8, 0x40350 ;  /* 0x0004035000087802 */ /* 0x000fe20000000f00 */
[----:B------:R-:W-:Y:S02]  /*40320*/  IMAD.MOV.U32 R66, RZ, RZ, -0x28a00000 ;  /* 0xd7600000ff427424 */ /* 0x000fe400078e00ff */
[----:B------:R-:W-:-:S07]  /*40330*/  IMAD.MOV.U32 R11, RZ, RZ, 0x41effff4 ;  /* 0x41effff4ff0b7424 */ /* 0x000fce00078e00ff */
[----:B0-----:R-:W-:Y:S05]  /*40340*/  CALL.REL.NOINC `($__internal_1_$__cuda_sm20_div_rn_f64_full) ;  /* 0x00000040005c7944 */ /* 0x001fea0003c00000 */
.L_x_944:
[----:B------:R-:W-:Y:S05]  /*40350*/  BSYNC.RECONVERGENT B1 ;  /* 0x0000000000017941 */ /* 0x000fea0003800200 */
.L_x_943:
[----:B------:R-:W1:Y:S01]  /*40360*/  MUFU.RCP64H R9, 4.29494272000000000000e+09 ;  /* 0x41effff400097908 */ /* 0x000e620000001800 */
        /* <DEDUP_REMOVED lines=30> */
[----:B0-----:R-:W-:Y:S05]  /*40550*/  CALL.REL.NOINC `($__internal_1_$__cuda_sm20_div_rn_f64_full) ;  /* 0x0000003c00d87944 */ /* 0x001fea0003c00000 */
.L_x_946:
[----:B------:R-:W-:Y:S05]  /*40560*/  BSYNC.RECONVERGENT B1 ;  /* 0x0000000000017941 */ /* 0x000fea0003800200 */
.L_x_945:
[----:B------:R-:W1:Y:S01]  /*40570*/  MUFU.RCP64H R13, 4.29494272000000000000e+09 ;  /* 0x41effff4000d7908 */ /* 0x000e620000001800 */
        /* <DEDUP_REMOVED lines=30> */
[----:B0-----:R-:W-:Y:S05]  /*40760*/  CALL.REL.NOINC `($__internal_1_$__cuda_sm20_div_rn_f64_full) ;  /* 0x0000003c00547944 */ /* 0x001fea0003c00000 */
.L_x_948:
[----:B------:R-:W-:Y:S05]  /*40770*/  BSYNC.RECONVERGENT B1 ;  /* 0x0000000000017941 */ /* 0x000fea0003800200 */
.L_x_947:
[----:B------:R-:W1:Y:S01]  /*40780*/  MUFU.RCP64H R13, 4.29494272000000000000e+09 ;  /* 0x41effff4000d7908 */ /* 0x000e620000001800 */
[----:B------:R-:W-:Y:S01]  /*40790*/  IMAD.MOV.U32 R8, RZ, RZ, -0x28a00000 ;  /* 0xd7600000ff087424 */ /* 0x000fe200078e00ff */
[----:B------:R-:W-:Y:S01]  /*407a0*/  MOV R12, 0x1 ;  /* 0x00000001000c7802 */ /* 0x000fe20000000f00 */
[----:B------:R-:W-:Y:S01]  /*407b0*/  IMAD.MOV.U32 R9, RZ, RZ, 0x41effff4 ;  /* 0x41effff4ff097424 */ /* 0x000fe200078e00ff */
[----:B------:R-:W-:Y:S01]  /*407c0*/  UMOV UR4, 0xd7600000 ;  /* 0xd760000000047882 */ /* 0x000fe20000000000 */
[----:B------:R-:W-:Y:S01]  /*407d0*/  UMOV UR5, 0x41effff4 ;  /* 0x41effff400057882 */ /* 0x000fe20000000000 */
[----:B------:R-:W-:Y:S02]  /*407e0*/  BSSY.RECONVERGENT B1, `(.L_x_949) ;  /* 0x0000022000017945 */ /* 0x000fe40003800200 */
[----:B------:R-:W2:Y:S08]  /*407f0*/  I2F.F64.U32 R30, R18 ;  /* 0x00000012001e7312 */ /* 0x000eb00000201800 */
[----:B------:R-:W3:Y:S01]  /*40800*/  FRND.F64.FLOOR R74, R74 ;  /* 0x0000004a004a7313 */ /* 0x000ee20000305800 */
[----:B-1----:R-:W-:-:S08]  /*40810*/  DFMA R10, R12, -R8, 1 ;  /* 0x3ff000000c0a742b */ /* 0x002fd00000000808 */
[----:B------:R-:W-:Y:S02]  /*40820*/  DFMA R20, R10, R10, R10 ;  /* 0x0000000a0a14722b */ /* 0x000fe4000000000a */
[----:B--2---:R-:W-:Y:S02]  /*40830*/  DMUL R10, R30, 7.62939453125e-06 ;  /* 0x3ee000001e0a7828 */ /* 0x004fe40000000000 */
[----:B---3--:R-:W-:-:S04]  /*40840*/  DFMA R28, R74, -R8, R28 ;  /* 0x800000084a1c722b */ /* 0x008fc8000000001c */
[----:B------:R-:W-:-:S04]  /*40850*/  DFMA R12, R12, R20, R12 ;  /* 0x000000140c0c722b */ /* 0x000fc8000000000c */
[----:B------:R-:W1:Y:S01]  /*40860*/  FRND.F64.FLOOR R10, R10 ;  /* 0x0000000a000a7313 */ /* 0x000e620000305800 */
[----:B------:R-:W-:-:S03]  /*40870*/  DSETP.GEU.AND P0, PT, R28, RZ, PT ;  /* 0x000000ff1c00722a */ /* 0x000fc60003f0e000 */
[----:B------:R-:W-:-:S08]  /*40880*/  DFMA R32, R12, -R8, 1 ;  /* 0x3ff000000c20742b */ /* 0x000fd00000000808 */
[----:B------:R-:W-:Y:S02]  /*40890*/  DFMA R32, R12, R32, R12 ;  /* 0x000000200c20722b */ /* 0x000fe4000000000c */
[----:B-1----:R-:W-:-:S08]  /*408a0*/  DMUL R20, R26, R10 ;  /* 0x0000000a1a147228 */ /* 0x002fd00000000000 */
[----:B------:R-:W-:Y:S02]  /*408b0*/  DMUL R12, R32, R20 ;  /* 0x00000014200c7228 */ /* 0x000fe40000000000 */
[----:B------:R-:W-:-:S06]  /*408c0*/  FSETP.GEU.AND P2, PT, |R21|, 6.5827683646048100446e-37, PT ;  /* 0x036000001500780b */ /* 0x000fcc0003f4e200 */
[----:B------:R-:W-:Y:S02]  /*408d0*/  DFMA R18, R12, -R8, R20 ;  /* 0x800000080c12722b */ /* 0x000fe40000000014 */
[----:B------:R-:W-:-:S06]  /*408e0*/  DADD R8, R28, UR4 ;  /* 0x000000041c087e29 */ /* 0x000fcc0008000000 */
[----:B------:R-:W-:Y:S02]  /*408f0*/  DFMA R74, R32, R18, R12 ;  /* 0x00000012204a722b */ /* 0x000fe4000000000c */
[----:B------:R-:W-:Y:S02]  /*40900*/  DFMA R18, R10, -131072, R30 ;  /* 0xc10000000a12782b */ /* 0x000fe4000000001e */
        /* <DEDUP_REMOVED lines=14> */
[----:B0-----:R-:W-:Y:S05]  /*409f0*/  CALL.REL.NOINC `($__internal_1_$__cuda_sm20_div_rn_f64_full) ;  /* 0x0000003800b07944 */ /* 0x001fea0003c00000 */
.L_x_950:
[----:B------:R-:W-:Y:S05]  /*40a00*/  BSYNC.RECONVERGENT B1 ;  /* 0x0000000000017941 */ /* 0x000fea0003800200 */
.L_x_949:
[----:B------:R-:W1:Y:S01]  /*40a10*/  MUFU.RCP64H R9, 4.29494272000000000000e+09 ;  /* 0x41effff400097908 */ /* 0x000e620000001800 */
        /* <DEDUP_REMOVED lines=30> */
[----:B0-----:R-:W-:Y:S05]  /*40c00*/  CALL.REL.NOINC `($__internal_1_$__cuda_sm20_div_rn_f64_full) ;  /* 0x00000038002c7944 */ /* 0x001fea0003c00000 */
.L_x_952:
[----:B------:R-:W-:Y:S05]  /*40c10*/  BSYNC.RECONVERGENT B1 ;  /* 0x0000000000017941 */ /* 0x000fea0003800200 */
.L_x_951:
        /* <DEDUP_REMOVED lines=31> */
[----:B0-----:R-:W-:Y:S05]  /*40e10*/  CALL.REL.NOINC `($__internal_1_$__cuda_sm20_div_rn_f64_full) ;  /* 0x0000003400a87944 */ /* 0x001fea0003c00000 */
.L_x_954:
[----:B------:R-:W-:Y:S05]  /*40e20*/  BSYNC.RECONVERGENT B1 ;  /* 0x0000000000017941 */ /* 0x000fea0003800200 */
.L_x_953:
[----:B------:R-:W1:Y:S01]  /*40e30*/  MUFU.RCP64H R9, 4.29494272000000000000e+09 ;  /* 0x41effff400097908 */ /* 0x000e620000001800 */
[----:B------:R-:W-:Y:S01]  /*40e40*/  IMAD.MOV.U32 R30, RZ, RZ, -0x28a00000 ;  /* 0xd7600000ff1e7424 */ /* 0x000fe200078e00ff */
[----:B------:R-:W-:Y:S01]  /*40e50*/  MOV R31, 0x41effff4 ;  /* 0x41effff4001f7802 */ /* 0x000fe20000000f00 */
[----:B------:R-:W-:Y:S01]  /*40e60*/  IMAD.MOV.U32 R8, RZ, RZ, 0x1 ;  /* 0x00000001ff087424 */ /* 0x000fe200078e00ff */
[----:B------:R-:W-:Y:S01]  /*40e70*/  UMOV UR4, 0xd7600000 ;  /* 0xd760000000047882 */ /* 0x000fe20000000000 */
[----:B------:R-:W-:Y:S01]  /*40e80*/  UMOV UR5, 0x41effff4 ;  /* 0x41effff400057882 */ /* 0x000fe20000000000 */
        /* <DEDUP_REMOVED lines=21> */
[----:B------:R-:W-:Y:S02]  /*40fe0*/  DFMA R74, R34, R16, R12 ;  /* 0x00000010224a722b */ /* 0x000fe4000000000c */
[----:B------:R-:W-:Y:S02]  /*40ff0*/  DFMA R16, R10, -131072, R32 ;  /* 0xc10000000a10782b */ /* 0x000fe40000000020 */
        /* <DEDUP_REMOVED lines=12> */
.L_x_956:
[----:B------:R-:W-:Y:S05]  /*410c0*/  BSYNC.RECONVERGENT B1 ;  /* 0x0000000000017941 */ /* 0x000fea0003800200 */
.L_x_955:
        /* <DEDUP_REMOVED lines=32> */
.L_x_958:
[----:B------:R-:W-:Y:S05]  /*412d0*/  BSYNC.RECONVERGENT B1 ;  /* 0x0000000000017941 */ /* 0x000fea0003800200 */
.L_x_957:
        /* <DEDUP_REMOVED lines=32> */
.L_x_960:
[----:B------:R-:W-:Y:S05]  /*414e0*/  BSYNC.RECONVERGENT B1 ;  /* 0x0000000000017941 */ /* 0x000fea0003800200 */
.L_x_959:
        /* <DEDUP_REMOVED lines=35> */
[----:B------:R-:W-:Y:S05]  /*41720*/  CALL.REL.NOINC `($__internal_1_$__cuda_sm20_div_rn_f64_full) ;  /* 0x0000002c00647944 */ /* 0x000fea0003c00000 */
.L_x_962:
[----:B------:R-:W-:Y:S05]  /*41730*/  BSYNC.RECONVERGENT B1 ;  /* 0x0000000000017941 */ /* 0x000fea0003800200 */
.L_x_961:
        /* <DEDUP_REMOVED lines=36> */
.L_x_964:
[----:B------:R-:W-:Y:S05]  /*41980*/  BSYNC.RECONVERGENT B1 ;  /* 0x0000000000017941 */ /* 0x000fea0003800200 */
.L_x_963:
        /* <DEDUP_REMOVED lines=32> */
.L_x_966:
[----:B------:R-:W-:Y:S05]  /*41b90*/  BSYNC.RECONVERGENT B1 ;  /* 0x0000000000017941 */ /* 0x000fea0003800200 */
.L_x_965:
        /* <DEDUP_REMOVED lines=32> */
.L_x_968:
[----:B------:R-:W-:Y:S05]  /*41da0*/  BSYNC.RECONVERGENT B1 ;  /* 0x0000000000017941 */ /* 0x000fea0003800200 */
.L_x_967:
        /* <DEDUP_REMOVED lines=18> */
[----:B------:R-:W-:Y:S02]  /*41ed0*/  DFMA R28, R10, R28, R10 ;  /* 0x0000001c0a1c722b */ /* 0x000fe4000000000a */
        /* <DEDUP_REMOVED lines=20> */
[----:B------:R-:W-:Y:S05]  /*42020*/  CALL.REL.NOINC `($__internal_1_$__cuda_sm20_div_rn_f64_full) ;  /* 0x0000002400247944 */ /* 0x000fea0003c00000 */
.L_x_970:
[----:B------:R-:W-:Y:S05]  /*42030*/  BSYNC.RECONVERGENT B1 ;  /* 0x0000000000017941 */ /* 0x000fea0003800200 */
.L_x_969:
        /* <DEDUP_REMOVED lines=32> */
.L_x_972:
[----:B------:R-:W-:Y:S05]  /*42240*/  BSYNC.RECONVERGENT B1 ;  /* 0x0000000000017941 */ /* 0x000fea0003800200 */
.L_x_971:
        /* <DEDUP_REMOVED lines=32> */
.L_x_974:
[----:B------:R-:W-:Y:S05]  /*42450*/  BSYNC.RECONVERGENT B1 ;  /* 0x0000000000017941 */ /* 0x000fea0003800200 */
.L_x_973:
        /* <DEDUP_REMOVED lines=26> */
[----:B------:R-:W-:-:S08]  /*42600*/  DFMA R10, R8, -R10, R16 ;  /* 0x8000000a080a722b */ /* 0x000fd00000000010 */
[----:B------:R-:W-:Y:S01]  /*42610*/  DFMA R74, R30, R10, R8 ;  /* 0x0000000a1e4a722b */ /* 0x000fe20000000008 */
[----:B------:R-:W-:Y:S02]  /*42620*/  FSEL R8, R4, R12, !P0 ;  /* 0x0000000c04087208 */ /* 0x000fe40004000000 */
[----:B------:R-:W-:Y:S01]  /*42630*/  FSEL R9, R5, R13, !P0 ;  /* 0x0000000d05097208 */ /* 0x000fe20004000000 */
[----:B------:R-:W-:-:S06]  /*42640*/  DFMA R4, R6, -131072, R28 ;  /* 0xc10000000604782b */ /* 0x000fcc000000001c */
[----:B------:R-:W-:Y:S01]  /*42650*/  FFMA R10, RZ, 29.99997711181640625, R75 ;  /* 0x41effff4ff0a7823 */ /* 0x000fe2000000004b */
[----:B------:R-:W-:-:S04]  /*42660*/  DADD R20, R20, R8 ;  /* 0x0000000014147229 */ /* 0x000fc80000000008 */
        /* <DEDUP_REMOVED lines=8> */
.L_x_976:
[----:B------:R-:W-:Y:S05]  /*426f0*/  BSYNC.RECONVERGENT B1 ;  /* 0x0000000000017941 */ /* 0x000fea0003800200 */
.L_x_975:
        /* <DEDUP_REMOVED lines=32> */
.L_x_978:
[----:B------:R-:W-:Y:S05]  /*42900*/  BSYNC.RECONVERGENT B1 ;  /* 0x0000000000017941 */ /* 0x000fea0003800200 */
.L_x_977:
        /* <DEDUP_REMOVED lines=32> */
.L_x_980:
[----:B------:R-:W-:Y:S05]  /*42b10*/  BSYNC.RECONVERGENT B1 ;  /* 0x0000000000017941 */ /* 0x000fea0003800200 */
.L_x_979:
        /* <DEDUP_REMOVED lines=36> */
.L_x_982:
[----:B------:R-:W-:Y:S05]  /*42d60*/  BSYNC.RECONVERGENT B1 ;  /* 0x0000000000017941 */ /* 0x000fea0003800200 */
.L_x_981:
        /* <DEDUP_REMOVED lines=9> */
[----:B-1----:R-:W-:-:S06]  /*42e00*/  DMUL R8, R28, 7.62939453125e-06 ;  /* 0x3ee000001c087828 */ /* 0x002fcc0000000000 */
[----:B------:R-:W-:Y:S01]  /*42e10*/  DFMA R6, R6, R6, R6 ;  /* 0x000000060606722b */ /* 0x000fe20000000006 */
[----:B------:R-:W0:Y:S07]  /*42e20*/  FRND.F64.FLOOR R16, R8 ;  /* 0x0000000800107313 */ /* 0x000e2e0000305800 */
[----:B------:R-:W-:-:S08]  /*42e30*/  DFMA R6, R4, R6, R4 ;  /* 0x000000060406722b */ /* 0x000fd00000000004 */
[----:B------:R-:W-:Y:S02]  /*42e40*/  DFMA R10, R6, -R18, 1 ;  /* 0x3ff00000060a742b */ /* 0x000fe40000000812 */
[----:B0-----:R-:W-:Y:S02]  /*42e50*/  DMUL R4, R22, R16 ;  /* 0x0000001016047228 */ /* 0x001fe40000000000 */
[----:B------:R-:W-:-:S04]  /*42e60*/  DFMA R16, R16, -131072, R28 ;  /* 0xc10000001010782b */ /* 0x000fc8000000001c */
[----:B------:R-:W-:Y:S01]  /*42e70*/  DFMA R30, R6, R10, R6 ;  /* 0x0000000a061e722b */ /* 0x000fe20000000006 */
[----:B------:R-:W0:Y:S03]  /*42e80*/  FRND.F64.FLOOR R6, R74 ;  /* 0x0000004a00067313 */ /* 0x000e260000305800 */
[----:B------:R-:W-:-:S04]  /*42e90*/  FSETP.GEU.AND P2, PT, |R5|, 6.5827683646048100446e-37, PT ;  /* 0x036000000500780b */ /* 0x000fc80003f4e200 */
        /* <DEDUP_REMOVED lines=17> */
.L_x_984:
[----:B------:R-:W-:Y:S05]  /*42fb0*/  BSYNC.RECONVERGENT B1 ;  /* 0x0000000000017941 */ /* 0x000fea0003800200 */
.L_x_983:
        /* <DEDUP_REMOVED lines=32> */
.L_x_986:
[----:B------:R-:W-:Y:S05]  /*431c0*/  BSYNC.RECONVERGENT B1 ;  /* 0x0000000000017941 */ /* 0x000fea0003800200 */
.L_x_985:
        /* <DEDUP_REMOVED lines=32> */
.L_x_988:
[----:B------:R-:W-:Y:S05]  /*433d0*/  BSYNC.RECONVERGENT B1 ;  /* 0x0000000000017941 */ /* 0x000fea0003800200 */
.L_x_987:
        /* <DEDUP_REMOVED lines=29> */
[----:B------:R-:W-:Y:S01]  /*435b0*/  FSETP.GT.AND P1, PT, |R2|, 1.469367938527859385e-39, PT ;  /* 0x001000000200780b */ /* 0x000fe20003f24200 */
[----:B------:R-:W-:-:S05]  /*435c0*/  DFMA R2, R6, -131072, R12 ;  /* 0xc10000000602782b */ /* 0x000fca000000000c */
        /* <DEDUP_REMOVED lines=9> */
.L_x_990:
[----:B------:R-:W-:Y:S05]  /*43660*/  BSYNC.RECONVERGENT B1 ;  /* 0x0000000000017941 */ /* 0x000fea0003800200 */
.L_x_989:
        /* <DEDUP_REMOVED lines=32> */
.L_x_992:
[----:B------:R-:W-:Y:S05]  /*43870*/  BSYNC.RECONVERGENT B1 ;  /* 0x0000000000017941 */ /* 0x000fea0003800200 */
.L_x_991:
        /* <DEDUP_REMOVED lines=32> */
.L_x_994:
[----:B------:R-:W-:Y:S05]  /*43a80*/  BSYNC.RECONVERGENT B1 ;  /* 0x0000000000017941 */ /* 0x000fea0003800200 */
.L_x_993:
        /* <DEDUP_REMOVED lines=10> */
[----:B-1----:R-:W-:-:S06]  /*43b30*/  DMUL R8, R20, 7.62939453125e-06 ;  /* 0x3ee0000014087828 */ /* 0x002fcc0000000000 */
[----:B------:R-:W-:Y:S02]  /*43b40*/  DFMA R6, R6, R6, R6 ;  /* 0x000000060606722b */ /* 0x000fe40000000006 */
[----:B--2---:R-:W-:-:S06]  /*43b50*/  DFMA R16, R74, -R12, R16 ;  /* 0x8000000c4a10722b */ /* 0x004fcc0000000010 */
[----:B------:R-:W-:Y:S01]  /*43b60*/  DFMA R6, R2, R6, R2 ;  /* 0x000000060206722b */ /* 0x000fe20000000002 */
[----:B------:R-:W0:Y:S01]  /*43b70*/  FRND.F64.FLOOR R8, R8 ;  /* 0x0000000800087313 */ /* 0x000e220000305800 */
[----:B------:R-:W-:-:S06]  /*43b80*/  DSETP.GEU.AND P0, PT, R16, RZ, PT ;  /* 0x000000ff1000722a */ /* 0x000fcc0003f0e000 */
[----:B------:R-:W-:Y:S02]  /*43b90*/  DFMA R10, R6, -R12, 1 ;  /* 0x3ff00000060a742b */ /* 0x000fe4000000080c */
[----:B0-----:R-:W-:-:S06]  /*43ba0*/  DMUL R2, R24, R8 ;  /* 0x0000000818027228 */ /* 0x001fcc0000000000 */
[----:B------:R-:W-:Y:S02]  /*43bb0*/  DFMA R22, R6, R10, R6 ;  /* 0x0000000a0616722b */ /* 0x000fe40000000006 */
[----:B------:R-:W-:-:S06]  /*43bc0*/  DADD R6, R16, UR4 ;  /* 0x0000000410067e29 */ /* 0x000fcc0008000000 */
[----:B------:R-:W-:Y:S01]  /*43bd0*/  DMUL R10, R22, R2 ;  /* 0x00000002160a7228 */ /* 0x000fe20000000000 */
[----:B------:R-:W-:-:S03]  /*43be0*/  FSETP.GEU.AND P1, PT, |R3|, 6.5827683646048100446e-37, PT ;  /* 0x036000000300780b */ /* 0x000fc60003f2e200 */
[----:B------:R-:W-:Y:S02]  /*43bf0*/  FSEL R16, R6, R16, !P0 ;  /* 0x0000001006107208 */ /* 0x000fe40004000000 */
[----:B------:R-:W-:Y:S02]  /*43c00*/  FSEL R17, R7, R17, !P0 ;  /* 0x0000001107117208 */ /* 0x000fe40004000000 */
[----:B------:R-:W-:-:S04]  /*43c10*/  DFMA R12, R10, -R12, R2 ;  /* 0x8000000c0a0c722b */ /* 0x000fc80000000002 */
[C---:B------:R-:W-:Y:S02]  /*43c20*/  DADD R6, R16.reuse, UR4 ;  /* 0x0000000410067e29 */ /* 0x040fe40008000000 */
[----:B------:R-:W-:Y:S02]  /*43c30*/  DSETP.GEU.AND P0, PT, R16, RZ, PT ;  /* 0x000000ff1000722a */ /* 0x000fe40003f0e000 */
[----:B------:R-:W-:-:S06]  /*43c40*/  DFMA R74, R22, R12, R10 ;  /* 0x0000000c164a722b */ /* 0x000fcc000000000a */
[----:B------:R-:W-:Y:S02]  /*43c50*/  FSEL R6, R6, R16, !P0 ;  /* 0x0000001006067208 */ /* 0x000fe40004000000 */
[----:B------:R-:W-:Y:S01]  /*43c60*/  FSEL R7, R7, R17, !P0 ;  /* 0x0000001107077208 */ /* 0x000fe20004000000 */
[----:B------:R-:W-:Y:S01]  /*43c70*/  DFMA R16, R8, -131072, R20 ;  /* 0xc10000000810782b */ /* 0x000fe20000000014 */
        /* <DEDUP_REMOVED lines=10> */
.L_x_996:
[----:B------:R-:W-:Y:S05]  /*43d20*/  BSYNC.RECONVERGENT B1 ;  /* 0x0000000000017941 */ /* 0x000fea0003800200 */
.L_x_995:
        /* <DEDUP_REMOVED lines=32> */
.L_x_998:
[----:B------:R-:W-:Y:S05]  /*43f30*/  BSYNC.RECONVERGENT B1 ;  /* 0x0000000000017941 */ /* 0x000fea0003800200 */
.L_x_997:
        /* <DEDUP_REMOVED lines=32> */
.L_x_1000:
[----:B------:R-:W-:Y:S05]  /*44140*/  BSYNC.RECONVERGENT B1 ;  /* 0x0000000000017941 */ /* 0x000fea0003800200 */
.L_x_999:
        /* <DEDUP_REMOVED lines=36> */
.L_x_1002:
[----:B------:R-:W-:Y:S05]  /*44390*/  BSYNC.RECONVERGENT B1 ;  /* 0x0000000000017941 */ /* 0x000fea0003800200 */
.L_x_1001:
[----:B------:R-:W0:Y:S01]  /*443a0*/  FRND.F64.FLOOR R74, R74 ;  /* 0x0000004a004a7313 */ /* 0x000e220000305800 */
[----:B------:R-:W-:Y:S01]  /*443b0*/  UMOV UR4, 0xd7600000 ;  /* 0xd760000000047882 */ /* 0x000fe20000000000 */
[----:B------:R-:W-:Y:S01]  /*443c0*/  UMOV UR5, 0x41effff4 ;  /* 0x41effff400057882 */ /* 0x000fe20000000000 */
[----:B------:R-:W-:Y:S04]  /*443d0*/  STG.E.64 desc[UR6][R64.64+0x18], RZ ;  /* 0x000018ff40007986 */ /* 0x000fe8000c101b06 */
[----:B------:R-:W-:Y:S01]  /*443e0*/  STG.E desc[UR6][R64.64+0x20], RZ ;  /* 0x000020ff40007986 */ /* 0x000fe2000c101906 */
[----:B------:R-:W1:Y:S03]  /*443f0*/  F2I.U32.F64.TRUNC R15, R14 ;  /* 0x0000000e000f7311 */ /* 0x000e66000030d000 */
[----:B------:R-:W-:Y:S01]  /*44400*/  STG.E.64 desc[UR6][R64.64+0x28], RZ ;  /* 0x000028ff40007986 */ /* 0x000fe2000c101b06 */
[----:B0-----:R-:W-:-:S04]  /*44410*/  DFMA R4, R74, -UR4, R4 ;  /* 0x800000044a047c2b */ /* 0x001fc80008000004 */
[----:B------:R-:W0:Y:S04]  /*44420*/  F2I.U32.F64.TRUNC R19, R18 ;  /* 0x0000001200137311 */ /* 0x000e28000030d000 */
[C---:B------:R-:W-:Y:S01]  /*44430*/  DADD R2, R4.reuse, UR4 ;  /* 0x0000000404027e29 */ /* 0x040fe20008000000 */
[----:B-1----:R-:W-:Y:S01]  /*44440*/  STG.E desc[UR6][R64.64+0xc], R15 ;  /* 0x00000c0f40007986 */ /* 0x002fe2000c101906 */
[----:B------:R-:W-:-:S03]  /*44450*/  DSETP.GEU.AND P0, PT, R4, RZ, PT ;  /* 0x000000ff0400722a */ /* 0x000fc60003f0e000 */
[----:B0-----:R-:W-:Y:S05]  /*44460*/  STG.E desc[UR6][R64.64+0x10], R19 ;  /* 0x0000101340007986 */ /* 0x001fea000c101906 */
[----:B------:R-:W-:Y:S02]  /*44470*/  FSEL R3, R3, R5, !P0 ;  /* 0x0000000503037208 */ /* 0x000fe40004000000 */
[----:B------:R-:W-:-:S04]  /*44480*/  FSEL R2, R2, R4, !P0 ;  /* 0x0000000402027208 */ /* 0x000fc80004000000 */
[----:B------:R-:W0:Y:S02]  /*44490*/  F2I.U32.F64.TRUNC R3, R2 ;  /* 0x0000000200037311 */ /* 0x000e24000030d000 */
[----:B0-----:R-:W-:Y:S01]  /*444a0*/  STG.E desc[UR6][R64.64+0x14], R3 ;  /* 0x0000140340007986 */ /* 0x001fe2000c101906 */
[----:B------:R-:W-:Y:S05]  /*444b0*/  EXIT ;  /* 0x000000000000794d */ /* 0x000fea0003800000 */
        .weak           $__internal_1_$__cuda_sm20_div_rn_f64_full
        .type           $__internal_1_$__cuda_sm20_div_rn_f64_full,@function
        .size           $__internal_1_$__cuda_sm20_div_rn_f64_full,(.L_x_1011 - $__internal_1_$__cuda_sm20_div_rn_f64_full)
$__internal_1_$__cuda_sm20_div_rn_f64_full:
[----:B------:R-:W-:Y:S01]  /*444c0*/  FSETP.GEU.AND P3, PT, |R13|, 1.469367938527859385e-39, PT ;  /* 0x001000000d00780b */ /* 0x000fe20003f6e200 */
[----:B------:R-:W-:Y:S01]  /*444d0*/  IMAD.MOV.U32 R10, RZ, RZ, R66 ;  /* 0x000000ffff0a7224 */ /* 0x000fe200078e0042 */
[C---:B------:R-:W-:Y:S01]  /*444e0*/  FSETP.GEU.AND P0, PT, |R11|.reuse, 1.469367938527859385e-39, PT ;  /* 0x001000000b00780b */ /* 0x040fe20003f0e200 */
[----:B------:R-:W-:Y:S01]  /*444f0*/  IMAD.MOV.U32 R9, RZ, RZ, 0x1ca00000 ;  /* 0x1ca00000ff097424 */ /* 0x000fe200078e00ff */
[----:B------:R-:W-:Y:S01]  /*44500*/  LOP3.LUT R67, R11, 0x800fffff, RZ, 0xc0, !PT ;  /* 0x800fffff0b437812 */ /* 0x000fe200078ec0ff */
[----:B------:R-:W-:Y:S01]  /*44510*/  IMAD.MOV.U32 R70, RZ, RZ, 0x1 ;  /* 0x00000001ff467424 */ /* 0x000fe200078e00ff */
[----:B------:R-:W-:Y:S01]  /*44520*/  LOP3.LUT R7, R13, 0x7ff00000, RZ, 0xc0, !PT ;  /* 0x7ff000000d077812 */ /* 0x000fe200078ec0ff */
[----:B------:R-:W-:Y:S01]  /*44530*/  BSSY.RECONVERGENT B0, `(.L_x_1003) ;  /* 0x0000050000007945 */ /* 0x000fe20003800200 */
[----:B------:R-:W-:Y:S02]  /*44540*/  LOP3.LUT R67, R67, 0x3ff00000, RZ, 0xfc, !PT ;  /* 0x3ff0000043437812 */ /* 0x000fe400078efcff */
[----:B------:R-:W-:Y:S01]  /*44550*/  LOP3.LUT R73, R11, 0x7ff00000, RZ, 0xc0, !PT ;  /* 0x7ff000000b497812 */ /* 0x000fe200078ec0ff */
[----:B------:R-:W-:-:S02]  /*44560*/  IMAD.MOV.U32 R72, RZ, RZ, R7 ;  /* 0x000000ffff487224 */ /* 0x000fc400078e0007 */
[----:B------:R-:W-:Y:S02]  /*44570*/  @!P3 LOP3.LUT R68, R11, 0x7ff00000, RZ, 0xc0, !PT ;  /* 0x7ff000000b44b812 */ /* 0x000fe400078ec0ff */
[----:B------:R-:W-:Y:S01]  /*44580*/  @!P0 DMUL R66, R10, 8.98846567431157953865e+307 ;  /* 0x7fe000000a428828 */ /* 0x000fe20000000000 */
[C---:B------:R-:W-:Y:S02]  /*44590*/  ISETP.GE.U32.AND P2, PT, R7.reuse, R73, PT ;  /* 0x000000490700720c */ /* 0x040fe40003f46070 */
[----:B------:R-:W-:Y:S02]  /*445a0*/  @!P3 ISETP.GE.U32.AND P4, PT, R7, R68, PT ;  /* 0x000000440700b20c */ /* 0x000fe40003f86070 */
[----:B------:R-:W-:Y:S01]  /*445b0*/  @!P3 MOV R74, RZ ;  /* 0x000000ff004ab202 */ /* 0x000fe20000000f00 */
[----:B------:R-:W0:Y:S01]  /*445c0*/  MUFU.RCP64H R71, R67 ;  /* 0x0000004300477308 */ /* 0x000e220000001800 */
[----:B------:R-:W-:-:S03]  /*445d0*/  @!P3 SEL R69, R9, 0x63400000, !P4 ;  /* 0x634000000945b807 */ /* 0x000fc60006000000 */
[----:B------:R-:W-:Y:S02]  /*445e0*/  @!P0 LOP3.LUT R73, R67, 0x7ff00000, RZ, 0xc0, !PT ;  /* 0x7ff0000043498812 */ /* 0x000fe400078ec0ff */
[--C-:B------:R-:W-:Y:S02]  /*445f0*/  @!P3 LOP3.LUT R68, R69, 0x80000000, R13.reuse, 0xf8, !PT ;  /* 0x800000004544b812 */ /* 0x100fe400078ef80d */
[----:B------:R-:W-:Y:S02]  /*44600*/  SEL R69, R9, 0x63400000, !P2 ;  /* 0x6340000009457807 */ /* 0x000fe40005000000 */
[----:B------:R-:W-:Y:S01]  /*44610*/  @!P3 LOP3.LUT R75, R68, 0x100000, RZ, 0xfc, !PT ;  /* 0x00100000444bb812 */ /* 0x000fe200078efcff */
[----:B------:R-:W-:Y:S01]  /*44620*/  IMAD.MOV.U32 R68, RZ, RZ, R12 ;  /* 0x000000ffff447224 */ /* 0x000fe200078e000c */
[----:B------:R-:W-:-:S06]  /*44630*/  LOP3.LUT R69, R69, 0x800fffff, R13, 0xf8, !PT ;  /* 0x800fffff45457812 */ /* 0x000fcc00078ef80d */
[----:B------:R-:W-:Y:S02]  /*44640*/  @!P3 DFMA R68, R68, 2, -R74 ;  /* 0x400000004444b82b */ /* 0x000fe4000000084a */
[----:B0-----:R-:W-:-:S08]  /*44650*/  DFMA R74, R70, -R66, 1 ;  /* 0x3ff00000464a742b */ /* 0x001fd00000000842 */
[----:B------:R-:W-:Y:S01]  /*44660*/  DFMA R74, R74, R74, R74 ;  /* 0x0000004a4a4a722b */ /* 0x000fe2000000004a */
[----:B------:R-:W-:-:S07]  /*44670*/  @!P3 LOP3.LUT R72, R69, 0x7ff00000, RZ, 0xc0, !PT ;  /* 0x7ff000004548b812 */ /* 0x000fce00078ec0ff */
[----:B------:R-:W-:-:S08]  /*44680*/  DFMA R70, R70, R74, R70 ;  /* 0x0000004a4646722b */ /* 0x000fd00000000046 */
[----:B------:R-:W-:-:S08]  /*44690*/  DFMA R76, R70, -R66, 1 ;  /* 0x3ff00000464c742b */ /* 0x000fd00000000842 */
[----:B------:R-:W-:-:S08]  /*446a0*/  DFMA R76, R70, R76, R70 ;  /* 0x0000004c464c722b */ /* 0x000fd00000000046 */
[----:B------:R-:W-:-:S08]  /*446b0*/  DMUL R74, R76, R68 ;  /* 0x000000444c4a7228 */ /* 0x000fd00000000000 */
[----:B------:R-:W-:-:S08]  /*446c0*/  DFMA R70, R74, -R66, R68 ;  /* 0x800000424a46722b */ /* 0x000fd00000000044 */
[----:B------:R-:W-:Y:S01]  /*446d0*/  DFMA R70, R76, R70, R74 ;  /* 0x000000464c46722b */ /* 0x000fe2000000004a */
[----:B------:R-:W-:-:S05]  /*446e0*/  VIADD R74, R72, 0xffffffff ;  /* 0xffffffff484a7836 */ /* 0x000fca0000000000 */
[----:B------:R-:W-:Y:S01]  /*446f0*/  ISETP.GT.U32.AND P0, PT, R74, 0x7feffffe, PT ;  /* 0x7feffffe4a00780c */ /* 0x000fe20003f04070 */
[----:B------:R-:W-:-:S05]  /*44700*/  VIADD R74, R73, 0xffffffff ;  /* 0xffffffff494a7836 */ /* 0x000fca0000000000 */
[----:B------:R-:W-:-:S13]  /*44710*/  ISETP.GT.U32.OR P0, PT, R74, 0x7feffffe, P0 ;  /* 0x7feffffe4a00780c */ /* 0x000fda0000704470 */
[----:B------:R-:W-:Y:S05]  /*44720*/  @P0 BRA `(.L_x_1004) ;  /* 0x00000000006c0947 */ /* 0x000fea0003800000 */
[----:B------:R-:W-:-:S04]  /*44730*/  LOP3.LUT R12, R11, 0x7ff00000, RZ, 0xc0, !PT ;  /* 0x7ff000000b0c7812 */ /* 0x000fc800078ec0ff */
[CC--:B------:R-:W-:Y:S02]  /*44740*/  ISETP.GE.U32.AND P0, PT, R7.reuse, R12.reuse, PT ;  /* 0x0000000c0700720c */ /* 0x0c0fe40003f06070 */
[----:B------:R-:W-:Y:S02]  /*44750*/  VIADDMNMX R7, R7, -R12, 0xb9600000, !PT ;  /* 0xb960000007077446 */ /* 0x000fe4000780090c */
[----:B------:R-:W-:Y:S02]  /*44760*/  SEL R12, R9, 0x63400000, !P0 ;  /* 0x63400000090c7807 */ /* 0x000fe40004000000 */
[----:B------:R-:W-:-:S04]  /*44770*/  VIMNMX R7, PT, PT, R7, 0x46a00000, PT ;  /* 0x46a0000007077848 */ /* 0x000fc80003fe0100 */
[----:B------:R-:W-:Y:S01]  /*44780*/  IADD3 R7, PT, PT, -R12, R7, RZ ;  /* 0x000000070c077210 */ /* 0x000fe20007ffe1ff */
[----:B------:R-:W-:-:S04]  /*44790*/  IMAD.MOV.U32 R12, RZ, RZ, RZ ;  /* 0x000000ffff0c7224 */ /* 0x000fc800078e00ff */
[----:B------:R-:W-:-:S06]  /*447a0*/  VIADD R13, R7, 0x7fe00000 ;  /* 0x7fe00000070d7836 */ /* 0x000fcc0000000000 */
[----:B------:R-:W-:-:S10]  /*447b0*/  DMUL R74, R70, R12 ;  /* 0x0000000c464a7228 */ /* 0x000fd40000000000 */
[----:B------:R-:W-:-:S13]  /*447c0*/  FSETP.GTU.AND P0, PT, |R75|, 1.469367938527859385e-39, PT ;  /* 0x001000004b00780b */ /* 0x000fda0003f0c200 */
[----:B------:R-:W-:Y:S05]  /*447d0*/  @P0 BRA `(.L_x_1005) ;  /* 0x0000000000940947 */ /* 0x000fea0003800000 */
[----:B------:R-:W-:-:S06]  /*447e0*/  DFMA R66, R70, -R66, R68 ;  /* 0x800000424642722b */ /* 0x000fcc0000000044 */
[----:B------:R-:W-:-:S04]  /*447f0*/  IMAD.MOV.U32 R66, RZ, RZ, RZ ;  /* 0x000000ffff427224 */ /* 0x000fc800078e00ff */
[C---:B------:R-:W-:Y:S02]  /*44800*/  FSETP.NEU.AND P0, PT, R67.reuse, RZ, PT ;  /* 0x000000ff4300720b */ /* 0x040fe40003f0d000 */
[----:B------:R-:W-:-:S04]  /*44810*/  LOP3.LUT R10, R67, 0x80000000, R11, 0x48, !PT ;  /* 0x80000000430a7812 */ /* 0x000fc800078e480b */
[----:B------:R-:W-:-:S07]  /*44820*/  LOP3.LUT R67, R10, R13, RZ, 0xfc, !PT ;  /* 0x0000000d0a437212 */ /* 0x000fce00078efcff */
[----:B------:R-:W-:Y:S05]  /*44830*/  @!P0 BRA `(.L_x_1005) ;  /* 0x00000000007c8947 */ /* 0x000fea0003800000 */
[----:B------:R-:W-:Y:S01]  /*44840*/  IMAD.MOV R13, RZ, RZ, -R7 ;  /* 0x000000ffff0d7224 */ /* 0x000fe200078e0a07 */
[----:B------:R-:W-:Y:S02]  /*44850*/  MOV R12, RZ ;  /* 0x000000ff000c7202 */ /* 0x000fe40000000f00 */
[----:B------:R-:W-:-:S04]  /*44860*/  IADD3 R7, PT, PT, -R7, -0x43300000, RZ ;  /* 0xbcd0000007077810 */ /* 0x000fc80007ffe1ff */
[----:B------:R-:W-:Y:S02]  /*44870*/  DFMA R12, R74, -R12, R70 ;  /* 0x8000000c4a0c722b */ /* 0x000fe40000000046 */
[----:B------:R-:W-:-:S08]  /*44880*/  DMUL.RP R70, R70, R66 ;  /* 0x0000004246467228 */ /* 0x000fd00000008000 */
[----:B------:R-:W-:Y:S02]  /*44890*/  FSETP.NEU.AND P0, PT, |R13|, R7, PT ;  /* 0x000000070d00720b */ /* 0x000fe40003f0d200 */
[----:B------:R-:W-:Y:S02]  /*448a0*/  LOP3.LUT R7, R71, R10, RZ, 0x3c, !PT ;  /* 0x0000000a47077212 */ /* 0x000fe400078e3cff */
[----:B------:R-:W-:Y:S02]  /*448b0*/  FSEL R74, R70, R74, !P0 ;  /* 0x0000004a464a7208 */ /* 0x000fe40004000000 */
[----:B------:R-:W-:Y:S01]  /*448c0*/  FSEL R75, R7, R75, !P0 ;  /* 0x0000004b074b7208 */ /* 0x000fe20004000000 */
[----:B------:R-:W-:Y:S06]  /*448d0*/  BRA `(.L_x_1005) ;  /* 0x0000000000547947 */ /* 0x000fec0003800000 */
.L_x_1004:
[----:B------:R-:W-:-:S14]  /*448e0*/  DSETP.NAN.AND P0, PT, R12, R12, PT ;  /* 0x0000000c0c00722a */ /* 0x000fdc0003f08000 */
[----:B------:R-:W-:Y:S05]  /*448f0*/  @P0 BRA `(.L_x_1006) ;  /* 0x0000000000440947 */ /* 0x000fea0003800000 */
[----:B------:R-:W-:-:S14]  /*44900*/  DSETP.NAN.AND P0, PT, R10, R10, PT ;  /* 0x0000000a0a00722a */ /* 0x000fdc0003f08000 */
[----:B------:R-:W-:Y:S05]  /*44910*/  @P0 BRA `(.L_x_1007) ;  /* 0x0000000000300947 */ /* 0x000fea0003800000 */
[----:B------:R-:W-:Y:S01]  /*44920*/  ISETP.NE.AND P0, PT, R72, R73, PT ;  /* 0x000000494800720c */ /* 0x000fe20003f05270 */
[----:B------:R-:W-:Y:S02]  /*44930*/  IMAD.MOV.U32 R74, RZ, RZ, 0x0 ;  /* 0x00000000ff4a7424 */ /* 0x000fe400078e00ff */
[----:B------:R-:W-:-:S10]  /*44940*/  IMAD.MOV.U32 R75, RZ, RZ, -0x80000 ;  /* 0xfff80000ff4b7424 */ /* 0x000fd400078e00ff */
[----:B------:R-:W-:Y:S05]  /*44950*/  @!P0 BRA `(.L_x_1005) ;  /* 0x0000000000348947 */ /* 0x000fea0003800000 */
[----:B------:R-:W-:Y:S02]  /*44960*/  ISETP.NE.AND P0, PT, R72, 0x7ff00000, PT ;  /* 0x7ff000004800780c */ /* 0x000fe40003f05270 */
[----:B------:R-:W-:Y:S02]  /*44970*/  LOP3.LUT R75, R13, 0x80000000, R11, 0x48, !PT ;  /* 0x800000000d4b7812 */ /* 0x000fe400078e480b */
[----:B------:R-:W-:-:S13]  /*44980*/  ISETP.EQ.OR P0, PT, R73, RZ, !P0 ;  /* 0x000000ff4900720c */ /* 0x000fda0004702670 */
[----:B------:R-:W-:Y:S01]  /*44990*/  @P0 LOP3.LUT R7, R75, 0x7ff00000, RZ, 0xfc, !PT ;  /* 0x7ff000004b070812 */ /* 0x000fe200078efcff */
[----:B------:R-:W-:Y:S02]  /*449a0*/  @!P0 IMAD.MOV.U32 R74, RZ, RZ, RZ ;  /* 0x000000ffff4a8224 */ /* 0x000fe400078e00ff */
[----:B------:R-:W-:Y:S01]  /*449b0*/  @P0 IMAD.MOV.U32 R74, RZ, RZ, RZ ;  /* 0x000000ffff4a0224 */ /* 0x000fe200078e00ff */
[----:B------:R-:W-:Y:S01]  /*449c0*/  @P0 MOV R75, R7 ;  /* 0x00000007004b0202 */ /* 0x000fe20000000f00 */
[----:B------:R-:W-:Y:S06]  /*449d0*/  BRA `(.L_x_1005) ;  /* 0x0000000000147947 */ /* 0x000fec0003800000 */
.L_x_1007:
[----:B------:R-:W-:Y:S01]  /*449e0*/  LOP3.LUT R75, R11, 0x80000, RZ, 0xfc, !PT ;  /* 0x000800000b4b7812 */ /* 0x000fe200078efcff */
[----:B------:R-:W-:Y:S01]  /*449f0*/  IMAD.MOV.U32 R74, RZ, RZ, R10 ;  /* 0x000000ffff4a7224 */ /* 0x000fe200078e000a */
[----:B------:R-:W-:Y:S06]  /*44a00*/  BRA `(.L_x_1005) ;  /* 0x0000000000087947 */ /* 0x000fec0003800000 */
.L_x_1006:
[----:B------:R-:W-:Y:S01]  /*44a10*/  LOP3.LUT R75, R13, 0x80000, RZ, 0xfc, !PT ;  /* 0x000800000d4b7812 */ /* 0x000fe200078efcff */
[----:B------:R-:W-:-:S07]  /*44a20*/  IMAD.MOV.U32 R74, RZ, RZ, R12 ;  /* 0x000000ffff4a7224 */ /* 0x000fce00078e000c */
.L_x_1005:
[----:B------:R-:W-:Y:S05]  /*44a30*/  BSYNC.RECONVERGENT B0 ;  /* 0x0000000000007941 */ /* 0x000fea0003800200 */
.L_x_1003:
[----:B------:R-:W-:-:S04]  /*44a40*/  IMAD.MOV.U32 R9, RZ, RZ, 0x0 ;  /* 0x00000000ff097424 */ /* 0x000fc800078e00ff */
[----:B------:R-:W-:Y:S05]  /*44a50*/  RET.REL.NODEC R8 `(_Z10my_kernel1mP19curandStateMRG32k3a) ;  /* 0xfffffbb408687950 */ /* 0x000fea0003c3ffff */
.L_x_1008:
        /* <DEDUP_REMOVED lines=10> */
.L_x_1011:


//--------------------- .text._Z10my_kernel0v     --------------------------
	.section	.text._Z10my_kernel0v,"ax",@progbits
	.align	128
        .global         _Z10my_kernel0v
        .type           _Z10my_kernel0v,@function
        .size           _Z10my_kernel0v,(.L_x_1014 - _Z10my_kernel0v)
        .other          _Z10my_kernel0v,@"STO_CUDA_ENTRY STV_DEFAULT"
_Z10my_kernel0v:
.text._Z10my_kernel0v:
[----:B------:R-:W-:Y:S01]  /*0000*/  LDC R1, c[0x0][0x37c] ;  /* 0x0000df00ff017b82 */ /* 0x000fe20000000800 */
[----:B------:R-:W-:Y:S05]  /*0010*/  EXIT ;  /* 0x000000000000794d */ /* 0x000fea0003800000 */
.L_x_1009:
        /* <DEDUP_REMOVED lines=14> */
.L_x_1014:


//--------------------- .nv.global.init           --------------------------
	.section	.nv.global.init,"aw",@progbits
	.align	4
.nv.global.init:
	.type		mrg32k3aM1SubSeq,@object
	.size		mrg32k3aM1SubSeq,(mrg32k3aM2SubSeq - mrg32k3aM1SubSeq)
mrg32k3aM1SubSeq:
        /*0000*/ 	.byte	0x0b, 0xcc, 0xee, 0x04, 0x73, 0x29, 0x8b, 0x6f, 0xf6, 0x53, 0x03, 0xf6, 0x23, 0xf6, 0xea, 0xda
        /* <DEDUP_REMOVED lines=125> */
	.type		mrg32k3aM2SubSeq,@object
	.size		mrg32k3aM2SubSeq,(mrg32k3aM1 - mrg32k3aM2SubSeq)
mrg32k3aM2SubSeq:
        /* <DEDUP_REMOVED lines=126> */
	.type		mrg32k3aM1,@object
	.size		mrg32k3aM1,(mrg32k3aM1Seq - mrg32k3aM1)
mrg32k3aM1:
        /* <DEDUP_REMOVED lines=144> */
	.type		mrg32k3aM1Seq,@object
	.size		mrg32k3aM1Seq,(mrg32k3aM2 - mrg32k3aM1Seq)
mrg32k3aM1Seq:
        /* <DEDUP_REMOVED lines=144> */
	.type		mrg32k3aM2,@object
	.size		mrg32k3aM2,(mrg32k3aM2Seq - mrg32k3aM2)
mrg32k3aM2:
        /* <DEDUP_REMOVED lines=144> */
	.type		mrg32k3aM2Seq,@object
	.size		mrg32k3aM2Seq,(precalc_xorwow_matrix - mrg32k3aM2Seq)
mrg32k3aM2Seq:
        /* <DEDUP_REMOVED lines=144> */
	.type		precalc_xorwow_matrix,@object
	.size		precalc_xorwow_matrix,(precalc_xorwow_offset_matrix - precalc_xorwow_matrix)
precalc_xorwow_matrix:
        /* <DEDUP_REMOVED lines=6400> */
	.type		precalc_xorwow_offset_matrix,@object
	.size		precalc_xorwow_offset_matrix,(.L_1 - precalc_xorwow_offset_matrix)
precalc_xorwow_offset_matrix:
        /* <DEDUP_REMOVED lines=6400> */
.L_1:


//--------------------- .nv.shared.reserved.0     --------------------------
	.section	.nv.shared.reserved.0,"aw",@nobits
	.weak		__nv_reservedSMEM_offset_0_alias
	.size		__nv_reservedSMEM_offset_0_alias, 0, 64
	.other		__nv_reservedSMEM_offset_0_alias,@"STO_CUDA_RESERVED_SHARED STV_DEFAULT"
__nv_reservedSMEM_offset_0_alias:
	.zero		0
	.zero		64


//--------------------- .nv.constant0._Z10my_kernel2P7double2P19curandStateMRG32k3a --------------------------
	.section	.nv.constant0._Z10my_kernel2P7double2P19curandStateMRG32k3a,"a",@progbits
	.sectionflags	@""
	.align	4
.nv.constant0._Z10my_kernel2P7double2P19curandStateMRG32k3a:
	.zero		912


//--------------------- .nv.constant0._Z10my_kernel1mP19curandStateMRG32k3a --------------------------
	.section	.nv.constant0._Z10my_kernel1mP19curandStateMRG32k3a,"a",@progbits
	.sectionflags	@""
	.align	4
.nv.constant0._Z10my_kernel1mP19curandStateMRG32k3a:
	.zero		912


//--------------------- .nv.constant0._Z10my_kernel0v --------------------------
	.section	.nv.constant0._Z10my_kernel0v,"a",@progbits
	.sectionflags	@""
	.align	4
.nv.constant0._Z10my_kernel0v:
	.zero		896


//--------------------- SYMBOLS --------------------------

	.type		.nv.reservedSmem.offset0,@object
	.size		.nv.reservedSmem.offset0,0x4
